def matmul_kernel(
    a_ptr,
    b_ptr,
    c_ptr,
    M,
    N,
    K,
    stride_am,
    stride_ak,
    stride_bk,
    stride_bn,
    stride_cm,
    stride_cn,
    BLOCK_M: tl.constexpr,
    BLOCK_N: tl.constexpr,
    BLOCK_K: tl.constexpr,
    GROUP_M: tl.constexpr,
):
    pid = tl.program_id(axis=0)
    num_pid_m = tl.cdiv(M, BLOCK_M)
    num_pid_n = tl.cdiv(N, BLOCK_N)
    num_pid_in_group = GROUP_M * num_pid_n
    group_id = pid // num_pid_in_group
    first_pid_m = group_id * GROUP_M
    group_size_m = min(num_pid_m - first_pid_m, GROUP_M)
    pid_m = first_pid_m + ((pid % num_pid_in_group) % group_size_m)
    pid_n = (pid % num_pid_in_group) // group_size_m

    offs_am = (pid_m * BLOCK_M + tl.arange(0, BLOCK_M)) % M
    offs_bn = (pid_n * BLOCK_N + tl.arange(0, BLOCK_N)) % N
    offs_k = tl.arange(0, BLOCK_K)
    a_ptrs = a_ptr + offs_am[:, None] * stride_am + offs_k[None, :] * stride_ak
    b_ptrs = b_ptr + offs_k[:, None] * stride_bk + offs_bn[None, :] * stride_bn

    acc = tl.zeros((BLOCK_M, BLOCK_N), dtype=tl.float32)
    for kk in range(0, tl.cdiv(K, BLOCK_K)):
        a = tl.load(a_ptrs, mask=offs_k[None, :] < K - kk * BLOCK_K, other=0.0)
        b = tl.load(b_ptrs, mask=offs_k[:, None] < K - kk * BLOCK_K, other=0.0)
        acc = tl.dot(a, b, acc)
        a_ptrs += BLOCK_K * stride_ak
        b_ptrs += BLOCK_K * stride_bk

    c = acc.to(c_ptr.dtype.element_ty)
    offs_cm = pid_m * BLOCK_M + tl.arange(0, BLOCK_M)
    offs_cn = pid_n * BLOCK_N + tl.arange(0, BLOCK_N)
    c_ptrs = c_ptr + offs_cm[:, None] * stride_cm + offs_cn[None, :] * stride_cn
    mask = (offs_cm[:, None] < M) & (offs_cn[None, :] < N)
    tl.store(c_ptrs, c, mask=mask)

# config = {"BLOCK_K": 32, "BLOCK_M": 512, "BLOCK_N": 256, "GROUP_M": 4, "arch": "sm_90", "dtype": "fp16", "num_ctas": 1, "num_stages": 3, "num_warps": 4}
# arch = sm_90


// ===== COMPILED SASS (sm_90a) =====

	.target	sm_90a

	.elftype	@"ET_EXEC"


//--------------------- .note.nv.tkinfo           --------------------------
	.section	.note.nv.tkinfo,"",@"SHT_NOTE"
	.sectionflags	@"SHF_NOTE_NV_TKINFO"
	.tkinfo
        /*0018*/ 	.word	0x00000002
        /*0030*/ 	.string	""
        /*0030*/ 	.string	"ptxas"
        /*0030*/ 	.string	"Cuda compilation tools, release 13.0, V13.0.88"
        /*0030*/ 	.string	"Build cuda_13.0.r13.0/compiler.36424714_0"
        /*0030*/ 	.string	"-v  -suppress-debug-info  -lineinfo  -arch sm_90a "



//--------------------- .note.nv.cuinfo           --------------------------
	.section	.note.nv.cuinfo,"",@"SHT_NOTE"
	.sectionflags	@"SHF_NOTE_NV_CUINFO"
        /*0018*/ 	.short	0x0002
        /*001a*/ 	.short	0x005a
        /*001c*/ 	.short	0x0082
	.zero		2


//--------------------- .nv.info                  --------------------------
	.section	.nv.info,"",@"SHT_CUDA_INFO"
	.align	4


	//----- nvinfo : EIATTR_REGCOUNT
	.align		4
        /*0000*/ 	.byte	0x04, 0x2f
        /*0002*/ 	.short	(.L_1 - .L_0)
	.align		4
.L_0:
        /*0004*/ 	.word	index@(matmul_kernel)
        /*0008*/ 	.word	0x000000ff


	//----- nvinfo : EIATTR_FRAME_SIZE
	.align		4
.L_1:
        /*000c*/ 	.byte	0x04, 0x11
        /*000e*/ 	.short	(.L_3 - .L_2)
	.align		4
.L_2:
        /*0010*/ 	.word	index@(matmul_kernel)
        /*0014*/ 	.word	0x00001f60


	//----- nvinfo : EIATTR_MIN_STACK_SIZE
	.align		4
.L_3:
        /*0018*/ 	.byte	0x04, 0x12
        /*001a*/ 	.short	(.L_5 - .L_4)
	.align		4
.L_4:
        /*001c*/ 	.word	index@(matmul_kernel)
        /*0020*/ 	.word	0x00001f60
.L_5:


//--------------------- .nv.compat                --------------------------
	.section	.nv.compat,"",@"SHT_CUDA_COMPAT_INFO"
	.align	4
        /*0000*/ 	.byte	0x02, 0x09, 0x01, 0x00, 0x02, 0x02, 0x04, 0x00, 0x02, 0x05, 0x05, 0x00, 0x03, 0x07, 0x01, 0x01
        /*0010*/ 	.byte	0x02, 0x03, 0x00, 0x00, 0x02, 0x06, 0x01, 0x00, 0x04, 0x0b, 0x08, 0x00, 0x00, 0x00, 0x00, 0x00
        /*0020*/ 	.byte	0x00, 0x00, 0x00, 0x00


//--------------------- .nv.info.matmul_kernel    --------------------------
	.section	.nv.info.matmul_kernel,"",@"SHT_CUDA_INFO"
	.sectionflags	@""
	.align	4


	//----- nvinfo : EIATTR_CUDA_API_VERSION
	.align		4
        /*0000*/ 	.byte	0x04, 0x37
        /*0002*/ 	.short	(.L_7 - .L_6)
.L_6:
        /*0004*/ 	.word	0x00000082


	//----- nvinfo : EIATTR_KPARAM_INFO
	.align		4
.L_7:
        /*0008*/ 	.byte	0x04, 0x17
        /*000a*/ 	.short	(.L_9 - .L_8)
.L_8:
        /*000c*/ 	.word	0x00000000
        /*0010*/ 	.short	0x000d
        /*0012*/ 	.short	0x0048
        /*0014*/ 	.byte	0x00, 0xf4, 0x21, 0x00


	//----- nvinfo : EIATTR_KPARAM_INFO
	.align		4
.L_9:
        /*0018*/ 	.byte	0x04, 0x17
        /*001a*/ 	.short	(.L_11 - .L_10)
.L_10:
        /*001c*/ 	.word	0x00000000
        /*0020*/ 	.short	0x000c
        /*0022*/ 	.short	0x0040
        /*0024*/ 	.byte	0x00, 0xf4, 0x21, 0x00


	//----- nvinfo : EIATTR_KPARAM_INFO
	.align		4
.L_11:
        /*0028*/ 	.byte	0x04, 0x17
        /*002a*/ 	.short	(.L_13 - .L_12)
.L_12:
        /*002c*/ 	.word	0x00000000
        /*0030*/ 	.short	0x000b
        /*0032*/ 	.short	0x0038
        /*0034*/ 	.byte	0x00, 0xf0, 0x11, 0x00


	//----- nvinfo : EIATTR_KPARAM_INFO
	.align		4
.L_13:
        /*0038*/ 	.byte	0x04, 0x17
        /*003a*/ 	.short	(.L_15 - .L_14)
.L_14:
        /*003c*/ 	.word	0x00000000
        /*0040*/ 	.short	0x000a
        /*0042*/ 	.short	0x0034
        /*0044*/ 	.byte	0x00, 0xf0, 0x11, 0x00


	//----- nvinfo : EIATTR_KPARAM_INFO
	.align		4
.L_15:
        /*0048*/ 	.byte	0x04, 0x17
        /*004a*/ 	.short	(.L_17 - .L_16)
.L_16:
        /*004c*/ 	.word	0x00000000
        /*0050*/ 	.short	0x0009
        /*0052*/ 	.short	0x0030
        /*0054*/ 	.byte	0x00, 0xf0, 0x11, 0x00


	//----- nvinfo : EIATTR_KPARAM_INFO
	.align		4
.L_17:
        /*0058*/ 	.byte	0x04, 0x17
        /*005a*/ 	.short	(.L_19 - .L_18)
.L_18:
        /*005c*/ 	.word	0x00000000
        /*0060*/ 	.short	0x0008
        /*0062*/ 	.short	0x002c
        /*0064*/ 	.byte	0x00, 0xf0, 0x11, 0x00


	//----- nvinfo : EIATTR_KPARAM_INFO
	.align		4
.L_19:
        /*0068*/ 	.byte	0x04, 0x17
        /*006a*/ 	.short	(.L_21 - .L_20)
.L_20:
        /*006c*/ 	.word	0x00000000
        /*0070*/ 	.short	0x0007
        /*0072*/ 	.short	0x0028
        /*0074*/ 	.byte	0x00, 0xf0, 0x11, 0x00


	//----- nvinfo : EIATTR_KPARAM_INFO
	.align		4
.L_21:
        /*0078*/ 	.byte	0x04, 0x17
        /*007a*/ 	.short	(.L_23 - .L_22)
.L_22:
        /*007c*/ 	.word	0x00000000
        /*0080*/ 	.short	0x0006
        /*0082*/ 	.short	0x0024
        /*0084*/ 	.byte	0x00, 0xf0, 0x11, 0x00


	//----- nvinfo : EIATTR_KPARAM_INFO
	.align		4
.L_23:
        /*0088*/ 	.byte	0x04, 0x17
        /*008a*/ 	.short	(.L_25 - .L_24)
.L_24:
        /*008c*/ 	.word	0x00000000
        /*0090*/ 	.short	0x0005
        /*0092*/ 	.short	0x0020
        /*0094*/ 	.byte	0x00, 0xf0, 0x11, 0x00


	//----- nvinfo : EIATTR_KPARAM_INFO
	.align		4
.L_25:
        /*0098*/ 	.byte	0x04, 0x17
        /*009a*/ 	.short	(.L_27 - .L_26)
.L_26:
        /*009c*/ 	.word	0x00000000
        /*00a0*/ 	.short	0x0004
        /*00a2*/ 	.short	0x001c
        /*00a4*/ 	.byte	0x00, 0xf0, 0x11, 0x00


	//----- nvinfo : EIATTR_KPARAM_INFO
	.align		4
.L_27:
        /*00a8*/ 	.byte	0x04, 0x17
        /*00aa*/ 	.short	(.L_29 - .L_28)
.L_28:
        /*00ac*/ 	.word	0x00000000
        /*00b0*/ 	.short	0x0003
        /*00b2*/ 	.short	0x0018
        /*00b4*/ 	.byte	0x00, 0xf0, 0x11, 0x00


	//----- nvinfo : EIATTR_KPARAM_INFO
	.align		4
.L_29:
        /*00b8*/ 	.byte	0x04, 0x17
        /*00ba*/ 	.short	(.L_31 - .L_30)
.L_30:
        /*00bc*/ 	.word	0x00000000
        /*00c0*/ 	.short	0x0002
        /*00c2*/ 	.short	0x0010
        /*00c4*/ 	.byte	0x00, 0xf4, 0x21, 0x00


	//----- nvinfo : EIATTR_KPARAM_INFO
	.align		4
.L_31:
        /*00c8*/ 	.byte	0x04, 0x17
        /*00ca*/ 	.short	(.L_33 - .L_32)
.L_32:
        /*00cc*/ 	.word	0x00000000
        /*00d0*/ 	.short	0x0001
        /*00d2*/ 	.short	0x0008
        /*00d4*/ 	.byte	0x00, 0xf4, 0x21, 0x00


	//----- nvinfo : EIATTR_KPARAM_INFO
	.align		4
.L_33:
        /*00d8*/ 	.byte	0x04, 0x17
        /*00da*/ 	.short	(.L_35 - .L_34)
.L_34:
        /*00dc*/ 	.word	0x00000000
        /*00e0*/ 	.short	0x0000
        /*00e2*/ 	.short	0x0000
        /*00e4*/ 	.byte	0x00, 0xf4, 0x21, 0x00


	//----- nvinfo : EIATTR_SPARSE_MMA_MASK
	.align		4
.L_35:
        /*00e8*/ 	.byte	0x03, 0x50
        /*00ea*/ 	.short	0x0000


	//----- nvinfo : EIATTR_MAXREG_COUNT
	.align		4
        /*00ec*/ 	.byte	0x03, 0x1b
        /*00ee*/ 	.short	0x00ff


	//----- nvinfo : EIATTR_NUM_BARRIERS
	.align		4
        /*00f0*/ 	.byte	0x02, 0x4c
        /*00f2*/ 	.byte	0x01
	.zero		1


	//----- nvinfo : EIATTR_ANNOTATIONS
	.align		4
        /*00f4*/ 	.byte	0x04, 0x55
        /*00f6*/ 	.short	(.L_37 - .L_36)


	//   ....[0]....
.L_36:
        /*00f8*/ 	.word	0x00000001
        /*00fc*/ 	.byte	0x70, 0x00, 0x00, 0x00, 0x01, 0x00, 0x00, 0x00, 0xb0, 0x00, 0x00, 0x00, 0x01, 0x00, 0x00, 0x00
        /* <DEDUP_REMOVED lines=3360> */
        /*d30c*/ 	.byte	0x50, 0xeb, 0x03, 0x00


	//----- nvinfo : EIATTR_MERCURY_ISA_VERSION
	.align		4
.L_37:
        /*d310*/ 	.byte	0x03, 0x5f
        /*d312*/ 	.short	0x0101


	//----- nvinfo : EIATTR_EXIT_INSTR_OFFSETS
	.align		4
        /*d314*/ 	.byte	0x04, 0x1c
        /*d316*/ 	.short	(.L_39 - .L_38)


	//   ....[0]....
.L_38:
        /*d318*/ 	.word	0x00040a50


	//   ....[1]....
        /*d31c*/ 	.word	0x00040a80


	//----- nvinfo : EIATTR_REQNTID
	.align		4
.L_39:
        /*d320*/ 	.byte	0x04, 0x10
        /*d322*/ 	.short	(.L_41 - .L_40)
.L_40:
        /*d324*/ 	.word	0x00000080
        /*d328*/ 	.word	0x00000001
        /*d32c*/ 	.word	0x00000001


	//----- nvinfo : EIATTR_CBANK_PARAM_SIZE
	.align		4
.L_41:
        /*d330*/ 	.byte	0x03, 0x19
        /*d332*/ 	.short	0x0050


	//----- nvinfo : EIATTR_PARAM_CBANK
	.align		4
        /*d334*/ 	.byte	0x04, 0x0a
        /*d336*/ 	.short	(.L_43 - .L_42)
	.align		4
.L_42:
        /*d338*/ 	.word	index@(.nv.constant0.matmul_kernel)
        /*d33c*/ 	.short	0x0210
        /*d33e*/ 	.short	0x0050


	//----- nvinfo : EIATTR_SW_WAR
	.align		4
.L_43:
        /*d340*/ 	.byte	0x04, 0x36
        /*d342*/ 	.short	(.L_45 - .L_44)
.L_44:
        /*d344*/ 	.word	0x00000008
.L_45:


//--------------------- .nv.callgraph             --------------------------
	.section	.nv.callgraph,"",@"SHT_CUDA_CALLGRAPH"
	.align	4
	.sectionentsize	8
	.align		4
        /*0000*/ 	.word	0x00000000
	.align		4
        /*0004*/ 	.word	0xffffffff
	.align		4
        /*0008*/ 	.word	0x00000000
	.align		4
        /*000c*/ 	.word	0xfffffffe
	.align		4
        /*0010*/ 	.word	0x00000000
	.align		4
        /*0014*/ 	.word	0xfffffffd
	.align		4
        /*0018*/ 	.word	0x00000000
	.align		4
        /*001c*/ 	.word	0xfffffffc


//--------------------- .text.matmul_kernel       --------------------------
	.section	.text.matmul_kernel,"ax",@progbits
	.align	128
        .global         matmul_kernel
        .type           matmul_kernel,@function
        .size           matmul_kernel,(.L_x_3 - matmul_kernel)
        .other          matmul_kernel,@"STO_CUDA_ENTRY STV_DEFAULT"
matmul_kernel:
.text.matmul_kernel:
[----:B------:R-:W0:Y:S08]  /*0000*/  LDC R1, c[0x0][0x28] ;  /* 0x00000a00ff017b82 */ /* 0x000e300000000800 */
[----:B------:R-:W1:Y:S01]  /*0010*/  LDC.64 R10, c[0x0][0x228] ;  /* 0x00008a00ff0a7b82 */ /* 0x000e620000000a00 */
[----:B0-----:R-:W-:Y:S01]  /*0020*/  VIADD R1, R1, 0xffffe0a0 ;  /* 0xffffe0a001017836 */ /* 0x001fe20000000000 */
[----:B------:R-:W0:Y:S01]  /*0030*/  S2R R5, SR_CTAID.X ;  /* 0x0000000000057919 */ /* 0x000e220000002500 */
[----:B------:R-:W-:Y:S01]  /*0040*/  UMOV UR4, 0x400 ;  /* 0x0000040000047882 */ /* 0x000fe20000000000 */
[----:B------:R-:W-:Y:S01]  /*0050*/  ULDC.64 UR6, c[0x0][0x208] ;  /* 0x0000820000067ab9 */ /* 0x000fe20000000a00 */
[----:B------:R-:W-:Y:S01]  /*0060*/  CS2R R224, SRZ ;  /* 0x0000000000e07805 */ /* 0x000fe2000001ff00 */
[----:B------:R2:W-:Y:S01]  /*0070*/  STL [R1+0x2e0], RZ ;  /* 0x0002e0ff01007387 */ /* 0x0005e20000100800 */
[----:B------:R-:W-:Y:S01]  /*0080*/  CS2R R226, SRZ ;  /* 0x0000000000e27805 */ /* 0x000fe2000001ff00 */
[----:B------:R-:W3:Y:S01]  /*0090*/  S2UR UR5, SR_CgaCtaId ;  /* 0x00000000000579c3 */ /* 0x000ee20000008800 */
[----:B------:R-:W-:Y:S01]  /*00a0*/  CS2R R24, SRZ ;  /* 0x0000000000187805 */ /* 0x000fe2000001ff00 */
[----:B------:R2:W-:Y:S01]  /*00b0*/  STL [R1+0x2e4], RZ ;  /* 0x0002e4ff01007387 */ /* 0x0005e20000100800 */
[----:B------:R-:W-:-:S02]  /*00c0*/  CS2R R26, SRZ ;  /* 0x00000000001a7805 */ /* 0x000fc4000001ff00 */
[----:B------:R-:W-:Y:S02]  /*00d0*/  CS2R R204, SRZ ;  /* 0x0000000000cc7805 */ /* 0x000fe4000001ff00 */
[----:B------:R-:W-:Y:S01]  /*00e0*/  CS2R R206, SRZ ;  /* 0x0000000000ce7805 */ /* 0x000fe2000001ff00 */
[----:B------:R2:W-:Y:S01]  /*00f0*/  STL [R1+0x2e8], RZ ;  /* 0x0002e8ff01007387 */ /* 0x0005e20000100800 */
[----:B------:R-:W-:Y:S02]  /*0100*/  CS2R R200, SRZ ;  /* 0x0000000000c87805 */ /* 0x000fe4000001ff00 */
[----:B------:R-:W-:Y:S02]  /*0110*/  CS2R R202, SRZ ;  /* 0x0000000000ca7805 */ /* 0x000fe4000001ff00 */
[----:B------:R-:W-:Y:S01]  /*0120*/  CS2R R196, SRZ ;  /* 0x0000000000c47805 */ /* 0x000fe2000001ff00 */
[----:B------:R2:W-:Y:S01]  /*0130*/  STL [R1+0x2ec], RZ ;  /* 0x0002ecff01007387 */ /* 0x0005e20000100800 */
[----:B------:R-:W-:-:S02]  /*0140*/  CS2R R198, SRZ ;  /* 0x0000000000c67805 */ /* 0x000fc4000001ff00 */
[----:B------:R-:W-:Y:S02]  /*0150*/  CS2R R28, SRZ ;  /* 0x00000000001c7805 */ /* 0x000fe4000001ff00 */
[----:B------:R-:W-:Y:S01]  /*0160*/  CS2R R30, SRZ ;  /* 0x00000000001e7805 */ /* 0x000fe2000001ff00 */
[----:B------:R2:W-:Y:S01]  /*0170*/  STL [R1+0x2f0], RZ ;  /* 0x0002f0ff01007387 */ /* 0x0005e20000100800 */
[----:B------:R-:W-:Y:S01]  /*0180*/  CS2R R176, SRZ ;  /* 0x0000000000b07805 */ /* 0x000fe2000001ff00 */
[----:B-1----:R-:W-:Y:S01]  /*0190*/  VIADD R0, R11, 0xff ;  /* 0x000000ff0b007836 */ /* 0x002fe20000000000 */
[----:B------:R-:W-:Y:S01]  /*01a0*/  CS2R R178, SRZ ;  /* 0x0000000000b27805 */ /* 0x000fe2000001ff00 */
[----:B------:R2:W-:Y:S01]  /*01b0*/  STL [R1+0x2f4], RZ ;  /* 0x0002f4ff01007387 */ /* 0x0005e20000100800 */
[----:B------:R-:W-:Y:S02]  /*01c0*/  CS2R R172, SRZ ;  /* 0x0000000000ac7805 */ /* 0x000fe4000001ff00 */
[----:B------:R-:W-:-:S02]  /*01d0*/  CS2R R174, SRZ ;  /* 0x0000000000ae7805 */ /* 0x000fc4000001ff00 */
[----:B------:R-:W-:Y:S01]  /*01e0*/  SHF.R.S32.HI R3, RZ, 0x1f, R0 ;  /* 0x0000001fff037819 */ /* 0x000fe20000011400 */
[----:B------:R2:W-:Y:S01]  /*01f0*/  STL [R1+0x2f8], RZ ;  /* 0x0002f8ff01007387 */ /* 0x0005e20000100800 */
[----:B------:R-:W-:Y:S01]  /*0200*/  CS2R R168, SRZ ;  /* 0x0000000000a87805 */ /* 0x000fe2000001ff00 */
[----:B---3--:R-:W-:Y:S01]  /*0210*/  ULEA UR4, UR5, UR4, 0x18 ;  /* 0x0000000405047291 */ /* 0x008fe2000f8ec03f */
[----:B------:R-:W-:Y:S01]  /*0220*/  LEA.HI R3, R3, R0, RZ, 0x8 ;  /* 0x0000000003037211 */ /* 0x000fe200078f40ff */
[----:B------:R2:W-:Y:S01]  /*0230*/  STL [R1+0x2fc], RZ ;  /* 0x0002fcff01007387 */ /* 0x0005e20000100800 */
[----:B0-----:R-:W-:Y:S02]  /*0240*/  IABS R8, R5 ;  /* 0x0000000500087213 */ /* 0x001fe40000000000 */
[----:B------:R-:W-:Y:S02]  /*0250*/  CS2R R170, SRZ ;  /* 0x0000000000aa7805 */ /* 0x000fe4000001ff00 */
[----:B------:R-:W-:Y:S01]  /*0260*/  SHF.R.S32.HI R3, RZ, 0x8, R3 ;  /* 0x00000008ff037819 */ /* 0x000fe20000011403 */
[----:B------:R2:W-:Y:S01]  /*0270*/  STL [R1+0x300], RZ ;  /* 0x000300ff01007387 */ /* 0x0005e20000100800 */
[----:B------:R-:W-:-:S02]  /*0280*/  CS2R R32, SRZ ;  /* 0x0000000000207805 */ /* 0x000fc4000001ff00 */
[----:B------:R-:W-:Y:S02]  /*0290*/  CS2R R34, SRZ ;  /* 0x0000000000227805 */ /* 0x000fe4000001ff00 */
[----:B------:R-:W-:Y:S01]  /*02a0*/  CS2R R148, SRZ ;  /* 0x0000000000947805 */ /* 0x000fe2000001ff00 */
[----:B------:R-:W-:Y:S01]  /*02b0*/  IMAD.SHL.U32 R4, R3, 0x4, RZ ;  /* 0x0000000403047824 */ /* 0x000fe200078e00ff */
[----:B------:R2:W-:Y:S01]  /*02c0*/  STL [R1+0x304], RZ ;  /* 0x000304ff01007387 */ /* 0x0005e20000100800 */
[----:B------:R-:W-:Y:S02]  /*02d0*/  CS2R R150, SRZ ;  /* 0x0000000000967805 */ /* 0x000fe4000001ff00 */
[----:B------:R-:W-:Y:S02]  /*02e0*/  CS2R R144, SRZ ;  /* 0x0000000000907805 */ /* 0x000fe4000001ff00 */
[----:B------:R-:W-:Y:S02]  /*02f0*/  CS2R R146, SRZ ;  /* 0x0000000000927805 */ /* 0x000fe4000001ff00 */
[-C--:B------:R-:W-:Y:S01]  /*0300*/  IABS R7, R4.reuse ;  /* 0x0000000400077213 */ /* 0x080fe20000000000 */
[----:B------:R2:W-:Y:S01]  /*0310*/  STL [R1+0x308], RZ ;  /* 0x000308ff01007387 */ /* 0x0005e20000100800 */
[----:B------:R-:W-:-:S02]  /*0320*/  IABS R12, R4 ;  /* 0x00000004000c7213 */ /* 0x000fc40000000000 */
[----:B------:R-:W-:Y:S01]  /*0330*/  CS2R R140, SRZ ;  /* 0x00000000008c7805 */ /* 0x000fe2000001ff00 */
[----:B------:R-:W0:Y:S01]  /*0340*/  I2F.RP R0, R7 ;  /* 0x0000000700007306 */ /* 0x000e220000209400 */
[----:B------:R2:W-:Y:S01]  /*0350*/  STL [R1+0x30c], RZ ;  /* 0x00030cff01007387 */ /* 0x0005e20000100800 */
[----:B------:R-:W-:Y:S02]  /*0360*/  CS2R R142, SRZ ;  /* 0x00000000008e7805 */ /* 0x000fe4000001ff00 */
[----:B------:R-:W-:Y:S02]  /*0370*/  CS2R R36, SRZ ;  /* 0x0000000000247805 */ /* 0x000fe4000001ff00 */
[----:B------:R-:W-:Y:S01]  /*0380*/  CS2R R38, SRZ ;  /* 0x0000000000267805 */ /* 0x000fe2000001ff00 */
[----:B------:R2:W-:Y:S01]  /*0390*/  STL [R1+0x310], RZ ;  /* 0x000310ff01007387 */ /* 0x0005e20000100800 */
[----:B------:R-:W-:Y:S02]  /*03a0*/  CS2R R120, SRZ ;  /* 0x0000000000787805 */ /* 0x000fe4000001ff00 */
[----:B------:R-:W-:-:S02]  /*03b0*/  CS2R R122, SRZ ;  /* 0x00000000007a7805 */ /* 0x000fc4000001ff00 */
[----:B------:R-:W-:Y:S01]  /*03c0*/  CS2R R116, SRZ ;  /* 0x0000000000747805 */ /* 0x000fe2000001ff00 */
[----:B------:R2:W-:Y:S01]  /*03d0*/  STL [R1+0x314], RZ ;  /* 0x000314ff01007387 */ /* 0x0005e20000100800 */
[----:B------:R-:W-:Y:S02]  /*03e0*/  CS2R R118, SRZ ;  /* 0x0000000000767805 */ /* 0x000fe4000001ff00 */
[----:B------:R-:W-:Y:S02]  /*03f0*/  CS2R R112, SRZ ;  /* 0x0000000000707805 */ /* 0x000fe4000001ff00 */
[----:B------:R-:W-:Y:S01]  /*0400*/  CS2R R114, SRZ ;  /* 0x0000000000727805 */ /* 0x000fe2000001ff00 */
[----:B------:R2:W-:Y:S01]  /*0410*/  STL [R1+0x318], RZ ;  /* 0x000318ff01007387 */ /* 0x0005e20000100800 */
[----:B------:R-:W-:Y:S01]  /*0420*/  CS2R R40, SRZ ;  /* 0x0000000000287805 */ /* 0x000fe2000001ff00 */
[----:B0-----:R-:W0:Y:S01]  /*0430*/  MUFU.RCP R0, R0 ;  /* 0x0000000000007308 */ /* 0x001e220000001000 */
        /* <DEDUP_REMOVED lines=14> */
[----:B------:R-:W-:Y:S02]  /*0520*/  CS2R R70, SRZ ;  /* 0x0000000000467805 */ /* 0x000fe4000001ff00 */
[----:B------:R-:W-:Y:S01]  /*0530*/  CS2R R64, SRZ ;  /* 0x0000000000407805 */ /* 0x000fe2000001ff00 */
[----:B0-----:R-:W-:Y:S01]  /*0540*/  VIADD R2, R0, 0xffffffe ;  /* 0x0ffffffe00027836 */ /* 0x001fe20000000000 */
[----:B------:R2:W-:Y:S01]  /*0550*/  STL [R1+0x32c], RZ ;  /* 0x00032cff01007387 */ /* 0x0005e20000100800 */
[----:B------:R-:W-:Y:S01]  /*0560*/  IMAD.MOV R0, RZ, RZ, -R12 ;  /* 0x000000ffff007224 */ /* 0x000fe200078e0a0c */
[----:B------:R-:W-:Y:S01]  /*0570*/  CS2R R66, SRZ ;  /* 0x0000000000427805 */ /* 0x000fe2000001ff00 */
[----:B------:R0:W1:Y:S01]  /*0580*/  F2I.FTZ.U32.TRUNC.NTZ R3, R2 ;  /* 0x0000000200037305 */ /* 0x000062000021f000 */
        /* <DEDUP_REMOVED lines=9> */
[----:B0-----:R-:W-:Y:S01]  /*0620*/  IMAD.MOV.U32 R2, RZ, RZ, RZ ;  /* 0x000000ffff027224 */ /* 0x001fe200078e00ff */
[----:B------:R-:W-:-:S02]  /*0630*/  CS2R R14, SRZ ;  /* 0x00000000000e7805 */ /* 0x000fc4000001ff00 */
[----:B------:R-:W-:Y:S01]  /*0640*/  CS2R R52, SRZ ;  /* 0x0000000000347805 */ /* 0x000fe2000001ff00 */
[----:B------:R2:W-:Y:S01]  /*0650*/  STL [R1+0x33c], RZ ;  /* 0x00033cff01007387 */ /* 0x0005e20000100800 */
[----:B------:R-:W-:Y:S01]  /*0660*/  CS2R R54, SRZ ;  /* 0x0000000000367805 */ /* 0x000fe2000001ff00 */
[--C-:B-1----:R-:W-:Y:S01]  /*0670*/  IMAD.MOV R6, RZ, RZ, -R3.reuse ;  /* 0x000000ffff067224 */ /* 0x102fe200078e0a03 */
[----:B------:R-:W-:Y:S01]  /*0680*/  CS2R R56, SRZ ;  /* 0x0000000000387805 */ /* 0x000fe2000001ff00 */
[----:B------:R2:W-:Y:S01]  /*0690*/  STL [R1+0x340], RZ ;  /* 0x000340ff01007387 */ /* 0x0005e20000100800 */
[----:B------:R-:W-:Y:S01]  /*06a0*/  CS2R R58, SRZ ;  /* 0x00000000003a7805 */ /* 0x000fe2000001ff00 */
[----:B------:R-:W-:Y:S01]  /*06b0*/  IMAD R9, R6, R7, RZ ;  /* 0x0000000706097224 */ /* 0x000fe200078e02ff */
[----:B------:R-:W-:Y:S01]  /*06c0*/  CS2R R72, SRZ ;  /* 0x0000000000487805 */ /* 0x000fe2000001ff00 */
[----:B------:R2:W-:Y:S01]  /*06d0*/  STL [R1+0x344], RZ ;  /* 0x000344ff01007387 */ /* 0x0005e20000100800 */
[----:B------:R-:W-:Y:S01]  /*06e0*/  IMAD.MOV.U32 R6, RZ, RZ, R8 ;  /* 0x000000ffff067224 */ /* 0x000fe200078e0008 */
[----:B------:R-:W-:Y:S01]  /*06f0*/  CS2R R74, SRZ ;  /* 0x00000000004a7805 */ /* 0x000fe2000001ff00 */
[----:B------:R-:W-:Y:S01]  /*0700*/  IMAD.HI.U32 R3, R3, R9, R2 ;  /* 0x0000000903037227 */ /* 0x000fe200078e0002 */
[----:B------:R2:W-:Y:S01]  /*0710*/  STL [R1+0x348], RZ ;  /* 0x000348ff01007387 */ /* 0x0005e20000100800 */
[----:B------:R-:W-:-:S02]  /*0720*/  CS2R R60, SRZ ;  /* 0x00000000003c7805 */ /* 0x000fc4000001ff00 */
[----:B------:R-:W-:Y:S02]  /*0730*/  CS2R R62, SRZ ;  /* 0x00000000003e7805 */ /* 0x000fe4000001ff00 */
[----:B------:R-:W-:Y:S01]  /*0740*/  CS2R R76, SRZ ;  /* 0x00000000004c7805 */ /* 0x000fe2000001ff00 */
[----:B------:R2:W-:Y:S01]  /*0750*/  STL [R1+0x34c], RZ ;  /* 0x00034cff01007387 */ /* 0x0005e20000100800 */
[----:B------:R-:W-:Y:S01]  /*0760*/  IMAD.HI.U32 R3, R3, R6, RZ ;  /* 0x0000000603037227 */ /* 0x000fe200078e00ff */
[----:B------:R-:W-:Y:S02]  /*0770*/  CS2R R78, SRZ ;  /* 0x00000000004e7805 */ /* 0x000fe4000001ff00 */
[----:B------:R-:W-:Y:S01]  /*0780*/  CS2R R80, SRZ ;  /* 0x0000000000507805 */ /* 0x000fe2000001ff00 */
[----:B------:R2:W-:Y:S01]  /*0790*/  STL [R1+0x350], RZ ;  /* 0x000350ff01007387 */ /* 0x0005e20000100800 */
[----:B------:R-:W-:Y:S01]  /*07a0*/  IMAD R0, R3, R0, R6 ;  /* 0x0000000003007224 */ /* 0x000fe200078e0206 */
[----:B------:R-:W-:-:S02]  /*07b0*/  CS2R R82, SRZ ;  /* 0x0000000000527805 */ /* 0x000fc4000001ff00 */
[----:B------:R-:W-:Y:S01]  /*07c0*/  CS2R R100, SRZ ;  /* 0x0000000000647805 */ /* 0x000fe2000001ff00 */
[----:B------:R2:W-:Y:S01]  /*07d0*/  STL [R1+0x354], RZ ;  /* 0x000354ff01007387 */ /* 0x0005e20000100800 */
[----:B------:R-:W-:Y:S02]  /*07e0*/  CS2R R102, SRZ ;  /* 0x0000000000667805 */ /* 0x000fe4000001ff00 */
[----:B------:R-:W-:Y:S02]  /*07f0*/  ISETP.GT.U32.AND P1, PT, R7, R0, PT ;  /* 0x000000000700720c */ /* 0x000fe40003f24070 */
        /* <DEDUP_REMOVED lines=10> */
[----:B------:R-:W-:Y:S02]  /*08a0*/  CS2R R126, SRZ ;  /* 0x00000000007e7805 */ /* 0x000fe4000001ff00 */
[----:B------:R-:W-:Y:S01]  /*08b0*/  CS2R R128, SRZ ;  /* 0x0000000000807805 */ /* 0x000fe2000001ff00 */
[----:B------:R-:W-:Y:S01]  /*08c0*/  @!P1 IMAD.IADD R0, R0, 0x1, -R7 ;  /* 0x0000000100009824 */ /* 0x000fe200078e0a07 */
[----:B------:R2:W-:Y:S01]  /*08d0*/  STL [R1+0x364], RZ ;  /* 0x000364ff01007387 */ /* 0x0005e20000100800 */
[----:B------:R-:W-:Y:S01]  /*08e0*/  @!P1 VIADD R3, R3, 0x1 ;  /* 0x0000000103039836 */ /* 0x000fe20000000000 */
[----:B------:R-:W-:-:S02]  /*08f0*/  ISETP.NE.AND P1, PT, R4, RZ, PT ;  /* 0x000000ff0400720c */ /* 0x000fc40003f25270 */
[----:B------:R-:W-:Y:S01]  /*0900*/  CS2R R130, SRZ ;  /* 0x0000000000827805 */ /* 0x000fe2000001ff00 */
[----:B------:R2:W-:Y:S01]  /*0910*/  STL [R1+0x368], RZ ;  /* 0x000368ff01007387 */ /* 0x0005e20000100800 */
[----:B------:R-:W-:Y:S02]  /*0920*/  ISETP.GE.U32.AND P0, PT, R0, R7, PT ;  /* 0x000000070000720c */ /* 0x000fe40003f06070 */
[----:B------:R-:W-:Y:S02]  /*0930*/  CS2R R132, SRZ ;  /* 0x0000000000847805 */ /* 0x000fe4000001ff00 */
[----:B------:R-:W-:Y:S01]  /*0940*/  LOP3.LUT R0, R5, R4, RZ, 0x3c, !PT ;  /* 0x0000000405007212 */ /* 0x000fe200078e3cff */
[----:B------:R2:W-:Y:S01]  /*0950*/  STL [R1+0x36c], RZ ;  /* 0x00036cff01007387 */ /* 0x0005e20000100800 */
[----:B------:R-:W-:Y:S02]  /*0960*/  CS2R R134, SRZ ;  /* 0x0000000000867805 */ /* 0x000fe4000001ff00 */
[----:B------:R-:W-:-:S02]  /*0970*/  CS2R R136, SRZ ;  /* 0x0000000000887805 */ /* 0x000fc4000001ff00 */
[----:B------:R-:W-:Y:S01]  /*0980*/  ISETP.GE.AND P2, PT, R0, RZ, PT ;  /* 0x000000ff0000720c */ /* 0x000fe20003f46270 */
[----:B------:R2:W-:Y:S01]  /*0990*/  STL [R1+0x370], RZ ;  /* 0x000370ff01007387 */ /* 0x0005e20000100800 */
[----:B------:R-:W-:Y:S01]  /*09a0*/  VIADD R0, R10, 0x1ff ;  /* 0x000001ff0a007836 */ /* 0x000fe20000000000 */
[----:B------:R-:W-:Y:S02]  /*09b0*/  CS2R R138, SRZ ;  /* 0x00000000008a7805 */ /* 0x000fe4000001ff00 */
[----:B------:R-:W-:Y:S01]  /*09c0*/  CS2R R152, SRZ ;  /* 0x0000000000987805 */ /* 0x000fe2000001ff00 */
[----:B------:R2:W-:Y:S01]  /*09d0*/  STL [R1+0x374], RZ ;  /* 0x000374ff01007387 */ /* 0x0005e20000100800 */
[----:B------:R-:W-:Y:S01]  /*09e0*/  CS2R R154, SRZ ;  /* 0x00000000009a7805 */ /* 0x000fe2000001ff00 */
[----:B------:R-:W-:Y:S01]  /*09f0*/  @P0 VIADD R3, R3, 0x1 ;  /* 0x0000000103030836 */ /* 0x000fe20000000000 */
[----:B------:R-:W-:Y:S01]  /*0a00*/  CS2R R156, SRZ ;  /* 0x00000000009c7805 */ /* 0x000fe2000001ff00 */
[----:B------:R2:W-:Y:S01]  /*0a10*/  STL [R1+0x378], RZ ;  /* 0x000378ff01007387 */ /* 0x0005e20000100800 */
[----:B------:R-:W-:Y:S01]  /*0a20*/  CS2R R158, SRZ ;  /* 0x00000000009e7805 */ /* 0x000fe2000001ff00 */
[----:B------:R-:W-:Y:S01]  /*0a30*/  IMAD.MOV.U32 R2, RZ, RZ, R3 ;  /* 0x000000ffff027224 */ /* 0x000fe200078e0003 */
[----:B------:R-:W-:Y:S01]  /*0a40*/  SHF.R.S32.HI R3, RZ, 0x1f, R0 ;  /* 0x0000001fff037819 */ /* 0x000fe20000011400 */
[----:B------:R2:W-:Y:S01]  /*0a50*/  STL [R1+0x37c], RZ ;  /* 0x00037cff01007387 */ /* 0x0005e20000100800 */
[----:B------:R-:W-:Y:S01]  /*0a60*/  CS2R R160, SRZ ;  /* 0x0000000000a07805 */ /* 0x000fe2000001ff00 */
[----:B------:R-:W-:Y:S01]  /*0a70*/  @!P2 IMAD.MOV R2, RZ, RZ, -R2 ;  /* 0x000000ffff02a224 */ /* 0x000fe200078e0a02 */
[----:B------:R-:W-:Y:S01]  /*0a80*/  @!P1 LOP3.LUT R2, RZ, R4, RZ, 0x33, !PT ;  /* 0x00000004ff029212 */ /* 0x000fe200078e33ff */
[----:B------:R2:W-:Y:S01]  /*0a90*/  STL [R1+0x380], RZ ;  /* 0x000380ff01007387 */ /* 0x0005e20000100800 */
[----:B------:R-:W-:-:S02]  /*0aa0*/  LEA.HI R3, R3, R0, RZ, 0x9 ;  /* 0x0000000003037211 */ /* 0x000fc400078f48ff */
[----:B------:R-:W-:Y:S02]  /*0ab0*/  CS2R R162, SRZ ;  /* 0x0000000000a27805 */ /* 0x000fe4000001ff00 */
[----:B------:R-:W-:Y:S01]  /*0ac0*/  CS2R R164, SRZ ;  /* 0x0000000000a47805 */ /* 0x000fe2000001ff00 */
[----:B------:R2:W-:Y:S01]  /*0ad0*/  STL [R1+0x384], RZ ;  /* 0x000384ff01007387 */ /* 0x0005e20000100800 */
[----:B------:R-:W-:Y:S01]  /*0ae0*/  IMAD.SHL.U32 R6, R2, 0x4, RZ ;  /* 0x0000000402067824 */ /* 0x000fe200078e00ff */
[----:B------:R-:W-:Y:S01]  /*0af0*/  CS2R R166, SRZ ;  /* 0x0000000000a67805 */ /* 0x000fe2000001ff00 */
[----:B------:R-:W-:Y:S01]  /*0b00*/  IMAD.MOV R2, RZ, RZ, -R2 ;  /* 0x000000ffff027224 */ /* 0x000fe200078e0a02 */
[----:B------:R2:W-:Y:S01]  /*0b10*/  STL [R1+0x388], RZ ;  /* 0x000388ff01007387 */ /* 0x0005e20000100800 */
[----:B------:R-:W-:Y:S02]  /*0b20*/  CS2R R184, SRZ ;  /* 0x0000000000b87805 */ /* 0x000fe4000001ff00 */
[----:B------:R-:W-:Y:S01]  /*0b30*/  LEA.HI.SX32 R3, R3, -R6, 0x17 ;  /* 0x8000000603037211 */ /* 0x000fe200078fbaff */
[----:B------:R-:W-:Y:S01]  /*0b40*/  IMAD R8, R4, R2, R5 ;  /* 0x0000000204087224 */ /* 0x000fe200078e0205 */
[----:B------:R2:W-:Y:S01]  /*0b50*/  STL [R1+0x38c], RZ ;  /* 0x00038cff01007387 */ /* 0x0005e20000100800 */
[----:B------:R-:W-:-:S02]  /*0b60*/  CS2R R186, SRZ ;  /* 0x0000000000ba7805 */ /* 0x000fc4000001ff00 */
[----:B------:R-:W-:Y:S02]  /*0b70*/  VIMNMX R13, R3, 0x4, PT ;  /* 0x00000004030d7848 */ /* 0x000fe40003fe0100 */
[----:B------:R-:W-:Y:S01]  /*0b80*/  CS2R R180, SRZ ;  /* 0x0000000000b47805 */ /* 0x000fe2000001ff00 */
[----:B------:R2:W-:Y:S01]  /*0b90*/  STL [R1+0x390], RZ ;  /* 0x000390ff01007387 */ /* 0x0005e20000100800 */
[----:B------:R-:W-:Y:S02]  /*0ba0*/  CS2R R182, SRZ ;  /* 0x0000000000b67805 */ /* 0x000fe4000001ff00 */
[-C--:B------:R-:W-:Y:S02]  /*0bb0*/  IABS R7, R13.reuse ;  /* 0x0000000d00077213 */ /* 0x080fe40000000000 */
[----:B------:R-:W-:Y:S01]  /*0bc0*/  CS2R R188, SRZ ;  /* 0x0000000000bc7805 */ /* 0x000fe2000001ff00 */
[----:B------:R2:W-:Y:S01]  /*0bd0*/  STL [R1+0x394], RZ ;  /* 0x000394ff01007387 */ /* 0x0005e20000100800 */
[----:B------:R-:W-:Y:S01]  /*0be0*/  IABS R4, R13 ;  /* 0x0000000d00047213 */ /* 0x000fe20000000000 */
[----:B------:R-:W0:Y:S01]  /*0bf0*/  I2F.RP R0, R7 ;  /* 0x0000000700007306 */ /* 0x000e220000209400 */
        /* <DEDUP_REMOVED lines=14> */
[----:B0-----:R-:W0:Y:S01]  /*0ce0*/  MUFU.RCP R0, R0 ;  /* 0x0000000000007308 */ /* 0x001e220000001000 */
        /* <DEDUP_REMOVED lines=8> */
[----:B------:R-:W-:Y:S01]  /*0d70*/  CS2R R246, SRZ ;  /* 0x0000000000f67805 */ /* 0x000fe2000001ff00 */
[----:B------:R2:W-:Y:S04]  /*0d80*/  STL [R1+0x3b0], RZ ;  /* 0x0003b0ff01007387 */ /* 0x0005e80000100800 */
[----:B------:R2:W-:Y:S01]  /*0d90*/  STL [R1+0x3b4], RZ ;  /* 0x0003b4ff01007387 */ /* 0x0005e20000100800 */
[----:B0-----:R-:W-:-:S03]  /*0da0*/  VIADD R3, R0, 0xffffffe ;  /* 0x0ffffffe00037836 */ /* 0x001fc60000000000 */
[----:B------:R2:W-:Y:S01]  /*0db0*/  STL [R1+0x3b8], RZ ;  /* 0x0003b8ff01007387 */ /* 0x0005e20000100800 */
[----:B------:R-:W-:-:S03]  /*0dc0*/  IMAD.MOV R0, RZ, RZ, -R4 ;  /* 0x000000ffff007224 */ /* 0x000fc600078e0a04 */
[----:B------:R2:W-:Y:S01]  /*0dd0*/  STL [R1+0x3bc], RZ ;  /* 0x0003bcff01007387 */ /* 0x0005e20000100800 */
[----:B------:R-:W0:Y:S03]  /*0de0*/  F2I.FTZ.U32.TRUNC.NTZ R3, R3 ;  /* 0x0000000300037305 */ /* 0x000e26000021f000 */
[----:B------:R2:W-:Y:S04]  /*0df0*/  STL [R1+0x3c0], RZ ;  /* 0x0003c0ff01007387 */ /* 0x0005e80000100800 */
[----:B------:R2:W-:Y:S04]  /*0e00*/  STL [R1+0x3c4], RZ ;  /* 0x0003c4ff01007387 */ /* 0x0005e80000100800 */
[----:B------:R2:W-:Y:S04]  /*0e10*/  STL [R1+0x3c8], RZ ;  /* 0x0003c8ff01007387 */ /* 0x0005e80000100800 */
[----:B------:R2:W-:Y:S01]  /*0e20*/  STL [R1+0x3cc], RZ ;  /* 0x0003ccff01007387 */ /* 0x0005e20000100800 */
[----:B0-----:R-:W-:-:S03]  /*0e30*/  IMAD.MOV R9, RZ, RZ, -R3 ;  /* 0x000000ffff097224 */ /* 0x001fc600078e0a03 */
[----:B------:R2:W-:Y:S01]  /*0e40*/  STL [R1+0x3d0], RZ ;  /* 0x0003d0ff01007387 */ /* 0x0005e20000100800 */
[----:B------:R-:W-:Y:S01]  /*0e50*/  IMAD.MOV.U32 R2, RZ, RZ, R9 ;  /* 0x000000ffff027224 */ /* 0x000fe200078e0009 */
[----:B------:R-:W-:Y:S02]  /*0e60*/  IABS R9, R8 ;  /* 0x0000000800097213 */ /* 0x000fe40000000000 */
[----:B------:R2:W-:Y:S01]  /*0e70*/  STL [R1+0x3d4], RZ ;  /* 0x0003d4ff01007387 */ /* 0x0005e20000100800 */
[----:B------:R-:W-:Y:S02]  /*0e80*/  IMAD R5, R2, R7, RZ ;  /* 0x0000000702057224 */ /* 0x000fe400078e02ff */
[----:B------:R-:W-:Y:S01]  /*0e90*/  IMAD.MOV.U32 R2, RZ, RZ, RZ ;  /* 0x000000ffff027224 */ /* 0x000fe200078e00ff */
[----:B------:R2:W-:Y:S03]  /*0ea0*/  STL [R1+0x3d8], RZ ;  /* 0x0003d8ff01007387 */ /* 0x0005e60000100800 */
[----:B------:R-:W-:Y:S01]  /*0eb0*/  IMAD.HI.U32 R2, R3, R5, R2 ;  /* 0x0000000503027227 */ /* 0x000fe200078e0002 */
[----:B------:R2:W-:Y:S04]  /*0ec0*/  STL [R1+0x3dc], RZ ;  /* 0x0003dcff01007387 */ /* 0x0005e80000100800 */
[----:B------:R2:W-:Y:S01]  /*0ed0*/  STL [R1+0x3e0], RZ ;  /* 0x0003e0ff01007387 */ /* 0x0005e20000100800 */
[----:B------:R-:W-:-:S03]  /*0ee0*/  IMAD.HI.U32 R4, R2, R9, RZ ;  /* 0x0000000902047227 */ /* 0x000fc600078e00ff */
[----:B------:R2:W-:Y:S01]  /*0ef0*/  STL [R1+0x3e4], RZ ;  /* 0x0003e4ff01007387 */ /* 0x0005e20000100800 */
[----:B------:R-:W-:-:S03]  /*0f00*/  IMAD R0, R4, R0, R9 ;  /* 0x0000000004007224 */ /* 0x000fc600078e0209 */
[----:B------:R2:W-:Y:S02]  /*0f10*/  STL [R1+0x3e8], RZ ;  /* 0x0003e8ff01007387 */ /* 0x0005e40000100800 */
[----:B------:R-:W-:Y:S02]  /*0f20*/  ISETP.GT.U32.AND P1, PT, R7, R0, PT ;  /* 0x000000000700720c */ /* 0x000fe40003f24070 */
[----:B------:R2:W-:Y:S04]  /*0f30*/  STL [R1+0x3ec], RZ ;  /* 0x0003ecff01007387 */ /* 0x0005e80000100800 */
[----:B------:R2:W-:Y:S04]  /*0f40*/  STL [R1+0x3f0], RZ ;  /* 0x0003f0ff01007387 */ /* 0x0005e80000100800 */
[----:B------:R2:W-:Y:S03]  /*0f50*/  STL [R1+0x3f4], RZ ;  /* 0x0003f4ff01007387 */ /* 0x0005e60000100800 */
[----:B------:R-:W-:Y:S01]  /*0f60*/  @!P1 IMAD.IADD R0, R0, 0x1, -R7 ;  /* 0x0000000100009824 */ /* 0x000fe200078e0a07 */
[----:B------:R2:W-:Y:S01]  /*0f70*/  STL [R1+0x3f8], RZ ;  /* 0x0003f8ff01007387 */ /* 0x0005e20000100800 */
[----:B------:R-:W-:Y:S01]  /*0f80*/  @!P1 VIADD R4, R4, 0x1 ;  /* 0x0000000104049836 */ /* 0x000fe20000000000 */
[----:B------:R-:W-:-:S02]  /*0f90*/  ISETP.NE.AND P1, PT, R13, RZ, PT ;  /* 0x000000ff0d00720c */ /* 0x000fc40003f25270 */
[----:B------:R2:W-:Y:S01]  /*0fa0*/  STL [R1+0x3fc], RZ ;  /* 0x0003fcff01007387 */ /* 0x0005e20000100800 */
[----:B------:R-:W-:Y:S02]  /*0fb0*/  ISETP.GE.U32.AND P0, PT, R0, R7, PT ;  /* 0x000000070000720c */ /* 0x000fe40003f06070 */
[----:B------:R-:W-:Y:S01]  /*0fc0*/  LOP3.LUT R0, R8, R13, RZ, 0x3c, !PT ;  /* 0x0000000d08007212 */ /* 0x000fe200078e3cff */
[----:B------:R2:W-:Y:S03]  /*0fd0*/  STL [R1+0x530], RZ ;  /* 0x000530ff01007387 */ /* 0x0005e60000100800 */
[----:B------:R-:W-:Y:S01]  /*0fe0*/  ISETP.GE.AND P2, PT, R0, RZ, PT ;  /* 0x000000ff0000720c */ /* 0x000fe20003f46270 */
[----:B------:R2:W-:Y:S04]  /*0ff0*/  STL [R1+0x534], RZ ;  /* 0x000534ff01007387 */ /* 0x0005e80000100800 */
[----:B------:R2:W-:Y:S02]  /*1000*/  STL [R1+0x538], RZ ;  /* 0x000538ff01007387 */ /* 0x0005e40000100800 */
[----:B------:R-:W-:-:S02]  /*1010*/  @P0 VIADD R4, R4, 0x1 ;  /* 0x0000000104040836 */ /* 0x000fc40000000000 */
[----:B------:R2:W-:Y:S04]  /*1020*/  STL [R1+0x53c], RZ ;  /* 0x00053cff01007387 */ /* 0x0005e80000100800 */
[----:B------:R2:W-:Y:S01]  /*1030*/  STL [R1+0x540], RZ ;  /* 0x000540ff01007387 */ /* 0x0005e20000100800 */
[----:B------:R-:W-:Y:S01]  /*1040*/  @!P2 IMAD.MOV R4, RZ, RZ, -R4 ;  /* 0x000000ffff04a224 */ /* 0x000fe200078e0a04 */
[----:B------:R-:W-:Y:S02]  /*1050*/  @!P1 LOP3.LUT R4, RZ, R13, RZ, 0x33, !PT ;  /* 0x0000000dff049212 */ /* 0x000fe400078e33ff */
[----:B------:R2:W-:Y:S03]  /*1060*/  STL [R1+0x544], RZ ;  /* 0x000544ff01007387 */ /* 0x0005e60000100800 */
[----:B------:R-:W-:Y:S01]  /*1070*/  IMAD.MOV R0, RZ, RZ, -R4 ;  /* 0x000000ffff007224 */ /* 0x000fe200078e0a04 */
[----:B------:R2:W-:Y:S01]  /*1080*/  STL [R1+0x548], RZ ;  /* 0x000548ff01007387 */ /* 0x0005e20000100800 */
[----:B------:R-:W-:-:S02]  /*1090*/  IMAD.SHL.U32 R4, R4, 0x100, RZ ;  /* 0x0000010004047824 */ /* 0x000fc400078e00ff */
[----:B------:R-:W-:Y:S01]  /*10a0*/  IMAD R0, R13, R0, R8 ;  /* 0x000000000d007224 */ /* 0x000fe200078e0208 */
[----:B------:R2:W-:Y:S01]  /*10b0*/  STL [R1+0x54c], RZ ;  /* 0x00054cff01007387 */ /* 0x0005e20000100800 */
[----:B------:R-:W-:Y:S02]  /*10c0*/  CS2R R12, SRZ ;  /* 0x00000000000c7805 */ /* 0x000fe4000001ff00 */
[----:B------:R-:W-:Y:S01]  /*10d0*/  IMAD.IADD R0, R6, 0x1, R0 ;  /* 0x0000000106007824 */ /* 0x000fe200078e0200 */
[----:B------:R2:W-:Y:S04]  /*10e0*/  STL [R1+0x550], RZ ;  /* 0x000550ff01007387 */ /* 0x0005e80000100800 */
        /* <DEDUP_REMOVED lines=139> */
[----:B------:R2:W-:Y:S01]  /*19a0*/  STL [R1+0xde0], RZ ;  /* 0x000de0ff01007387 */ /* 0x0005e20000100800 */
[----:B------:R-:W0:Y:S03]  /*19b0*/  S2R R2, SR_TID.X ;  /* 0x0000000000027919 */ /* 0x000e260000002100 */
        /* <DEDUP_REMOVED lines=8> */
[----:B0-----:R-:W-:-:S02]  /*1a40*/  LOP3.LUT R5, R2, 0x7f, RZ, 0xc0, !PT ;  /* 0x0000007f02057812 */ /* 0x001fc400078ec0ff */
[----:B------:R-:W-:Y:S01]  /*1a50*/  LOP3.LUT R236, R2, 0x60, RZ, 0xc0, !PT ;  /* 0x0000006002ec7812 */ /* 0x000fe200078ec0ff */
[----:B------:R2:W-:Y:S02]  /*1a60*/  STL [R1+0xe04], RZ ;  /* 0x000e04ff01007387 */ /* 0x0005e40000100800 */
[----:B------:R-:W-:Y:S02]  /*1a70*/  IMAD R5, R0, 0x200, R5 ;  /* 0x0000020000057824 */ /* 0x000fe400078e0205 */
[----:B------:R2:W-:Y:S01]  /*1a80*/  STL [R1+0xe08], RZ ;  /* 0x000e08ff01007387 */ /* 0x0005e20000100800 */
[----:B------:R-:W0:Y:S01]  /*1a90*/  LDC R0, c[0x0][0x230] ;  /* 0x00008c00ff007b82 */ /* 0x000e220000000800 */
[C---:B------:R-:W-:Y:S02]  /*1aa0*/  VIADD R6, R5.reuse, 0x80 ;  /* 0x0000008005067836 */ /* 0x040fe40000000000 */
[----:B------:R2:W-:Y:S01]  /*1ab0*/  STL [R1+0xe0c], RZ ;  /* 0x000e0cff01007387 */ /* 0x0005e20000100800 */
[----:B------:R-:W-:-:S02]  /*1ac0*/  VIADD R7, R5, 0x100 ;  /* 0x0000010005077836 */ /* 0x000fc40000000000 */
[----:B------:R-:W-:Y:S01]  /*1ad0*/  VIADD R8, R5, 0x180 ;  /* 0x0000018005087836 */ /* 0x000fe20000000000 */
[----:B------:R2:W-:Y:S04]  /*1ae0*/  STL [R1+0xe10], RZ ;  /* 0x000e10ff01007387 */ /* 0x0005e80000100800 */
[----:B------:R2:W-:Y:S04]  /*1af0*/  STL [R1+0xe14], RZ ;  /* 0x000e14ff01007387 */ /* 0x0005e80000100800 */
[----:B------:R2:W-:Y:S04]  /*1b00*/  STL [R1+0xe18], RZ ;  /* 0x000e18ff01007387 */ /* 0x0005e80000100800 */
[----:B------:R2:W-:Y:S04]  /*1b10*/  STL [R1+0xe1c], RZ ;  /* 0x000e1cff01007387 */ /* 0x0005e80000100800 */
[----:B------:R2:W-:Y:S01]  /*1b20*/  STL [R1+0xe20], RZ ;  /* 0x000e20ff01007387 */ /* 0x0005e20000100800 */
[----:B0-----:R-:W-:-:S03]  /*1b30*/  VIADD R0, R0, 0x1f ;  /* 0x0000001f00007836 */ /* 0x001fc60000000000 */
[----:B------:R2:W-:Y:S02]  /*1b40*/  STL [R1+0xe24], RZ ;  /* 0x000e24ff01007387 */ /* 0x0005e40000100800 */
[----:B------:R-:W-:Y:S02]  /*1b50*/  ISETP.GE.AND P0, PT, R0, 0x20, PT ;  /* 0x000000200000780c */ /* 0x000fe40003f06270 */
        /* <DEDUP_REMOVED lines=46> */
[----:B------:R-:W-:Y:S05]  /*1e40*/  @!P0 BRA `(.L_x_0) ;  /* 0x0000023400d48947 */ /* 0x000fea0003800000 */
[----:B------:R-:W-:Y:S01]  /*1e50*/  IABS R23, R10 ;  /* 0x0000000a00177213 */ /* 0x000fe20000000000 */
[----:B------:R-:W-:Y:S01]  /*1e60*/  ULDC UR60, c[0x0][0x23c] ;  /* 0x00008f00003c7ab9 */ /* 0x000fe20000000800 */
[----:B------:R-:W-:Y:S01]  /*1e70*/  IABS R9, R11 ;  /* 0x0000000b00097213 */ /* 0x000fe20000000000 */
[----:B------:R-:W-:Y:S01]  /*1e80*/  ULDC.64 UR8, c[0x0][0x218] ;  /* 0x0000860000087ab9 */ /* 0x000fe20000000a00 */
[----:B------:R-:W0:Y:S01]  /*1e90*/  I2F.RP R16, R23 ;  /* 0x0000001700107306 */ /* 0x000e220000209400 */
[----:B------:R-:W-:Y:S01]  /*1ea0*/  IABS R20, R7 ;  /* 0x0000000700147213 */ /* 0x000fe20000000000 */
[----:B------:R-:W-:Y:S01]  /*1eb0*/  ULDC UR5, c[0x0][0x240] ;  /* 0x0000900000057ab9 */ /* 0x000fe20000000800 */
[----:B------:R-:W-:Y:S01]  /*1ec0*/  IABS R22, R6 ;  /* 0x0000000600167213 */ /* 0x000fe20000000000 */
[----:B------:R-:W-:Y:S01]  /*1ed0*/  ULDC.64 UR10, c[0x0][0x210] ;  /* 0x00008400000a7ab9 */ /* 0x000fe20000000a00 */
[----:B------:R-:W-:Y:S01]  /*1ee0*/  IABS R24, R5 ;  /* 0x0000000500187213 */ /* 0x000fe20000000000 */
[----:B------:R-:W-:Y:S01]  /*1ef0*/  USHF.R.U32.HI UR12, URZ, 0x4, UR4 ;  /* 0x000000043f0c7899 */ /* 0x000fe20008011604 */
[----:B------:R-:W-:Y:S01]  /*1f00*/  LOP3.LUT R75, R2, 0x1f, RZ, 0xc0, !PT ;  /* 0x0000001f024b7812 */ /* 0x000fe200078ec0ff */
[----:B------:R-:W1:Y:S01]  /*1f10*/  I2F.RP R3, R9 ;  /* 0x0000000900037306 */ /* 0x000e620000209400 */
[----:B------:R-:W-:Y:S01]  /*1f20*/  UMOV UR15, URZ ;  /* 0x0000003f000f7c82 */ /* 0x000fe20008000000 */
[----:B------:R-:W-:Y:S01]  /*1f30*/  USGXT.U32 UR12, UR12, 0xe ;  /* 0x0000000e0c0c789a */ /* 0x000fe20008000000 */
[----:B------:R-:W-:-:S02]  /*1f40*/  CS2R R110, SRZ ;  /* 0x00000000006e7805 */ /* 0x000fc4000001ff00 */
[----:B------:R-:W-:Y:S02]  /*1f50*/  CS2R R112, SRZ ;  /* 0x0000000000707805 */ /* 0x000fe4000001ff00 */
[----:B------:R-:W-:Y:S01]  /*1f60*/  CS2R R114, SRZ ;  /* 0x0000000000727805 */ /* 0x000fe2000001ff00 */
[----:B------:R-:W-:Y:S01]  /*1f70*/  UIADD3 UR13, UP0, UR12, 0x80, URZ ;  /* 0x000000800c0d7890 */ /* 0x000fe2000ff1e03f */
[----:B------:R-:W-:Y:S01]  /*1f80*/  CS2R R116, SRZ ;  /* 0x0000000000747805 */ /* 0x000fe2000001ff00 */
[----:B0-----:R-:W0:Y:S01]  /*1f90*/  MUFU.RCP R16, R16 ;  /* 0x0000001000107308 */ /* 0x001e220000001000 */
[----:B------:R-:W-:Y:S02]  /*1fa0*/  CS2R R118, SRZ ;  /* 0x0000000000767805 */ /* 0x000fe4000001ff00 */
[----:B------:R-:W-:Y:S02]  /*1fb0*/  CS2R R120, SRZ ;  /* 0x0000000000787805 */ /* 0x000fe4000001ff00 */
[----:B------:R-:W-:-:S02]  /*1fc0*/  CS2R R122, SRZ ;  /* 0x00000000007a7805 */ /* 0x000fc4000001ff00 */
[----:B------:R-:W-:Y:S02]  /*1fd0*/  CS2R R124, SRZ ;  /* 0x00000000007c7805 */ /* 0x000fe4000001ff00 */
[----:B------:R-:W-:Y:S02]  /*1fe0*/  CS2R R126, SRZ ;  /* 0x00000000007e7805 */ /* 0x000fe4000001ff00 */
[----:B------:R-:W-:Y:S02]  /*1ff0*/  CS2R R128, SRZ ;  /* 0x0000000000807805 */ /* 0x000fe4000001ff00 */
[----:B------:R-:W-:Y:S01]  /*2000*/  CS2R R130, SRZ ;  /* 0x0000000000827805 */ /* 0x000fe2000001ff00 */
[----:B-1----:R-:W1:Y:S01]  /*2010*/  MUFU.RCP R3, R3 ;  /* 0x0000000300037308 */ /* 0x002e620000001000 */
[----:B------:R-:W-:Y:S02]  /*2020*/  CS2R R132, SRZ ;  /* 0x0000000000847805 */ /* 0x000fe4000001ff00 */
[----:B------:R-:W-:-:S02]  /*2030*/  CS2R R134, SRZ ;  /* 0x0000000000867805 */ /* 0x000fc4000001ff00 */
[----:B------:R-:W-:Y:S02]  /*2040*/  CS2R R136, SRZ ;  /* 0x0000000000887805 */ /* 0x000fe4000001ff00 */
[----:B------:R-:W-:Y:S02]  /*2050*/  CS2R R138, SRZ ;  /* 0x00000000008a7805 */ /* 0x000fe4000001ff00 */
[----:B------:R-:W-:Y:S02]  /*2060*/  CS2R R140, SRZ ;  /* 0x00000000008c7805 */ /* 0x000fe4000001ff00 */
[----:B------:R-:W-:Y:S02]  /*2070*/  CS2R R142, SRZ ;  /* 0x00000000008e7805 */ /* 0x000fe4000001ff00 */
[----:B------:R-:W-:Y:S02]  /*2080*/  CS2R R144, SRZ ;  /* 0x0000000000907805 */ /* 0x000fe4000001ff00 */
[----:B------:R-:W-:Y:S01]  /*2090*/  CS2R R146, SRZ ;  /* 0x0000000000927805 */ /* 0x000fe2000001ff00 */
[----:B0-----:R-:W-:Y:S01]  /*20a0*/  VIADD R14, R16, 0xffffffe ;  /* 0x0ffffffe100e7836 */ /* 0x001fe20000000000 */
[----:B------:R-:W-:-:S02]  /*20b0*/  CS2R R148, SRZ ;  /* 0x0000000000947805 */ /* 0x000fc4000001ff00 */
[----:B------:R-:W-:Y:S01]  /*20c0*/  CS2R R150, SRZ ;  /* 0x0000000000967805 */ /* 0x000fe2000001ff00 */
[----:B------:R0:W3:Y:S01]  /*20d0*/  F2I.FTZ.U32.TRUNC.NTZ R15, R14 ;  /* 0x0000000e000f7305 */ /* 0x0000e2000021f000 */
[----:B-1----:R-:W-:-:S07]  /*20e0*/  VIADD R12, R3, 0xffffffe ;  /* 0x0ffffffe030c7836 */ /* 0x002fce0000000000 */
[----:B------:R1:W4:Y:S01]  /*20f0*/  F2I.FTZ.U32.TRUNC.NTZ R13, R12 ;  /* 0x0000000c000d7305 */ /* 0x000322000021f000 */
[----:B0-----:R-:W-:Y:S02]  /*2100*/  IMAD.MOV.U32 R14, RZ, RZ, RZ ;  /* 0x000000ffff0e7224 */ /* 0x001fe400078e00ff */
[----:B---3--:R-:W-:Y:S02]  /*2110*/  IMAD.MOV R18, RZ, RZ, -R15 ;  /* 0x000000ffff127224 */ /* 0x008fe400078e0a0f */
[----:B-1----:R-:W-:Y:S02]  /*2120*/  IMAD.MOV.U32 R12, RZ, RZ, RZ ;  /* 0x000000ffff0c7224 */ /* 0x002fe400078e00ff */
[----:B------:R-:W-:Y:S01]  /*2130*/  IMAD R17, R18, R23, RZ ;  /* 0x0000001712117224 */ /* 0x000fe200078e02ff */
[----:B------:R-:W-:-:S03]  /*2140*/  IABS R18, R8 ;  /* 0x0000000800127213 */ /* 0x000fc60000000000 */
[----:B------:R-:W-:-:S04]  /*2150*/  IMAD.HI.U32 R15, R15, R17, R14 ;  /* 0x000000110f0f7227 */ /* 0x000fc800078e000e */
[----:B----4-:R-:W-:Y:S02]  /*2160*/  IMAD.MOV R14, RZ, RZ, -R13 ;  /* 0x000000ffff0e7224 */ /* 0x010fe400078e0a0d */
[----:B------:R-:W-:-:S04]  /*2170*/  IMAD.HI.U32 R3, R15, R18, RZ ;  /* 0x000000120f037227 */ /* 0x000fc800078e00ff */
[----:B------:R-:W-:Y:S02]  /*2180*/  IMAD R17, R14, R9, RZ ;  /* 0x000000090e117224 */ /* 0x000fe400078e02ff */
[----:B------:R-:W-:-:S04]  /*2190*/  IMAD.HI.U32 R14, R15, R20, RZ ;  /* 0x000000140f0e7227 */ /* 0x000fc800078e00ff */
[----:B------:R-:W-:Y:S02]  /*21a0*/  IMAD.MOV R19, RZ, RZ, -R3 ;  /* 0x000000ffff137224 */ /* 0x000fe400078e0a03 */
[----:B------:R-:W-:-:S04]  /*21b0*/  IMAD.HI.U32 R3, R13, R17, R12 ;  /* 0x000000110d037227 */ /* 0x000fc800078e000c */
[----:B------:R-:W-:-:S04]  /*21c0*/  IMAD.HI.U32 R16, R15, R22, RZ ;  /* 0x000000160f107227 */ /* 0x000fc800078e00ff */
[----:B------:R-:W-:Y:S01]  /*21d0*/  IMAD.MOV R17, RZ, RZ, -R14 ;  /* 0x000000ffff117224 */ /* 0x000fe200078e0a0e */
[----:B------:R-:W-:Y:S01]  /*21e0*/  LEA.HI R14, R236, R4, RZ, 0x1b ;  /* 0x00000004ec0e7211 */ /* 0x000fe200078fd8ff */
[----:B------:R-:W-:Y:S02]  /*21f0*/  IMAD.MOV R12, RZ, RZ, -R16 ;  /* 0x000000ffff0c7224 */ /* 0x000fe400078e0a10 */
[----:B------:R-:W-:Y:S01]  /*2200*/  IMAD R17, R23, R17, R20 ;  /* 0x0000001117117224 */ /* 0x000fe200078e0214 */
[----:B------:R-:W-:Y:S01]  /*2210*/  IABS R108, R14 ;  /* 0x0000000e006c7213 */ /* 0x000fe20000000000 */
[----:B------:R-:W-:-:S03]  /*2220*/  IMAD.HI.U32 R15, R15, R24, RZ ;  /* 0x000000180f0f7227 */ /* 0x000fc600078e00ff */
[C---:B------:R-:W-:Y:S01]  /*2230*/  ISETP.GT.U32.AND P6, PT, R23.reuse, R17, PT ;  /* 0x000000111700720c */ /* 0x040fe20003fc4070 */
[C---:B------:R-:W-:Y:S02]  /*2240*/  IMAD R16, R23.reuse, R19, R18 ;  /* 0x0000001317107224 */ /* 0x040fe400078e0212 */
[C---:B------:R-:W-:Y:S02]  /*2250*/  IMAD R18, R23.reuse, R12, R22 ;  /* 0x0000000c17127224 */ /* 0x040fe400078e0216 */
[----:B------:R-:W-:Y:S01]  /*2260*/  IMAD.MOV R15, RZ, RZ, -R15 ;  /* 0x000000ffff0f7224 */ /* 0x000fe200078e0a0f */
[C---:B------:R-:W-:Y:S01]  /*2270*/  ISETP.GT.U32.AND P1, PT, R23.reuse, R16, PT ;  /* 0x000000101700720c */ /* 0x040fe20003f24070 */
[C---:B------:R-:W-:Y:S01]  /*2280*/  VIADD R12, R14.reuse, 0xfc ;  /* 0x000000fc0e0c7836 */ /* 0x040fe20000000000 */
[C---:B------:R-:W-:Y:S01]  /*2290*/  ISETP.GT.U32.AND P2, PT, R23.reuse, R18, PT ;  /* 0x000000121700720c */ /* 0x040fe20003f44070 */
[----:B------:R-:W-:Y:S02]  /*22a0*/  IMAD R20, R23, R15, R24 ;  /* 0x0000000f17147224 */ /* 0x000fe400078e0218 */
[C---:B------:R-:W-:Y:S01]  /*22b0*/  VIADD R13, R14.reuse, 0xf8 ;  /* 0x000000f80e0d7836 */ /* 0x040fe20000000000 */
[----:B------:R-:W-:Y:S01]  /*22c0*/  IABS R22, R12 ;  /* 0x0000000c00167213 */ /* 0x000fe20000000000 */
[----:B------:R-:W-:Y:S01]  /*22d0*/  @!P6 IMAD.IADD R17, R17, 0x1, -R23 ;  /* 0x000000011111e824 */ /* 0x000fe200078e0a17 */
[----:B------:R-:W-:Y:S01]  /*22e0*/  ISETP.GT.U32.AND P4, PT, R23, R20, PT ;  /* 0x000000141700720c */ /* 0x000fe20003f84070 */
[----:B------:R-:W-:Y:S01]  /*22f0*/  VIADD R15, R14, 0xf4 ;  /* 0x000000f40e0f7836 */ /* 0x000fe20000000000 */
[----:B------:R-:W-:Y:S01]  /*2300*/  ISETP.GE.AND P3, PT, R12, RZ, PT ;  /* 0x000000ff0c00720c */ /* 0x000fe20003f66270 */
[----:B------:R-:W-:Y:S01]  /*2310*/  IMAD.HI.U32 R12, R3, R22, RZ ;  /* 0x00000016030c7227 */ /* 0x000fe200078e00ff */
[----:B------:R-:W-:-:S02]  /*2320*/  IABS R24, R13 ;  /* 0x0000000d00187213 */ /* 0x000fc40000000000 */
[----:B------:R-:W-:Y:S01]  /*2330*/  ISETP.GE.AND P0, PT, R13, RZ, PT ;  /* 0x000000ff0d00720c */ /* 0x000fe20003f06270 */
[--C-:B------:R-:W-:Y:S01]  /*2340*/  @!P1 IMAD.IADD R16, R16, 0x1, -R23.reuse ;  /* 0x0000000110109824 */ /* 0x100fe200078e0a17 */
[----:B------:R-:W-:Y:S01]  /*2350*/  ISETP.GE.AND P5, PT, R15, RZ, PT ;  /* 0x000000ff0f00720c */ /* 0x000fe20003fa6270 */
[----:B------:R-:W-:Y:S01]  /*2360*/  @!P2 IMAD.IADD R18, R18, 0x1, -R23 ;  /* 0x000000011212a824 */ /* 0x000fe200078e0a17 */
[C---:B------:R-:W-:Y:S01]  /*2370*/  ISETP.GT.U32.AND P2, PT, R23.reuse, R17, PT ;  /* 0x000000111700720c */ /* 0x040fe20003f44070 */
[----:B------:R-:W-:Y:S01]  /*2380*/  VIADD R25, R14, 0xf0 ;  /* 0x000000f00e197836 */ /* 0x000fe20000000000 */
[----:B------:R-:W-:Y:S01]  /*2390*/  ISETP.GT.U32.AND P1, PT, R23, R16, PT ;  /* 0x000000101700720c */ /* 0x000fe20003f24070 */
[----:B------:R-:W-:Y:S01]  /*23a0*/  IMAD.HI.U32 R13, R3, R24, RZ ;  /* 0x00000018030d7227 */ /* 0x000fe200078e00ff */
[----:B------:R-:W-:Y:S02]  /*23b0*/  IABS R15, R15 ;  /* 0x0000000f000f7213 */ /* 0x000fe40000000000 */
[----:B------:R-:W-:Y:S01]  /*23c0*/  IABS R21, R25 ;  /* 0x0000001900157213 */ /* 0x000fe20000000000 */
[----:B------:R-:W-:-:S02]  /*23d0*/  IMAD.MOV R12, RZ, RZ, -R12 ;  /* 0x000000ffff0c7224 */ /* 0x000fc400078e0a0c */
[----:B------:R-:W-:Y:S01]  /*23e0*/  @!P4 IMAD.IADD R20, R20, 0x1, -R23 ;  /* 0x000000011414c824 */ /* 0x000fe200078e0a17 */
[----:B------:R-:W-:Y:S01]  /*23f0*/  ISETP.GT.U32.AND P4, PT, R23, R18, PT ;  /* 0x000000121700720c */ /* 0x000fe20003f84070 */
[----:B------:R-:W-:Y:S02]  /*2400*/  IMAD.MOV R13, RZ, RZ, -R13 ;  /* 0x000000ffff0d7224 */ /* 0x000fe400078e0a0d */
[----:B------:R-:W-:Y:S01]  /*2410*/  IMAD R12, R9, R12, R22 ;  /* 0x0000000c090c7224 */ /* 0x000fe200078e0216 */
[----:B------:R-:W-:Y:S01]  /*2420*/  ISETP.GT.U32.AND P6, PT, R23, R20, PT ;  /* 0x000000141700720c */ /* 0x000fe20003fc4070 */
[----:B------:R-:W-:Y:S02]  /*2430*/  IMAD.MOV.U32 R22, RZ, RZ, R15 ;  /* 0x000000ffff167224 */ /* 0x000fe400078e000f */
[----:B------:R-:W-:Y:S02]  /*2440*/  IMAD R19, R9, R13, R24 ;  /* 0x0000000d09137224 */ /* 0x000fe400078e0218 */
[----:B------:R-:W-:-:S04]  /*2450*/  IMAD.HI.U32 R13, R3, R22, RZ ;  /* 0x00000016030d7227 */ /* 0x000fc800078e00ff */
[----:B------:R-:W-:Y:S01]  /*2460*/  @!P2 IMAD.IADD R17, R17, 0x1, -R23 ;  /* 0x000000011111a824 */ /* 0x000fe200078e0a17 */
[----:B------:R-:W-:Y:S01]  /*2470*/  ISETP.GE.AND P2, PT, R7, RZ, PT ;  /* 0x000000ff0700720c */ /* 0x000fe20003f46270 */
[----:B------:R-:W-:Y:S02]  /*2480*/  IMAD.MOV.U32 R24, RZ, RZ, R21 ;  /* 0x000000ffff187224 */ /* 0x000fe400078e0015 */
[----:B------:R-:W-:Y:S01]  /*2490*/  @!P1 IMAD.IADD R16, R16, 0x1, -R23 ;  /* 0x0000000110109824 */ /* 0x000fe200078e0a17 */
[----:B------:R-:W-:Y:S01]  /*24a0*/  ISETP.GE.AND P1, PT, R8, RZ, PT ;  /* 0x000000ff0800720c */ /* 0x000fe20003f26270 */
[----:B------:R-:W-:Y:S02]  /*24b0*/  IMAD.MOV R21, RZ, RZ, -R13 ;  /* 0x000000ffff157224 */ /* 0x000fe400078e0a0d */
[----:B------:R-:W-:-:S04]  /*24c0*/  IMAD.HI.U32 R13, R3, R24, RZ ;  /* 0x00000018030d7227 */ /* 0x000fc800078e00ff */
[----:B------:R-:W-:Y:S02]  /*24d0*/  IMAD.MOV.U32 R15, RZ, RZ, R16 ;  /* 0x000000ffff0f7224 */ /* 0x000fe400078e0010 */
[C---:B------:R-:W-:Y:S02]  /*24e0*/  IMAD R16, R9.reuse, R21, R22 ;  /* 0x0000001509107224 */ /* 0x040fe400078e0216 */
[----:B------:R-:W-:Y:S01]  /*24f0*/  @!P6 IMAD.IADD R20, R20, 0x1, -R23 ;  /* 0x000000011414e824 */ /* 0x000fe200078e0a17 */
[----:B------:R-:W-:Y:S01]  /*2500*/  ISETP.GT.U32.AND P6, PT, R9, R12, PT ;  /* 0x0000000c0900720c */ /* 0x000fe20003fc4070 */
[----:B------:R-:W-:Y:S02]  /*2510*/  IMAD.MOV R22, RZ, RZ, -R13 ;  /* 0x000000ffff167224 */ /* 0x000fe400078e0a0d */
[----:B------:R-:W-:Y:S02]  /*2520*/  IMAD.MOV.U32 R13, RZ, RZ, R17 ;  /* 0x000000ffff0d7224 */ /* 0x000fe400078e0011 */
[----:B------:R-:W-:Y:S01]  /*2530*/  @!P4 IMAD.IADD R18, R18, 0x1, -R23 ;  /* 0x000000011212c824 */ /* 0x000fe200078e0a17 */
[----:B------:R-:W-:Y:S01]  /*2540*/  ISETP.GE.AND P4, PT, R6, RZ, PT ;  /* 0x000000ff0600720c */ /* 0x000fe20003f86270 */
[----:B------:R-:W-:Y:S01]  /*2550*/  @!P2 IMAD.MOV R13, RZ, RZ, -R13 ;  /* 0x000000ffff0da224 */ /* 0x000fe200078e0a0d */
[----:B------:R-:W-:Y:S01]  /*2560*/  ISETP.GE.AND P2, PT, R5, RZ, PT ;  /* 0x000000ff0500720c */ /* 0x000fe20003f46270 */
[----:B------:R-:W-:Y:S01]  /*2570*/  IMAD.MOV.U32 R21, RZ, RZ, R18 ;  /* 0x000000ffff157224 */ /* 0x000fe200078e0012 */
[----:B------:R-:W-:Y:S01]  /*2580*/  LOP3.LUT R18, RZ, R10, RZ, 0x33, !PT ;  /* 0x0000000aff127212 */ /* 0x000fe200078e33ff */
[----:B------:R-:W-:Y:S01]  /*2590*/  @!P1 IMAD.MOV R15, RZ, RZ, -R15 ;  /* 0x000000ffff0f9224 */ /* 0x000fe200078e0a0f */
[----:B------:R-:W-:Y:S01]  /*25a0*/  ISETP.GT.U32.AND P1, PT, R9, R19, PT ;  /* 0x000000130900720c */ /* 0x000fe20003f24070 */
[----:B------:R-:W-:-:S02]  /*25b0*/  @!P6 IMAD.IADD R12, R12, 0x1, -R9 ;  /* 0x000000010c0ce824 */ /* 0x000fc400078e0a09 */
[C---:B------:R-:W-:Y:S02]  /*25c0*/  IMAD R17, R9.reuse, R22, R24 ;  /* 0x0000001609117224 */ /* 0x040fe400078e0218 */
[----:B------:R-:W-:Y:S01]  /*25d0*/  VIADD R23, R14, 0xec ;  /* 0x000000ec0e177836 */ /* 0x000fe20000000000 */
[----:B------:R-:W-:Y:S01]  /*25e0*/  ISETP.GT.U32.AND P6, PT, R9, R12, PT ;  /* 0x0000000c0900720c */ /* 0x000fe20003fc4070 */
[----:B------:R-:W-:Y:S01]  /*25f0*/  @!P4 IMAD.MOV R21, RZ, RZ, -R21 ;  /* 0x000000ffff15c224 */ /* 0x000fe200078e0a15 */
[----:B------:R-:W-:Y:S01]  /*2600*/  ISETP.NE.AND P4, PT, R10, RZ, PT ;  /* 0x000000ff0a00720c */ /* 0x000fe20003f85270 */
[----:B------:R-:W-:Y:S01]  /*2610*/  @!P2 IMAD.MOV R20, RZ, RZ, -R20 ;  /* 0x000000ffff14a224 */ /* 0x000fe200078e0a14 */
[----:B------:R-:W-:Y:S01]  /*2620*/  IABS R22, R23 ;  /* 0x0000001700167213 */ /* 0x000fe20000000000 */
[----:B------:R-:W-:Y:S01]  /*2630*/  VIADD R26, R14, 0xe8 ;  /* 0x000000e80e1a7836 */ /* 0x000fe20000000000 */
[C---:B------:R-:W-:Y:S01]  /*2640*/  SEL R10, R18.reuse, R15, !P4 ;  /* 0x0000000f120a7207 */ /* 0x040fe20006000000 */
[--C-:B------:R-:W-:Y:S01]  /*2650*/  @!P1 IMAD.IADD R19, R19, 0x1, -R9.reuse ;  /* 0x0000000113139824 */ /* 0x100fe200078e0a09 */
[----:B------:R-:W-:Y:S01]  /*2660*/  SEL R15, R18, R13, !P4 ;  /* 0x0000000d120f7207 */ /* 0x000fe20006000000 */
[----:B------:R-:W-:Y:S01]  /*2670*/  VIADD R27, R14, 0xe4 ;  /* 0x000000e40e1b7836 */ /* 0x000fe20000000000 */
[----:B------:R-:W-:Y:S01]  /*2680*/  SEL R13, R18, R21, !P4 ;  /* 0x00000015120d7207 */ /* 0x000fe20006000000 */
[----:B------:R-:W-:Y:S01]  /*2690*/  VIADD R29, R14, 0xe0 ;  /* 0x000000e00e1d7836 */ /* 0x000fe20000000000 */
[----:B------:R-:W-:Y:S01]  /*26a0*/  SEL R18, R18, R20, !P4 ;  /* 0x0000001412127207 */ /* 0x000fe20006000000 */
[----:B------:R-:W-:Y:S01]  /*26b0*/  @!P6 IMAD.IADD R12, R12, 0x1, -R9 ;  /* 0x000000010c0ce824 */ /* 0x000fe200078e0a09 */
[----:B------:R-:W-:Y:S01]  /*26c0*/  ISETP.GT.U32.AND P4, PT, R9, R16, PT ;  /* 0x000000100900720c */ /* 0x000fe20003f84070 */
[----:B------:R-:W-:Y:S01]  /*26d0*/  IMAD.HI.U32 R20, R3, R22, RZ ;  /* 0x0000001603147227 */ /* 0x000fe200078e00ff */
[----:B------:R-:W-:-:S02]  /*26e0*/  ISETP.GT.U32.AND P6, PT, R9, R17, PT ;  /* 0x000000110900720c */ /* 0x000fc40003fc4070 */
[C---:B------:R-:W-:Y:S01]  /*26f0*/  ISETP.GT.U32.AND P1, PT, R9.reuse, R19, PT ;  /* 0x000000130900720c */ /* 0x040fe20003f24070 */
[----:B------:R-:W-:Y:S01]  /*2700*/  IMAD.MOV R20, RZ, RZ, -R20 ;  /* 0x000000ffff147224 */ /* 0x000fe200078e0a14 */
[----:B------:R-:W-:Y:S01]  /*2710*/  IABS R24, R26 ;  /* 0x0000001a00187213 */ /* 0x000fe20000000000 */
[----:B------:R-:W-:Y:S01]  /*2720*/  @!P3 IMAD.MOV R12, RZ, RZ, -R12 ;  /* 0x000000ffff0cb224 */ /* 0x000fe200078e0a0c */
[----:B------:R-:W-:Y:S01]  /*2730*/  IABS R28, R29 ;  /* 0x0000001d001c7213 */ /* 0x000fe20000000000 */
[----:B------:R-:W-:Y:S01]  /*2740*/  IMAD R20, R9, R20, R22 ;  /* 0x0000001409147224 */ /* 0x000fe200078e0216 */
[----:B------:R-:W-:Y:S01]  /*2750*/  ISETP.GE.AND P3, PT, R23, RZ, PT ;  /* 0x000000ff1700720c */ /* 0x000fe20003f66270 */
[----:B------:R-:W-:Y:S01]  /*2760*/  IMAD.HI.U32 R21, R3, R24, RZ ;  /* 0x0000001803157227 */ /* 0x000fe200078e00ff */
[----:B------:R-:W-:-:S03]  /*2770*/  ISETP.GE.AND P2, PT, R25, RZ, PT ;  /* 0x000000ff1900720c */ /* 0x000fc60003f46270 */
[--C-:B------:R-:W-:Y:S02]  /*2780*/  @!P4 IMAD.IADD R16, R16, 0x1, -R9.reuse ;  /* 0x000000011010c824 */ /* 0x100fe400078e0a09 */
[--C-:B------:R-:W-:Y:S02]  /*2790*/  @!P6 IMAD.IADD R17, R17, 0x1, -R9.reuse ;  /* 0x000000011111e824 */ /* 0x100fe400078e0a09 */
[----:B------:R-:W-:Y:S01]  /*27a0*/  @!P1 IMAD.IADD R19, R19, 0x1, -R9 ;  /* 0x0000000113139824 */ /* 0x000fe200078e0a09 */
[C---:B------:R-:W-:Y:S01]  /*27b0*/  ISETP.GT.U32.AND P4, PT, R9.reuse, R16, PT ;  /* 0x000000100900720c */ /* 0x040fe20003f84070 */
[----:B------:R-:W-:Y:S01]  /*27c0*/  IMAD.MOV R21, RZ, RZ, -R21 ;  /* 0x000000ffff157224 */ /* 0x000fe200078e0a15 */
[----:B------:R-:W-:Y:S01]  /*27d0*/  ISETP.GT.U32.AND P6, PT, R9, R17, PT ;  /* 0x000000110900720c */ /* 0x000fe20003fc4070 */
[----:B------:R-:W-:Y:S01]  /*27e0*/  IMAD.HI.U32 R23, R3, R28, RZ ;  /* 0x0000001c03177227 */ /* 0x000fe200078e00ff */
[----:B------:R-:W-:Y:S02]  /*27f0*/  ISETP.GE.AND P1, PT, R26, RZ, PT ;  /* 0x000000ff1a00720c */ /* 0x000fe40003f26270 */
[----:B------:R-:W-:Y:S01]  /*2800*/  IABS R26, R27 ;  /* 0x0000001b001a7213 */ /* 0x000fe20000000000 */
[----:B------:R-:W-:-:S02]  /*2810*/  IMAD R21, R9, R21, R24 ;  /* 0x0000001509157224 */ /* 0x000fc400078e0218 */
[----:B------:R-:W-:Y:S02]  /*2820*/  IMAD.MOV R23, RZ, RZ, -R23 ;  /* 0x000000ffff177224 */ /* 0x000fe400078e0a17 */
[----:B------:R-:W-:-:S04]  /*2830*/  IMAD.HI.U32 R22, R3, R26, RZ ;  /* 0x0000001a03167227 */ /* 0x000fc800078e00ff */
[--C-:B------:R-:W-:Y:S01]  /*2840*/  @!P4 IMAD.IADD R16, R16, 0x1, -R9.reuse ;  /* 0x000000011010c824 */ /* 0x100fe200078e0a09 */
[----:B------:R-:W-:Y:S01]  /*2850*/  ISETP.GT.U32.AND P4, PT, R9, R20, PT ;  /* 0x000000140900720c */ /* 0x000fe20003f84070 */
[----:B------:R-:W-:Y:S02]  /*2860*/  IMAD.MOV R22, RZ, RZ, -R22 ;  /* 0x000000ffff167224 */ /* 0x000fe400078e0a16 */
[----:B------:R-:W-:Y:S01]  /*2870*/  @!P6 IMAD.IADD R17, R17, 0x1, -R9 ;  /* 0x000000011111e824 */ /* 0x000fe200078e0a09 */
[C---:B------:R-:W-:Y:S01]  /*2880*/  ISETP.GT.U32.AND P6, PT, R9.reuse, R21, PT ;  /* 0x000000150900720c */ /* 0x040fe20003fc4070 */
[C---:B------:R-:W-:Y:S02]  /*2890*/  IMAD R22, R9.reuse, R22, R26 ;  /* 0x0000001609167224 */ /* 0x040fe400078e021a */
[----:B------:R-:W-:Y:S02]  /*28a0*/  VIADD R31, R14, 0xdc ;  /* 0x000000dc0e1f7836 */ /* 0x000fe40000000000 */
[----:B------:R-:W-:-:S02]  /*28b0*/  IMAD R23, R9, R23, R28 ;  /* 0x0000001709177224 */ /* 0x000fc400078e021c */
[----:B------:R-:W-:Y:S01]  /*28c0*/  VIADD R35, R14, 0xd4 ;  /* 0x000000d40e237836 */ /* 0x000fe20000000000 */
[----:B------:R-:W-:Y:S01]  /*28d0*/  IABS R30, R31 ;  /* 0x0000001f001e7213 */ /* 0x000fe20000000000 */
[--C-:B------:R-:W-:Y:S01]  /*28e0*/  @!P4 IMAD.IADD R20, R20, 0x1, -R9.reuse ;  /* 0x000000011414c824 */ /* 0x100fe200078e0a09 */
[----:B------:R-:W-:Y:S01]  /*28f0*/  ISETP.GT.U32.AND P4, PT, R9, R22, PT ;  /* 0x000000160900720c */ /* 0x000fe20003f84070 */
[----:B------:R-:W-:Y:S01]  /*2900*/  VIADD R33, R14, 0xd8 ;  /* 0x000000d80e217836 */ /* 0x000fe20000000000 */
[----:B------:R-:W-:Y:S01]  /*2910*/  IABS R34, R35 ;  /* 0x0000002300227213 */ /* 0x000fe20000000000 */
[----:B------:R-:W-:Y:S01]  /*2920*/  @!P6 IMAD.IADD R21, R21, 0x1, -R9 ;  /* 0x000000011515e824 */ /* 0x000fe200078e0a09 */
[----:B------:R-:W-:Y:S01]  /*2930*/  ISETP.GT.U32.AND P6, PT, R9, R23, PT ;  /* 0x000000170900720c */ /* 0x000fe20003fc4070 */
[----:B------:R-:W-:Y:S01]  /*2940*/  IMAD.HI.U32 R24, R3, R30, RZ ;  /* 0x0000001e03187227 */ /* 0x000fe200078e00ff */
[----:B------:R-:W-:-:S03]  /*2950*/  IABS R32, R33 ;  /* 0x0000002100207213 */ /* 0x000fc60000000000 */
[----:B------:R-:W-:Y:S02]  /*2960*/  IMAD.MOV R24, RZ, RZ, -R24 ;  /* 0x000000ffff187224 */ /* 0x000fe400078e0a18 */
[----:B------:R-:W-:Y:S02]  /*2970*/  @!P5 IMAD.MOV R16, RZ, RZ, -R16 ;  /* 0x000000ffff10d224 */ /* 0x000fe400078e0a10 */
[----:B------:R-:W-:Y:S01]  /*2980*/  @!P4 IMAD.IADD R22, R22, 0x1, -R9 ;  /* 0x000000011616c824 */ /* 0x000fe200078e0a09 */
[----:B------:R-:W-:Y:S01]  /*2990*/  ISETP.GT.U32.AND P4, PT, R9, R21, PT ;  /* 0x000000150900720c */ /* 0x000fe20003f84070 */
[----:B------:R-:W-:-:S03]  /*29a0*/  IMAD.HI.U32 R26, R3, R34, RZ ;  /* 0x00000022031a7227 */ /* 0x000fc600078e00ff */
[C---:B------:R-:W-:Y:S01]  /*29b0*/  ISETP.GT.U32.AND P5, PT, R9.reuse, R22, PT ;  /* 0x000000160900720c */ /* 0x040fe20003fa4070 */
[----:B------:R-:W-:Y:S02]  /*29c0*/  IMAD R24, R9, R24, R30 ;  /* 0x0000001809187224 */ /* 0x000fe400078e021e */
[----:B------:R-:W-:Y:S02]  /*29d0*/  @!P6 IMAD.IADD R23, R23, 0x1, -R9 ;  /* 0x000000011717e824 */ /* 0x000fe400078e0a09 */
[----:B------:R-:W-:Y:S02]  /*29e0*/  IMAD.MOV R26, RZ, RZ, -R26 ;  /* 0x000000ffff1a7224 */ /* 0x000fe400078e0a1a */
[----:B------:R-:W-:Y:S01]  /*29f0*/  @!P0 IMAD.MOV R19, RZ, RZ, -R19 ;  /* 0x000000ffff138224 */ /* 0x000fe200078e0a13 */
[C---:B------:R-:W-:Y:S01]  /*2a00*/  ISETP.GT.U32.AND P0, PT, R9.reuse, R20, PT ;  /* 0x000000140900720c */ /* 0x040fe20003f04070 */
[----:B------:R-:W-:Y:S01]  /*2a10*/  @!P2 IMAD.MOV R17, RZ, RZ, -R17 ;  /* 0x000000ffff11a224 */ /* 0x000fe200078e0a11 */
[C---:B------:R-:W-:Y:S01]  /*2a20*/  ISETP.GT.U32.AND P6, PT, R9.reuse, R23, PT ;  /* 0x000000170900720c */ /* 0x040fe20003fc4070 */
[----:B------:R-:W-:Y:S01]  /*2a30*/  VIADD R36, R14, 0xd0 ;  /* 0x000000d00e247836 */ /* 0x000fe20000000000 */
[----:B------:R-:W-:Y:S01]  /*2a40*/  ISETP.GT.U32.AND P2, PT, R9, R24, PT ;  /* 0x000000180900720c */ /* 0x000fe20003f44070 */
[----:B------:R-:W-:-:S03]  /*2a50*/  IMAD.HI.U32 R25, R3, R32, RZ ;  /* 0x0000002003197227 */ /* 0x000fc600078e00ff */
[----:B------:R-:W-:Y:S01]  /*2a60*/  IABS R30, R36 ;  /* 0x00000024001e7213 */ /* 0x000fe20000000000 */
[C---:B------:R-:W-:Y:S02]  /*2a70*/  IMAD R26, R9.reuse, R26, R34 ;  /* 0x0000001a091a7224 */ /* 0x040fe400078e0222 */
[----:B------:R-:W-:Y:S02]  /*2a80*/  IMAD.MOV R25, RZ, RZ, -R25 ;  /* 0x000000ffff197224 */ /* 0x000fe400078e0a19 */
[----:B------:R-:W-:Y:S02]  /*2a90*/  VIADD R37, R14, 0xcc ;  /* 0x000000cc0e257836 */ /* 0x000fe40000000000 */
[--C-:B------:R-:W-:Y:S01]  /*2aa0*/  @!P5 IMAD.IADD R22, R22, 0x1, -R9.reuse ;  /* 0x000000011616d824 */ /* 0x100fe200078e0a09 */
[----:B------:R-:W-:Y:S01]  /*2ab0*/  ISETP.GT.U32.AND P5, PT, R9, R26, PT ;  /* 0x0000001a0900720c */ /* 0x000fe20003fa4070 */
[----:B------:R-:W-:Y:S01]  /*2ac0*/  @!P4 IMAD.IADD R21, R21, 0x1, -R9 ;  /* 0x000000011515c824 */ /* 0x000fe200078e0a09 */
[----:B------:R-:W-:Y:S01]  /*2ad0*/  ISETP.GE.AND P4, PT, R27, RZ, PT ;  /* 0x000000ff1b00720c */ /* 0x000fe20003f86270 */
[----:B------:R-:W-:Y:S01]  /*2ae0*/  IMAD R25, R9, R25, R32 ;  /* 0x0000001909197224 */ /* 0x000fe200078e0220 */
[----:B------:R-:W-:Y:S01]  /*2af0*/  IABS R32, R37 ;  /* 0x0000002500207213 */ /* 0x000fe20000000000 */
[----:B------:R-:W-:-:S04]  /*2b00*/  IMAD.HI.U32 R27, R3, R30, RZ ;  /* 0x0000001e031b7227 */ /* 0x000fc800078e00ff */
[--C-:B------:R-:W-:Y:S01]  /*2b10*/  @!P0 IMAD.IADD R20, R20, 0x1, -R9.reuse ;  /* 0x0000000114148824 */ /* 0x100fe200078e0a09 */
[----:B------:R-:W-:Y:S01]  /*2b20*/  ISETP.GT.U32.AND P0, PT, R9, R25, PT ;  /* 0x000000190900720c */ /* 0x000fe20003f04070 */
[--C-:B------:R-:W-:Y:S01]  /*2b30*/  @!P6 IMAD.IADD R23, R23, 0x1, -R9.reuse ;  /* 0x000000011717e824 */ /* 0x100fe200078e0a09 */
[----:B------:R-:W-:Y:S01]  /*2b40*/  ISETP.GE.AND P6, PT, R29, RZ, PT ;  /* 0x000000ff1d00720c */ /* 0x000fe20003fc6270 */
[----:B------:R-:W-:Y:S01]  /*2b50*/  @!P2 IMAD.IADD R24, R24, 0x1, -R9 ;  /* 0x000000011818a824 */ /* 0x000fe200078e0a09 */
[----:B------:R-:W-:Y:S01]  /*2b60*/  ISETP.GE.AND P2, PT, R31, RZ, PT ;  /* 0x000000ff1f00720c */ /* 0x000fe20003f46270 */
[----:B------:R-:W-:Y:S02]  /*2b70*/  IMAD.MOV R27, RZ, RZ, -R27 ;  /* 0x000000ffff1b7224 */ /* 0x000fe400078e0a1b */
[----:B------:R-:W-:-:S04]  /*2b80*/  IMAD.HI.U32 R28, R3, R32, RZ ;  /* 0x00000020031c7227 */ /* 0x000fc800078e00ff */
[----:B------:R-:W-:Y:S01]  /*2b90*/  @!P3 IMAD.MOV R20, RZ, RZ, -R20 ;  /* 0x000000ffff14b224 */ /* 0x000fe200078e0a14 */
[C---:B------:R-:W-:Y:S01]  /*2ba0*/  ISETP.GT.U32.AND P3, PT, R9.reuse, R24, PT ;  /* 0x000000180900720c */ /* 0x040fe20003f64070 */
[C---:B------:R-:W-:Y:S02]  /*2bb0*/  IMAD R27, R9.reuse, R27, R30 ;  /* 0x0000001b091b7224 */ /* 0x040fe400078e021e */
[----:B------:R-:W-:Y:S02]  /*2bc0*/  IMAD.MOV R28, RZ, RZ, -R28 ;  /* 0x000000ffff1c7224 */ /* 0x000fe400078e0a1c */
[----:B------:R-:W-:Y:S02]  /*2bd0*/  VIADD R30, R14, 0xc8 ;  /* 0x000000c80e1e7836 */ /* 0x000fe40000000000 */
[--C-:B------:R-:W-:Y:S02]  /*2be0*/  @!P5 IMAD.IADD R26, R26, 0x1, -R9.reuse ;  /* 0x000000011a1ad824 */ /* 0x100fe400078e0a09 */
[----:B------:R-:W-:Y:S01]  /*2bf0*/  IMAD R28, R9, R28, R32 ;  /* 0x0000001c091c7224 */ /* 0x000fe200078e0220 */
[----:B------:R-:W-:Y:S01]  /*2c00*/  IABS R32, R30 ;  /* 0x0000001e00207213 */ /* 0x000fe20000000000 */
[----:B------:R-:W-:Y:S01]  /*2c10*/  @!P0 IMAD.IADD R25, R25, 0x1, -R9 ;  /* 0x0000000119198824 */ /* 0x000fe200078e0a09 */
[C---:B------:R-:W-:Y:S01]  /*2c20*/  ISETP.GT.U32.AND P5, PT, R9.reuse, R26, PT ;  /* 0x0000001a0900720c */ /* 0x040fe20003fa4070 */
[----:B------:R-:W-:Y:S01]  /*2c30*/  @!P4 IMAD.MOV R22, RZ, RZ, -R22 ;  /* 0x000000ffff16c224 */ /* 0x000fe200078e0a16 */
[----:B------:R-:W-:Y:S01]  /*2c40*/  ISETP.GT.U32.AND P4, PT, R9, R27, PT ;  /* 0x0000001b0900720c */ /* 0x000fe20003f84070 */
[----:B------:R-:W-:Y:S01]  /*2c50*/  @!P6 IMAD.MOV R23, RZ, RZ, -R23 ;  /* 0x000000ffff17e224 */ /* 0x000fe200078e0a17 */
[----:B------:R-:W-:Y:S01]  /*2c60*/  ISETP.GE.AND P6, PT, R35, RZ, PT ;  /* 0x000000ff2300720c */ /* 0x000fe20003fc6270 */
[----:B------:R-:W-:Y:S01]  /*2c70*/  IMAD.HI.U32 R29, R3, R32, RZ ;  /* 0x00000020031d7227 */ /* 0x000fe200078e00ff */
[----:B------:R-:W-:-:S03]  /*2c80*/  ISETP.GE.AND P0, PT, R33, RZ, PT ;  /* 0x000000ff2100720c */ /* 0x000fc60003f06270 */
[----:B------:R-:W-:Y:S01]  /*2c90*/  @!P1 IMAD.MOV R21, RZ, RZ, -R21 ;  /* 0x000000ffff159224 */ /* 0x000fe200078e0a15 */
[C---:B------:R-:W-:Y:S01]  /*2ca0*/  ISETP.GT.U32.AND P1, PT, R9.reuse, R25, PT ;  /* 0x000000190900720c */ /* 0x040fe20003f24070 */
[----:B------:R-:W-:Y:S01]  /*2cb0*/  @!P3 IMAD.IADD R24, R24, 0x1, -R9 ;  /* 0x000000011818b824 */ /* 0x000fe200078e0a09 */
[----:B------:R-:W-:Y:S01]  /*2cc0*/  ISETP.GT.U32.AND P3, PT, R9, R28, PT ;  /* 0x0000001c0900720c */ /* 0x000fe20003f64070 */
[----:B------:R-:W-:Y:S02]  /*2cd0*/  IMAD.MOV R29, RZ, RZ, -R29 ;  /* 0x000000ffff1d7224 */ /* 0x000fe400078e0a1d */
[----:B------:R-:W-:Y:S02]  /*2ce0*/  VIADD R31, R14, 0xc4 ;  /* 0x000000c40e1f7836 */ /* 0x000fe40000000000 */
[--C-:B------:R-:W-:Y:S01]  /*2cf0*/  @!P5 IMAD.IADD R26, R26, 0x1, -R9.reuse ;  /* 0x000000011a1ad824 */ /* 0x100fe200078e0a09 */
[----:B------:R-:W-:Y:S01]  /*2d00*/  ISETP.GE.AND P5, PT, R37, RZ, PT ;  /* 0x000000ff2500720c */ /* 0x000fe20003fa6270 */
[----:B------:R-:W-:Y:S01]  /*2d10*/  IMAD R29, R9, R29, R32 ;  /* 0x0000001d091d7224 */ /* 0x000fe200078e0220 */
[----:B------:R-:W-:Y:S01]  /*2d20*/  IABS R34, R31 ;  /* 0x0000001f00227213 */ /* 0x000fe20000000000 */
[--C-:B------:R-:W-:Y:S01]  /*2d30*/  @!P4 IMAD.IADD R27, R27, 0x1, -R9.reuse ;  /* 0x000000011b1bc824 */ /* 0x100fe200078e0a09 */
[----:B------:R-:W-:Y:S01]  /*2d40*/  ISETP.GE.AND P4, PT, R30, RZ, PT ;  /* 0x000000ff1e00720c */ /* 0x000fe20003f86270 */
[----:B------:R-:W-:Y:S01]  /*2d50*/  @!P6 IMAD.MOV R26, RZ, RZ, -R26 ;  /* 0x000000ffff1ae224 */ /* 0x000fe200078e0a1a */
[----:B------:R-:W-:Y:S01]  /*2d60*/  ISETP.GT.U32.AND P6, PT, R9, R29, PT ;  /* 0x0000001d0900720c */ /* 0x000fe20003fc4070 */
[--C-:B------:R-:W-:Y:S01]  /*2d70*/  @!P1 IMAD.IADD R25, R25, 0x1, -R9.reuse ;  /* 0x0000000119199824 */ /* 0x100fe200078e0a09 */
[----:B------:R-:W-:Y:S01]  /*2d80*/  ISETP.GE.AND P1, PT, R36, RZ, PT ;  /* 0x000000ff2400720c */ /* 0x000fe20003f26270 */
[----:B------:R-:W-:Y:S01]  /*2d90*/  @!P3 IMAD.IADD R28, R28, 0x1, -R9 ;  /* 0x000000011c1cb824 */ /* 0x000fe200078e0a09 */
[----:B------:R-:W-:Y:S01]  /*2da0*/  ISETP.GT.U32.AND P3, PT, R9, R27, PT ;  /* 0x0000001b0900720c */ /* 0x000fe20003f64070 */
[----:B------:R-:W-:-:S04]  /*2db0*/  IMAD.HI.U32 R30, R3, R34, RZ ;  /* 0x00000022031e7227 */ /* 0x000fc800078e00ff */
[----:B------:R-:W-:Y:S01]  /*2dc0*/  @!P2 IMAD.MOV R24, RZ, RZ, -R24 ;  /* 0x000000ffff18a224 */ /* 0x000fe200078e0a18 */
[----:B------:R-:W-:Y:S01]  /*2dd0*/  ISETP.GE.AND P2, PT, R31, RZ, PT ;  /* 0x000000ff1f00720c */ /* 0x000fe20003f46270 */
[----:B------:R-:W-:Y:S01]  /*2de0*/  @!P0 IMAD.MOV R25, RZ, RZ, -R25 ;  /* 0x000000ffff198224 */ /* 0x000fe200078e0a19 */
[C---:B------:R-:W-:Y:S01]  /*2df0*/  ISETP.GT.U32.AND P0, PT, R9.reuse, R28, PT ;  /* 0x0000001c0900720c */ /* 0x040fe20003f04070 */
[----:B------:R-:W-:Y:S02]  /*2e00*/  IMAD.MOV R30, RZ, RZ, -R30 ;  /* 0x000000ffff1e7224 */ /* 0x000fe400078e0a1e */
[C---:B------:R-:W-:Y:S02]  /*2e10*/  VIADD R31, R14.reuse, 0xc0 ;  /* 0x000000c00e1f7836 */ /* 0x040fe40000000000 */
[----:B------:R-:W-:Y:S02]  /*2e20*/  IMAD R30, R9, R30, R34 ;  /* 0x0000001e091e7224 */ /* 0x000fe400078e0222 */
[--C-:B------:R-:W-:Y:S01]  /*2e30*/  @!P6 IMAD.IADD R29, R29, 0x1, -R9.reuse ;  /* 0x000000011d1de824 */ /* 0x100fe200078e0a09 */
[----:B------:R-:W-:Y:S01]  /*2e40*/  IABS R34, R31 ;  /* 0x0000001f00227213 */ /* 0x000fe20000000000 */
[----:B------:R-:W-:Y:S01]  /*2e50*/  @!P3 IMAD.IADD R27, R27, 0x1, -R9 ;  /* 0x000000011b1bb824 */ /* 0x000fe200078e0a09 */
[----:B------:R-:W-:Y:S01]  /*2e60*/  ISETP.GE.AND P3, PT, R31, RZ, PT ;  /* 0x000000ff1f00720c */ /* 0x000fe20003f66270 */
[----:B------:R-:W-:Y:S01]  /*2e70*/  VIADD R35, R14, 0xb8 ;  /* 0x000000b80e237836 */ /* 0x000fe20000000000 */
[----:B------:R-:W-:Y:S01]  /*2e80*/  ISETP.GT.U32.AND P6, PT, R9, R29, PT ;  /* 0x0000001d0900720c */ /* 0x000fe20003fc4070 */
[----:B------:R-:W-:-:S03]  /*2e90*/  IMAD.HI.U32 R31, R3, R34, RZ ;  /* 0x00000022031f7227 */ /* 0x000fc600078e00ff */
[----:B------:R-:W-:Y:S01]  /*2ea0*/  IABS R38, R35 ;  /* 0x0000002300267213 */ /* 0x000fe20000000000 */
[----:B------:R-:W-:Y:S01]  /*2eb0*/  @!P0 IMAD.IADD R28, R28, 0x1, -R9 ;  /* 0x000000011c1c8824 */ /* 0x000fe200078e0a09 */
[C---:B------:R-:W-:Y:S01]  /*2ec0*/  ISETP.GT.U32.AND P0, PT, R9.reuse, R30, PT ;  /* 0x0000001e0900720c */ /* 0x040fe20003f04070 */
[----:B------:R-:W-:Y:S02]  /*2ed0*/  IMAD.MOV R31, RZ, RZ, -R31 ;  /* 0x000000ffff1f7224 */ /* 0x000fe400078e0a1f */
[----:B------:R-:W-:Y:S02]  /*2ee0*/  VIADD R32, R14, 0xbc ;  /* 0x000000bc0e207836 */ /* 0x000fe40000000000 */
[----:B------:R-:W-:Y:S02]  /*2ef0*/  IMAD R31, R9, R31, R34 ;  /* 0x0000001f091f7224 */ /* 0x000fe400078e0222 */
[----:B------:R-:W-:Y:S01]  /*2f00*/  @!P6 IMAD.IADD R29, R29, 0x1, -R9 ;  /* 0x000000011d1de824 */ /* 0x000fe200078e0a09 */
[----:B------:R-:W-:Y:S01]  /*2f10*/  IABS R36, R32 ;  /* 0x0000002000247213 */ /* 0x000fe20000000000 */
[----:B------:R-:W-:Y:S01]  /*2f20*/  IMAD.HI.U32 R33, R3, R38, RZ ;  /* 0x0000002603217227 */ /* 0x000fe200078e00ff */
[----:B------:R-:W-:-:S03]  /*2f30*/  ISETP.GT.U32.AND P6, PT, R9, R31, PT ;  /* 0x0000001f0900720c */ /* 0x000fc60003fc4070 */
[----:B------:R-:W-:Y:S01]  /*2f40*/  @!P1 IMAD.MOV R27, RZ, RZ, -R27 ;  /* 0x000000ffff1b9224 */ /* 0x000fe200078e0a1b */
[----:B------:R-:W-:Y:S01]  /*2f50*/  ISETP.GE.AND P1, PT, R32, RZ, PT ;  /* 0x000000ff2000720c */ /* 0x000fe20003f26270 */
[----:B------:R-:W-:Y:S02]  /*2f60*/  @!P0 IMAD.IADD R30, R30, 0x1, -R9 ;  /* 0x000000011e1e8824 */ /* 0x000fe400078e0a09 */
[----:B------:R-:W-:-:S03]  /*2f70*/  IMAD.HI.U32 R32, R3, R36, RZ ;  /* 0x0000002403207227 */ /* 0x000fc600078e00ff */
[----:B------:R-:W-:Y:S01]  /*2f80*/  ISETP.GT.U32.AND P0, PT, R9, R30, PT ;  /* 0x0000001e0900720c */ /* 0x000fe20003f04070 */
[----:B------:R-:W-:Y:S02]  /*2f90*/  IMAD.MOV R33, RZ, RZ, -R33 ;  /* 0x000000ffff217224 */ /* 0x000fe400078e0a21 */
[----:B------:R-:W-:Y:S01]  /*2fa0*/  @!P5 IMAD.MOV R28, RZ, RZ, -R28 ;  /* 0x000000ffff1cd224 */ /* 0x000fe200078e0a1c */
[----:B------:R-:W-:Y:S01]  /*2fb0*/  ISETP.GE.AND P5, PT, R35, RZ, PT ;  /* 0x000000ff2300720c */ /* 0x000fe20003fa6270 */
[----:B------:R-:W-:Y:S02]  /*2fc0*/  IMAD.MOV R32, RZ, RZ, -R32 ;  /* 0x000000ffff207224 */ /* 0x000fe400078e0a20 */
[----:B------:R-:W-:Y:S02]  /*2fd0*/  VIADD R35, R14, 0xb4 ;  /* 0x000000b40e237836 */ /* 0x000fe40000000000 */
[C---:B------:R-:W-:Y:S02]  /*2fe0*/  IMAD R33, R9.reuse, R33, R38 ;  /* 0x0000002109217224 */ /* 0x040fe400078e0226 */
[----:B------:R-:W-:Y:S01]  /*2ff0*/  IMAD R32, R9, R32, R36 ;  /* 0x0000002009207224 */ /* 0x000fe200078e0224 */
[----:B------:R-:W-:Y:S01]  /*3000*/  IABS R36, R35 ;  /* 0x0000002300247213 */ /* 0x000fe20000000000 */
[----:B------:R-:W-:-:S02]  /*3010*/  @!P6 IMAD.IADD R31, R31, 0x1, -R9 ;  /* 0x000000011f1fe824 */ /* 0x000fc400078e0a09 */
[----:B------:R-:W-:Y:S01]  /*3020*/  @!P4 IMAD.MOV R29, RZ, RZ, -R29 ;  /* 0x000000ffff1dc224 */ /* 0x000fe200078e0a1d */
[----:B------:R-:W-:Y:S01]  /*3030*/  ISETP.GT.U32.AND P4, PT, R9, R33, PT ;  /* 0x000000210900720c */ /* 0x000fe20003f84070 */
[----:B------:R-:W-:Y:S01]  /*3040*/  IMAD.HI.U32 R34, R3, R36, RZ ;  /* 0x0000002403227227 */ /* 0x000fe200078e00ff */
[----:B------:R-:W-:-:S03]  /*3050*/  ISETP.GT.U32.AND P6, PT, R9, R31, PT ;  /* 0x0000001f0900720c */ /* 0x000fc60003fc4070 */
[--C-:B------:R-:W-:Y:S01]  /*3060*/  @!P0 IMAD.IADD R30, R30, 0x1, -R9.reuse ;  /* 0x000000011e1e8824 */ /* 0x100fe200078e0a09 */
[C---:B------:R-:W-:Y:S01]  /*3070*/  ISETP.GT.U32.AND P0, PT, R9.reuse, R32, PT ;  /* 0x000000200900720c */ /* 0x040fe20003f04070 */
[C---:B------:R-:W-:Y:S02]  /*3080*/  VIADD R39, R14.reuse, 0xb0 ;  /* 0x000000b00e277836 */ /* 0x040fe40000000000 */
[----:B------:R-:W-:Y:S02]  /*3090*/  IMAD.MOV R34, RZ, RZ, -R34 ;  /* 0x000000ffff227224 */ /* 0x000fe400078e0a22 */
[C---:B------:R-:W-:Y:S01]  /*30a0*/  VIADD R41, R14.reuse, 0xac ;  /* 0x000000ac0e297836 */ /* 0x040fe20000000000 */
[----:B------:R-:W-:Y:S01]  /*30b0*/  IABS R38, R39 ;  /* 0x0000002700267213 */ /* 0x000fe20000000000 */
[----:B------:R-:W-:Y:S02]  /*30c0*/  VIADD R43, R14, 0xa8 ;  /* 0x000000a80e2b7836 */ /* 0x000fe40000000000 */
[----:B------:R-:W-:Y:S01]  /*30d0*/  IMAD R34, R9, R34, R36 ;  /* 0x0000002209227224 */ /* 0x000fe200078e0224 */
[----:B------:R-:W-:Y:S01]  /*30e0*/  IABS R40, R41 ;  /* 0x0000002900287213 */ /* 0x000fe20000000000 */
[--C-:B------:R-:W-:Y:S01]  /*30f0*/  @!P4 IMAD.IADD R33, R33, 0x1, -R9.reuse ;  /* 0x000000012121c824 */ /* 0x100fe200078e0a09 */
[----:B------:R-:W-:Y:S01]  /*3100*/  IABS R42, R43 ;  /* 0x0000002b002a7213 */ /* 0x000fe20000000000 */
[----:B------:R-:W-:Y:S01]  /*3110*/  @!P2 IMAD.MOV R30, RZ, RZ, -R30 ;  /* 0x000000ffff1ea224 */ /* 0x000fe200078e0a1e */
[----:B------:R-:W-:Y:S01]  /*3120*/  ISETP.GE.AND P2, PT, R35, RZ, PT ;  /* 0x000000ff2300720c */ /* 0x000fe20003f46270 */
[----:B------:R-:W-:Y:S01]  /*3130*/  @!P6 IMAD.IADD R31, R31, 0x1, -R9 ;  /* 0x000000011f1fe824 */ /* 0x000fe200078e0a09 */
[----:B------:R-:W-:Y:S01]  /*3140*/  ISETP.GT.U32.AND P6, PT, R9, R34, PT ;  /* 0x000000220900720c */ /* 0x000fe20003fc4070 */
[----:B------:R-:W-:Y:S01]  /*3150*/  IMAD.HI.U32 R35, R3, R38, RZ ;  /* 0x0000002603237227 */ /* 0x000fe200078e00ff */
[----:B------:R-:W-:-:S03]  /*3160*/  ISETP.GT.U32.AND P4, PT, R9, R33, PT ;  /* 0x000000210900720c */ /* 0x000fc60003f84070 */
[----:B------:R-:W-:Y:S02]  /*3170*/  @!P0 IMAD.IADD R32, R32, 0x1, -R9 ;  /* 0x0000000120208824 */ /* 0x000fe400078e0a09 */
[----:B------:R-:W-:-:S03]  /*3180*/  IMAD.HI.U32 R36, R3, R40, RZ ;  /* 0x0000002803247227 */ /* 0x000fc600078e00ff */
[----:B------:R-:W-:Y:S01]  /*3190*/  ISETP.GT.U32.AND P0, PT, R9, R32, PT ;  /* 0x000000200900720c */ /* 0x000fe20003f04070 */
[----:B------:R-:W-:-:S04]  /*31a0*/  IMAD.HI.U32 R37, R3, R42, RZ ;  /* 0x0000002a03257227 */ /* 0x000fc800078e00ff */
[----:B------:R-:W-:Y:S02]  /*31b0*/  IMAD.MOV R35, RZ, RZ, -R35 ;  /* 0x000000ffff237224 */ /* 0x000fe400078e0a23 */
[----:B------:R-:W-:Y:S02]  /*31c0*/  IMAD.MOV R36, RZ, RZ, -R36 ;  /* 0x000000ffff247224 */ /* 0x000fe400078e0a24 */
[C---:B------:R-:W-:Y:S02]  /*31d0*/  IMAD R35, R9.reuse, R35, R38 ;  /* 0x0000002309237224 */ /* 0x040fe400078e0226 */
[----:B------:R-:W-:Y:S02]  /*31e0*/  IMAD.MOV R37, RZ, RZ, -R37 ;  /* 0x000000ffff257224 */ /* 0x000fe400078e0a25 */
[----:B------:R-:W-:Y:S02]  /*31f0*/  IMAD R36, R9, R36, R40 ;  /* 0x0000002409247224 */ /* 0x000fe400078e0228 */
[----:B------:R-:W-:-:S02]  /*3200*/  @!P6 IMAD.IADD R34, R34, 0x1, -R9 ;  /* 0x000000012222e824 */ /* 0x000fc400078e0a09 */
[C---:B------:R-:W-:Y:S02]  /*3210*/  IMAD R37, R9.reuse, R37, R42 ;  /* 0x0000002509257224 */ /* 0x040fe400078e022a */
[----:B------:R-:W-:Y:S01]  /*3220*/  @!P3 IMAD.MOV R31, RZ, RZ, -R31 ;  /* 0x000000ffff1fb224 */ /* 0x000fe200078e0a1f */
[----:B------:R-:W-:Y:S01]  /*3230*/  ISETP.GT.U32.AND P3, PT, R9, R35, PT ;  /* 0x000000230900720c */ /* 0x000fe20003f64070 */
[--C-:B------:R-:W-:Y:S01]  /*3240*/  @!P4 IMAD.IADD R33, R33, 0x1, -R9.reuse ;  /* 0x000000012121c824 */ /* 0x100fe200078e0a09 */
[C---:B------:R-:W-:Y:S01]  /*3250*/  ISETP.GT.U32.AND P6, PT, R9.reuse, R34, PT ;  /* 0x000000220900720c */ /* 0x040fe20003fc4070 */
[----:B------:R-:W-:Y:S01]  /*3260*/  @!P0 IMAD.IADD R32, R32, 0x1, -R9 ;  /* 0x0000000120208824 */ /* 0x000fe200078e0a09 */
[C---:B------:R-:W-:Y:S01]  /*3270*/  ISETP.GT.U32.AND P4, PT, R9.reuse, R36, PT ;  /* 0x000000240900720c */ /* 0x040fe20003f84070 */
[----:B------:R-:W-:Y:S01]  /*3280*/  @!P5 IMAD.MOV R33, RZ, RZ, -R33 ;  /* 0x000000ffff21d224 */ /* 0x000fe200078e0a21 */
[----:B------:R-:W-:Y:S01]  /*3290*/  ISETP.GT.U32.AND P5, PT, R9, R37, PT ;  /* 0x000000250900720c */ /* 0x000fe20003fa4070 */
[----:B------:R-:W-:Y:S01]  /*32a0*/  @!P1 IMAD.MOV R32, RZ, RZ, -R32 ;  /* 0x000000ffff209224 */ /* 0x000fe200078e0a20 */
[----:B------:R-:W-:Y:S01]  /*32b0*/  ISETP.GE.AND P0, PT, R39, RZ, PT ;  /* 0x000000ff2700720c */ /* 0x000fe20003f06270 */
[C---:B------:R-:W-:Y:S01]  /*32c0*/  VIADD R39, R14.reuse, 0xa4 ;  /* 0x000000a40e277836 */ /* 0x040fe20000000000 */
[----:B------:R-:W-:Y:S01]  /*32d0*/  ISETP.GE.AND P1, PT, R41, RZ, PT ;  /* 0x000000ff2900720c */ /* 0x000fe20003f26270 */
[----:B------:R-:W-:-:S02]  /*32e0*/  VIADD R41, R14, 0xa0 ;  /* 0x000000a00e297836 */ /* 0x000fc40000000000 */
[--C-:B------:R-:W-:Y:S01]  /*32f0*/  @!P3 IMAD.IADD R35, R35, 0x1, -R9.reuse ;  /* 0x000000012323b824 */ /* 0x100fe200078e0a09 */
[----:B------:R-:W-:Y:S01]  /*3300*/  IABS R40, R39 ;  /* 0x0000002700287213 */ /* 0x000fe20000000000 */
[--C-:B------:R-:W-:Y:S01]  /*3310*/  @!P6 IMAD.IADD R34, R34, 0x1, -R9.reuse ;  /* 0x000000012222e824 */ /* 0x100fe200078e0a09 */
[----:B------:R-:W-:Y:S01]  /*3320*/  IABS R42, R41 ;  /* 0x00000029002a7213 */ /* 0x000fe20000000000 */
[--C-:B------:R-:W-:Y:S01]  /*3330*/  @!P4 IMAD.IADD R36, R36, 0x1, -R9.reuse ;  /* 0x000000012424c824 */ /* 0x100fe200078e0a09 */
[----:B------:R-:W-:Y:S01]  /*3340*/  ISETP.GT.U32.AND P4, PT, R9, R35, PT ;  /* 0x000000230900720c */ /* 0x000fe20003f84070 */
[----:B------:R-:W-:Y:S01]  /*3350*/  @!P5 IMAD.IADD R37, R37, 0x1, -R9 ;  /* 0x000000012525d824 */ /* 0x000fe200078e0a09 */
[----:B------:R-:W-:Y:S01]  /*3360*/  ISETP.GE.AND P3, PT, R39, RZ, PT ;  /* 0x000000ff2700720c */ /* 0x000fe20003f66270 */
[----:B------:R-:W-:Y:S01]  /*3370*/  IMAD.HI.U32 R38, R3, R40, RZ ;  /* 0x0000002803267227 */ /* 0x000fe200078e00ff */
[----:B------:R-:W-:Y:S02]  /*3380*/  ISETP.GT.U32.AND P5, PT, R9, R36, PT ;  /* 0x000000240900720c */ /* 0x000fe40003fa4070 */
[----:B------:R-:W-:Y:S01]  /*3390*/  ISETP.GE.AND P6, PT, R43, RZ, PT ;  /* 0x000000ff2b00720c */ /* 0x000fe20003fc6270 */
[----:B------:R-:W-:Y:S01]  /*33a0*/  @!P2 IMAD.MOV R34, RZ, RZ, -R34 ;  /* 0x000000ffff22a224 */ /* 0x000fe200078e0a22 */
[----:B------:R-:W-:Y:S01]  /*33b0*/  ISETP.GT.U32.AND P2, PT, R9, R37, PT ;  /* 0x000000250900720c */ /* 0x000fe20003f44070 */
[----:B------:R-:W-:-:S02]  /*33c0*/  IMAD.MOV R38, RZ, RZ, -R38 ;  /* 0x000000ffff267224 */ /* 0x000fc400078e0a26 */
[----:B------:R-:W-:Y:S02]  /*33d0*/  VIADD R45, R14, 0x98 ;  /* 0x000000980e2d7836 */ /* 0x000fe40000000000 */
[----:B------:R-:W-:Y:S02]  /*33e0*/  IMAD R38, R9, R38, R40 ;  /* 0x0000002609267224 */ /* 0x000fe400078e0228 */
[----:B------:R-:W-:Y:S01]  /*33f0*/  IMAD.HI.U32 R39, R3, R42, RZ ;  /* 0x0000002a03277227 */ /* 0x000fe200078e00ff */
[----:B------:R-:W-:-:S03]  /*3400*/  IABS R46, R45 ;  /* 0x0000002d002e7213 */ /* 0x000fc60000000000 */
[----:B------:R-:W-:Y:S01]  /*3410*/  @!P4 IMAD.IADD R35, R35, 0x1, -R9 ;  /* 0x000000012323c824 */ /* 0x000fe200078e0a09 */
[----:B------:R-:W-:Y:S01]  /*3420*/  ISETP.GT.U32.AND P4, PT, R9, R38, PT ;  /* 0x000000260900720c */ /* 0x000fe20003f84070 */
[----:B------:R-:W-:Y:S02]  /*3430*/  VIADD R43, R14, 0x9c ;  /* 0x0000009c0e2b7836 */ /* 0x000fe40000000000 */
[----:B------:R-:W-:Y:S02]  /*3440*/  IMAD.MOV R39, RZ, RZ, -R39 ;  /* 0x000000ffff277224 */ /* 0x000fe400078e0a27 */
[----:B------:R-:W-:Y:S01]  /*3450*/  @!P2 IMAD.IADD R37, R37, 0x1, -R9 ;  /* 0x000000012525a824 */ /* 0x000fe200078e0a09 */
[----:B------:R-:W-:Y:S01]  /*3460*/  ISETP.GE.AND P2, PT, R41, RZ, PT ;  /* 0x000000ff2900720c */ /* 0x000fe20003f46270 */
[----:B------:R-:W-:Y:S01]  /*3470*/  IMAD.HI.U32 R41, R3, R46, RZ ;  /* 0x0000002e03297227 */ /* 0x000fe200078e00ff */
[----:B------:R-:W-:-:S03]  /*3480*/  IABS R44, R43 ;  /* 0x0000002b002c7213 */ /* 0x000fc60000000000 */
[C---:B------:R-:W-:Y:S02]  /*3490*/  IMAD R39, R9.reuse, R39, R42 ;  /* 0x0000002709277224 */ /* 0x040fe400078e022a */
[----:B------:R-:W-:Y:S02]  /*34a0*/  IMAD.MOV R41, RZ, RZ, -R41 ;  /* 0x000000ffff297224 */ /* 0x000fe400078e0a29 */
[----:B------:R-:W-:Y:S01]  /*34b0*/  @!P5 IMAD.IADD R36, R36, 0x1, -R9 ;  /* 0x000000012424d824 */ /* 0x000fe200078e0a09 */
[----:B------:R-:W-:Y:S01]  /*34c0*/  ISETP.GT.U32.AND P5, PT, R9, R39, PT ;  /* 0x000000270900720c */ /* 0x000fe20003fa4070 */
[----:B------:R-:W-:Y:S02]  /*34d0*/  VIADD R47, R14, 0x94 ;  /* 0x000000940e2f7836 */ /* 0x000fe40000000000 */
[----:B------:R-:W-:-:S03]  /*34e0*/  IMAD.HI.U32 R40, R3, R44, RZ ;  /* 0x0000002c03287227 */ /* 0x000fc600078e00ff */
[----:B------:R-:W-:Y:S01]  /*34f0*/  IABS R48, R47 ;  /* 0x0000002f00307213 */ /* 0x000fe20000000000 */
[----:B------:R-:W-:Y:S01]  /*3500*/  @!P4 IMAD.IADD R38, R38, 0x1, -R9 ;  /* 0x000000012626c824 */ /* 0x000fe200078e0a09 */
[----:B------:R-:W-:Y:S01]  /*3510*/  ISETP.GE.AND P4, PT, R43, RZ, PT ;  /* 0x000000ff2b00720c */ /* 0x000fe20003f86270 */
[C---:B------:R-:W-:Y:S02]  /*3520*/  IMAD R41, R9.reuse, R41, R46 ;  /* 0x0000002909297224 */ /* 0x040fe400078e022e */
[----:B------:R-:W-:Y:S02]  /*3530*/  IMAD.MOV R40, RZ, RZ, -R40 ;  /* 0x000000ffff287224 */ /* 0x000fe400078e0a28 */
[----:B------:R-:W-:Y:S01]  /*3540*/  @!P0 IMAD.MOV R35, RZ, RZ, -R35 ;  /* 0x000000ffff238224 */ /* 0x000fe200078e0a23 */
[C---:B------:R-:W-:Y:S01]  /*3550*/  ISETP.GT.U32.AND P0, PT, R9.reuse, R38, PT ;  /* 0x000000260900720c */ /* 0x040fe20003f04070 */
[----:B------:R-:W-:Y:S01]  /*3560*/  @!P6 IMAD.MOV R37, RZ, RZ, -R37 ;  /* 0x000000ffff25e224 */ /* 0x000fe200078e0a25 */
[C---:B------:R-:W-:Y:S01]  /*3570*/  ISETP.GT.U32.AND P6, PT, R9.reuse, R41, PT ;  /* 0x000000290900720c */ /* 0x040fe20003fc4070 */
[----:B------:R-:W-:-:S02]  /*3580*/  IMAD R40, R9, R40, R44 ;  /* 0x0000002809287224 */ /* 0x000fc400078e022c */
[----:B------:R-:W-:-:S04]  /*3590*/  IMAD.HI.U32 R42, R3, R48, RZ ;  /* 0x00000030032a7227 */ /* 0x000fc800078e00ff */
[--C-:B------:R-:W-:Y:S02]  /*35a0*/  @!P5 IMAD.IADD R39, R39, 0x1, -R9.reuse ;  /* 0x000000012727d824 */ /* 0x100fe400078e0a09 */
[----:B------:R-:W-:Y:S01]  /*35b0*/  @!P1 IMAD.MOV R36, RZ, RZ, -R36 ;  /* 0x000000ffff249224 */ /* 0x000fe200078e0a24 */
[C---:B------:R-:W-:Y:S01]  /*35c0*/  ISETP.GT.U32.AND P1, PT, R9.reuse, R40, PT ;  /* 0x000000280900720c */ /* 0x040fe20003f24070 */
[----:B------:R-:W-:Y:S01]  /*35d0*/  IMAD.MOV R42, RZ, RZ, -R42 ;  /* 0x000000ffff2a7224 */ /* 0x000fe200078e0a2a */
[C---:B------:R-:W-:Y:S01]  /*35e0*/  ISETP.GT.U32.AND P5, PT, R9.reuse, R39, PT ;  /* 0x000000270900720c */ /* 0x040fe20003fa4070 */
[----:B------:R-:W-:Y:S02]  /*35f0*/  VIADD R51, R14, 0x8c ;  /* 0x0000008c0e337836 */ /* 0x000fe40000000000 */
[----:B------:R-:W-:Y:S02]  /*3600*/  IMAD R42, R9, R42, R48 ;  /* 0x0000002a092a7224 */ /* 0x000fe400078e0230 */
[--C-:B------:R-:W-:Y:S01]  /*3610*/  @!P0 IMAD.IADD R38, R38, 0x1, -R9.reuse ;  /* 0x0000000126268824 */ /* 0x100fe200078e0a09 */
[----:B------:R-:W-:Y:S01]  /*3620*/  IABS R48, R51 ;  /* 0x0000003300307213 */ /* 0x000fe20000000000 */
[----:B------:R-:W-:Y:S01]  /*3630*/  @!P6 IMAD.IADD R41, R41, 0x1, -R9 ;  /* 0x000000012929e824 */ /* 0x000fe200078e0a09 */
[----:B------:R-:W-:Y:S01]  /*3640*/  ISETP.GE.AND P0, PT, R45, RZ, PT ;  /* 0x000000ff2d00720c */ /* 0x000fe20003f06270 */
[----:B------:R-:W-:-:S02]  /*3650*/  VIADD R49, R14, 0x90 ;  /* 0x000000900e317836 */ /* 0x000fc40000000000 */
[----:B------:R-:W-:Y:S01]  /*3660*/  @!P3 IMAD.MOV R38, RZ, RZ, -R38 ;  /* 0x000000ffff26b224 */ /* 0x000fe200078e0a26 */
[----:B------:R-:W-:Y:S01]  /*3670*/  ISETP.GT.U32.AND P3, PT, R9, R41, PT ;  /* 0x000000290900720c */ /* 0x000fe20003f64070 */
[----:B------:R-:W-:Y:S01]  /*3680*/  IMAD.HI.U32 R44, R3, R48, RZ ;  /* 0x00000030032c7227 */ /* 0x000fe200078e00ff */
[----:B------:R-:W-:-:S03]  /*3690*/  IABS R46, R49 ;  /* 0x00000031002e7213 */ /* 0x000fc60000000000 */
[--C-:B------:R-:W-:Y:S01]  /*36a0*/  @!P1 IMAD.IADD R40, R40, 0x1, -R9.reuse ;  /* 0x0000000128289824 */ /* 0x100fe200078e0a09 */
[----:B------:R-:W-:Y:S01]  /*36b0*/  ISETP.GE.AND P1, PT, R47, RZ, PT ;  /* 0x000000ff2f00720c */ /* 0x000fe20003f26270 */
[----:B------:R-:W-:Y:S02]  /*36c0*/  IMAD.MOV R44, RZ, RZ, -R44 ;  /* 0x000000ffff2c7224 */ /* 0x000fe400078e0a2c */
[----:B------:R-:W-:Y:S01]  /*36d0*/  @!P5 IMAD.IADD R39, R39, 0x1, -R9 ;  /* 0x000000012727d824 */ /* 0x000fe200078e0a09 */
[C---:B------:R-:W-:Y:S01]  /*36e0*/  ISETP.GT.U32.AND P5, PT, R9.reuse, R42, PT ;  /* 0x0000002a0900720c */ /* 0x040fe20003fa4070 */
[----:B------:R-:W-:Y:S01]  /*36f0*/  VIADD R52, R14, 0x88 ;  /* 0x000000880e347836 */ /* 0x000fe20000000000 */
[----:B------:R-:W-:Y:S01]  /*3700*/  ISETP.GT.U32.AND P6, PT, R9, R40, PT ;  /* 0x000000280900720c */ /* 0x000fe20003fc4070 */
[----:B------:R-:W-:-:S03]  /*3710*/  IMAD.HI.U32 R43, R3, R46, RZ ;  /* 0x0000002e032b7227 */ /* 0x000fc600078e00ff */
[----:B------:R-:W-:Y:S01]  /*3720*/  IABS R50, R52 ;  /* 0x0000003400327213 */ /* 0x000fe20000000000 */
[----:B------:R-:W-:Y:S02]  /*3730*/  IMAD R44, R9, R44, R48 ;  /* 0x0000002c092c7224 */ /* 0x000fe400078e0230 */
[----:B------:R-:W-:Y:S02]  /*3740*/  IMAD.MOV R43, RZ, RZ, -R43 ;  /* 0x000000ffff2b7224 */ /* 0x000fe400078e0a2b */
[----:B------:R-:W-:Y:S01]  /*3750*/  @!P3 IMAD.IADD R41, R41, 0x1, -R9 ;  /* 0x000000012929b824 */ /* 0x000fe200078e0a09 */
[C---:B------:R-:W-:Y:S01]  /*3760*/  ISETP.GT.U32.AND P3, PT, R9.reuse, R44, PT ;  /* 0x0000002c0900720c */ /* 0x040fe20003f64070 */
[----:B------:R-:W-:Y:S02]  /*3770*/  IMAD R43, R9, R43, R46 ;  /* 0x0000002b092b7224 */ /* 0x000fe400078e022e */
[----:B------:R-:W-:-:S04]  /*3780*/  IMAD.HI.U32 R45, R3, R50, RZ ;  /* 0x00000032032d7227 */ /* 0x000fc800078e00ff */
[--C-:B------:R-:W-:Y:S02]  /*3790*/  @!P5 IMAD.IADD R42, R42, 0x1, -R9.reuse ;  /* 0x000000012a2ad824 */ /* 0x100fe400078e0a09 */
[----:B------:R-:W-:Y:S01]  /*37a0*/  @!P6 IMAD.IADD R40, R40, 0x1, -R9 ;  /* 0x000000012828e824 */ /* 0x000fe200078e0a09 */
[C---:B------:R-:W-:Y:S01]  /*37b0*/  ISETP.GT.U32.AND P6, PT, R9.reuse, R43, PT ;  /* 0x0000002b0900720c */ /* 0x040fe20003fc4070 */
[C---:B------:R-:W-:Y:S01]  /*37c0*/  VIADD R54, R14.reuse, 0x80 ;  /* 0x000000800e367836 */ /* 0x040fe20000000000 */
[C---:B------:R-:W-:Y:S01]  /*37d0*/  ISETP.GT.U32.AND P5, PT, R9.reuse, R42, PT ;  /* 0x0000002a0900720c */ /* 0x040fe20003fa4070 */
[----:B------:R-:W-:Y:S02]  /*37e0*/  IMAD.MOV R45, RZ, RZ, -R45 ;  /* 0x000000ffff2d7224 */ /* 0x000fe400078e0a2d */
[----:B------:R-:W-:Y:S01]  /*37f0*/  VIADD R53, R14, 0x84 ;  /* 0x000000840e357836 */ /* 0x000fe20000000000 */
[----:B------:R-:W-:Y:S01]  /*3800*/  IABS R47, R54 ;  /* 0x00000036002f7213 */ /* 0x000fe20000000000 */
[----:B------:R-:W-:-:S02]  /*3810*/  IMAD R45, R9, R45, R50 ;  /* 0x0000002d092d7224 */ /* 0x000fc400078e0232 */
[----:B------:R-:W-:Y:S01]  /*3820*/  @!P3 IMAD.IADD R44, R44, 0x1, -R9 ;  /* 0x000000012c2cb824 */ /* 0x000fe200078e0a09 */
[----:B------:R-:W-:Y:S01]  /*3830*/  IABS R48, R53 ;  /* 0x0000003500307213 */ /* 0x000fe20000000000 */
[----:B------:R-:W-:Y:S01]  /*3840*/  @!P4 IMAD.MOV R40, RZ, RZ, -R40 ;  /* 0x000000ffff28c224 */ /* 0x000fe200078e0a28 */
[C---:B------:R-:W-:Y:S01]  /*3850*/  ISETP.GT.U32.AND P4, PT, R9.reuse, R45, PT ;  /* 0x0000002d0900720c */ /* 0x040fe20003f84070 */
[----:B------:R-:W-:Y:S01]  /*3860*/  IMAD.MOV.U32 R50, RZ, RZ, R47 ;  /* 0x000000ffff327224 */ /* 0x000fe200078e002f */
[----:B------:R-:W-:Y:S01]  /*3870*/  ISETP.GT.U32.AND P3, PT, R9, R44, PT ;  /* 0x0000002c0900720c */ /* 0x000fe20003f64070 */
[----:B------:R-:W-:Y:S01]  /*3880*/  @!P6 IMAD.IADD R43, R43, 0x1, -R9 ;  /* 0x000000012b2be824 */ /* 0x000fe200078e0a09 */
[----:B------:R-:W-:Y:S01]  /*3890*/  ISETP.GE.AND P6, PT, R51, RZ, PT ;  /* 0x000000ff3300720c */ /* 0x000fe20003fc6270 */
[----:B------:R-:W-:-:S04]  /*38a0*/  IMAD.HI.U32 R46, R3, R48, RZ ;  /* 0x00000030032e7227 */ /* 0x000fc800078e00ff */
[----:B------:R-:W-:-:S04]  /*38b0*/  IMAD.HI.U32 R47, R3, R50, RZ ;  /* 0x00000032032f7227 */ /* 0x000fc800078e00ff */
[----:B------:R-:W-:Y:S01]  /*38c0*/  @!P5 IMAD.IADD R42, R42, 0x1, -R9 ;  /* 0x000000012a2ad824 */ /* 0x000fe200078e0a09 */
[----:B------:R-:W-:Y:S01]  /*38d0*/  ISETP.GE.AND P5, PT, R49, RZ, PT ;  /* 0x000000ff3100720c */ /* 0x000fe20003fa6270 */
[----:B------:R-:W-:Y:S01]  /*38e0*/  @!P2 IMAD.MOV R39, RZ, RZ, -R39 ;  /* 0x000000ffff27a224 */ /* 0x000fe200078e0a27 */
[C---:B------:R-:W-:Y:S01]  /*38f0*/  ISETP.GT.U32.AND P2, PT, R9.reuse, R43, PT ;  /* 0x0000002b0900720c */ /* 0x040fe20003f44070 */
[----:B------:R-:W-:Y:S02]  /*3900*/  IMAD.MOV R46, RZ, RZ, -R46 ;  /* 0x000000ffff2e7224 */ /* 0x000fe400078e0a2e */
[----:B------:R-:W-:Y:S02]  /*3910*/  VIADD R49, R14, 0x7c ;  /* 0x0000007c0e317836 */ /* 0x000fe40000000000 */
[----:B------:R-:W-:Y:S02]  /*3920*/  IMAD.MOV R47, RZ, RZ, -R47 ;  /* 0x000000ffff2f7224 */ /* 0x000fe400078e0a2f */
[----:B------:R-:W-:Y:S01]  /*3930*/  IMAD R46, R9, R46, R48 ;  /* 0x0000002e092e7224 */ /* 0x000fe200078e0230 */
[----:B------:R-:W-:Y:S01]  /*3940*/  IABS R48, R49 ;  /* 0x0000003100307213 */ /* 0x000fe20000000000 */
[----:B------:R-:W-:-:S02]  /*3950*/  @!P3 IMAD.IADD R44, R44, 0x1, -R9 ;  /* 0x000000012c2cb824 */ /* 0x000fc400078e0a09 */
[----:B------:R-:W-:Y:S01]  /*3960*/  @!P4 IMAD.IADD R45, R45, 0x1, -R9 ;  /* 0x000000012d2dc824 */ /* 0x000fe200078e0a09 */
[C---:B------:R-:W-:Y:S01]  /*3970*/  ISETP.GT.U32.AND P3, PT, R9.reuse, R46, PT ;  /* 0x0000002e0900720c */ /* 0x040fe20003f64070 */
[C---:B------:R-:W-:Y:S02]  /*3980*/  IMAD R47, R9.reuse, R47, R50 ;  /* 0x0000002f092f7224 */ /* 0x040fe400078e0232 */
[----:B------:R-:W-:Y:S01]  /*3990*/  @!P6 IMAD.MOV R44, RZ, RZ, -R44 ;  /* 0x000000ffff2ce224 */ /* 0x000fe200078e0a2c */
[C---:B------:R-:W-:Y:S01]  /*39a0*/  ISETP.GT.U32.AND P4, PT, R9.reuse, R45, PT ;  /* 0x0000002d0900720c */ /* 0x040fe20003f84070 */
[----:B------:R-:W-:Y:S01]  /*39b0*/  IMAD.MOV.U32 R50, RZ, RZ, R48 ;  /* 0x000000ffff327224 */ /* 0x000fe200078e0030 */
[----:B------:R-:W-:Y:S01]  /*39c0*/  ISETP.GT.U32.AND P6, PT, R9, R47, PT ;  /* 0x0000002f0900720c */ /* 0x000fe20003fc4070 */
[----:B------:R-:W-:Y:S01]  /*39d0*/  @!P0 IMAD.MOV R41, RZ, RZ, -R41 ;  /* 0x000000ffff298224 */ /* 0x000fe200078e0a29 */
[----:B------:R-:W-:Y:S01]  /*39e0*/  ISETP.GE.AND P0, PT, R52, RZ, PT ;  /* 0x000000ff3400720c */ /* 0x000fe20003f06270 */
[----:B------:R-:W-:Y:S01]  /*39f0*/  @!P2 IMAD.IADD R43, R43, 0x1, -R9 ;  /* 0x000000012b2ba824 */ /* 0x000fe200078e0a09 */
[----:B------:R-:W-:Y:S01]  /*3a00*/  ISETP.GE.AND P2, PT, R54, RZ, PT ;  /* 0x000000ff3600720c */ /* 0x000fe20003f46270 */
[----:B------:R-:W-:-:S04]  /*3a10*/  IMAD.HI.U32 R48, R3, R50, RZ ;  /* 0x0000003203307227 */ /* 0x000fc800078e00ff */
[----:B------:R-:W-:Y:S01]  /*3a20*/  @!P5 IMAD.MOV R43, RZ, RZ, -R43 ;  /* 0x000000ffff2bd224 */ /* 0x000fe200078e0a2b */
[----:B------:R-:W-:Y:S01]  /*3a30*/  ISETP.GE.AND P5, PT, R49, RZ, PT ;  /* 0x000000ff3100720c */ /* 0x000fe20003fa6270 */
[----:B------:R-:W-:Y:S02]  /*3a40*/  VIADD R49, R14, 0x78 ;  /* 0x000000780e317836 */ /* 0x000fe40000000000 */
[----:B------:R-:W-:Y:S02]  /*3a50*/  IMAD.MOV R48, RZ, RZ, -R48 ;  /* 0x000000ffff307224 */ /* 0x000fe400078e0a30 */
[--C-:B------:R-:W-:Y:S01]  /*3a60*/  @!P4 IMAD.IADD R45, R45, 0x1, -R9.reuse ;  /* 0x000000012d2dc824 */ /* 0x100fe200078e0a09 */
[----:B------:R-:W-:Y:S01]  /*3a70*/  IABS R52, R49 ;  /* 0x0000003100347213 */ /* 0x000fe20000000000 */
[----:B------:R-:W-:Y:S01]  /*3a80*/  IMAD R48, R9, R48, R50 ;  /* 0x0000003009307224 */ /* 0x000fe200078e0232 */
[----:B------:R-:W-:Y:S01]  /*3a90*/  ISETP.GE.AND P4, PT, R49, RZ, PT ;  /* 0x000000ff3100720c */ /* 0x000fe20003f86270 */
[----:B------:R-:W-:-:S02]  /*3aa0*/  @!P6 IMAD.IADD R47, R47, 0x1, -R9 ;  /* 0x000000012f2fe824 */ /* 0x000fc400078e0a09 */
[----:B------:R-:W-:Y:S02]  /*3ab0*/  VIADD R51, R14, 0x74 ;  /* 0x000000740e337836 */ /* 0x000fe40000000000 */
[----:B------:R-:W-:Y:S01]  /*3ac0*/  @!P3 IMAD.IADD R46, R46, 0x1, -R9 ;  /* 0x000000012e2eb824 */ /* 0x000fe200078e0a09 */
[C---:B------:R-:W-:Y:S01]  /*3ad0*/  ISETP.GT.U32.AND P6, PT, R9.reuse, R47, PT ;  /* 0x0000002f0900720c */ /* 0x040fe20003fc4070 */
[----:B------:R-:W-:Y:S01]  /*3ae0*/  @!P0 IMAD.MOV R45, RZ, RZ, -R45 ;  /* 0x000000ffff2d8224 */ /* 0x000fe200078e0a2d */
[----:B------:R-:W-:Y:S01]  /*3af0*/  ISETP.GT.U32.AND P0, PT, R9, R48, PT ;  /* 0x000000300900720c */ /* 0x000fe20003f04070 */
[----:B------:R-:W-:Y:S01]  /*3b00*/  IMAD.HI.U32 R49, R3, R52, RZ ;  /* 0x0000003403317227 */ /* 0x000fe200078e00ff */
[----:B------:R-:W-:Y:S02]  /*3b10*/  IABS R54, R51 ;  /* 0x0000003300367213 */ /* 0x000fe40000000000 */
[----:B------:R-:W-:Y:S01]  /*3b20*/  ISETP.GT.U32.AND P3, PT, R9, R46, PT ;  /* 0x0000002e0900720c */ /* 0x000fe20003f64070 */
[----:B------:R-:W-:-:S02]  /*3b30*/  IMAD.MOV R49, RZ, RZ, -R49 ;  /* 0x000000ffff317224 */ /* 0x000fc400078e0a31 */
[----:B------:R-:W-:-:S04]  /*3b40*/  IMAD.HI.U32 R50, R3, R54, RZ ;  /* 0x0000003603327227 */ /* 0x000fc800078e00ff */
[----:B------:R-:W-:Y:S01]  /*3b50*/  @!P1 IMAD.MOV R42, RZ, RZ, -R42 ;  /* 0x000000ffff2a9224 */ /* 0x000fe200078e0a2a */
[----:B------:R-:W-:Y:S01]  /*3b60*/  ISETP.GE.AND P1, PT, R53, RZ, PT ;  /* 0x000000ff3500720c */ /* 0x000fe20003f26270 */
[----:B------:R-:W-:Y:S02]  /*3b70*/  VIADD R53, R14, 0x70 ;  /* 0x000000700e357836 */ /* 0x000fe40000000000 */
[----:B------:R-:W-:Y:S02]  /*3b80*/  IMAD R49, R9, R49, R52 ;  /* 0x0000003109317224 */ /* 0x000fe400078e0234 */
[----:B------:R-:W-:Y:S01]  /*3b90*/  IMAD.MOV R50, RZ, RZ, -R50 ;  /* 0x000000ffff327224 */ /* 0x000fe200078e0a32 */
[----:B------:R-:W-:Y:S01]  /*3ba0*/  IABS R56, R53 ;  /* 0x0000003500387213 */ /* 0x000fe20000000000 */
[--C-:B------:R-:W-:Y:S01]  /*3bb0*/  @!P6 IMAD.IADD R47, R47, 0x1, -R9.reuse ;  /* 0x000000012f2fe824 */ /* 0x100fe200078e0a09 */
[----:B------:R-:W-:Y:S01]  /*3bc0*/  ISETP.GT.U32.AND P6, PT, R9, R49, PT ;  /* 0x000000310900720c */ /* 0x000fe20003fc4070 */
[----:B------:R-:W-:-:S02]  /*3bd0*/  @!P0 IMAD.IADD R48, R48, 0x1, -R9 ;  /* 0x0000000130308824 */ /* 0x000fc400078e0a09 */
[----:B------:R-:W-:Y:S02]  /*3be0*/  IMAD R50, R9, R50, R54 ;  /* 0x0000003209327224 */ /* 0x000fe400078e0236 */
[----:B------:R-:W-:Y:S01]  /*3bf0*/  @!P3 IMAD.IADD R46, R46, 0x1, -R9 ;  /* 0x000000012e2eb824 */ /* 0x000fe200078e0a09 */
[----:B------:R-:W-:Y:S01]  /*3c00*/  ISETP.GE.AND P3, PT, R51, RZ, PT ;  /* 0x000000ff3300720c */ /* 0x000fe20003f66270 */
[----:B------:R-:W-:Y:S01]  /*3c10*/  @!P2 IMAD.MOV R47, RZ, RZ, -R47 ;  /* 0x000000ffff2fa224 */ /* 0x000fe200078e0a2f */
[----:B------:R-:W-:Y:S01]  /*3c20*/  ISETP.GT.U32.AND P0, PT, R9, R48, PT ;  /* 0x000000300900720c */ /* 0x000fe20003f04070 */
[----:B------:R-:W-:Y:S01]  /*3c30*/  IMAD.HI.U32 R51, R3, R56, RZ ;  /* 0x0000003803337227 */ /* 0x000fe200078e00ff */
[----:B------:R-:W-:-:S03]  /*3c40*/  ISETP.GT.U32.AND P2, PT, R9, R50, PT ;  /* 0x000000320900720c */ /* 0x000fc60003f44070 */
[----:B------:R-:W-:Y:S02]  /*3c50*/  IMAD.MOV R51, RZ, RZ, -R51 ;  /* 0x000000ffff337224 */ /* 0x000fe400078e0a33 */
[C---:B------:R-:W-:Y:S02]  /*3c60*/  VIADD R55, R14.reuse, 0x68 ;  /* 0x000000680e377836 */ /* 0x040fe40000000000 */
[----:B------:R-:W-:Y:S02]  /*3c70*/  IMAD R51, R9, R51, R56 ;  /* 0x0000003309337224 */ /* 0x000fe400078e0238 */
[--C-:B------:R-:W-:Y:S01]  /*3c80*/  @!P6 IMAD.IADD R49, R49, 0x1, -R9.reuse ;  /* 0x000000013131e824 */ /* 0x100fe200078e0a09 */
[----:B------:R-:W-:Y:S01]  /*3c90*/  IABS R58, R55 ;  /* 0x00000037003a7213 */ /* 0x000fe20000000000 */
[----:B------:R-:W-:Y:S02]  /*3ca0*/  VIADD R54, R14, 0x6c ;  /* 0x0000006c0e367836 */ /* 0x000fe40000000000 */
[--C-:B------:R-:W-:Y:S01]  /*3cb0*/  @!P0 IMAD.IADD R48, R48, 0x1, -R9.reuse ;  /* 0x0000000130308824 */ /* 0x100fe200078e0a09 */
[C---:B------:R-:W-:Y:S01]  /*3cc0*/  ISETP.GT.U32.AND P6, PT, R9.reuse, R49, PT ;  /* 0x000000310900720c */ /* 0x040fe20003fc4070 */
[----:B------:R-:W-:Y:S01]  /*3cd0*/  @!P2 IMAD.IADD R50, R50, 0x1, -R9 ;  /* 0x000000013232a824 */ /* 0x000fe200078e0a09 */
[----:B------:R-:W-:Y:S01]  /*3ce0*/  ISETP.GT.U32.AND P0, PT, R9, R51, PT ;  /* 0x000000330900720c */ /* 0x000fe20003f04070 */
[----:B------:R-:W-:Y:S01]  /*3cf0*/  @!P1 IMAD.MOV R46, RZ, RZ, -R46 ;  /* 0x000000ffff2e9224 */ /* 0x000fe200078e0a2e */
[----:B------:R-:W-:Y:S01]  /*3d00*/  IABS R56, R54 ;  /* 0x0000003600387213 */ /* 0x000fe20000000000 */
[----:B------:R-:W-:Y:S01]  /*3d10*/  VIADD R57, R14, 0x64 ;  /* 0x000000640e397836 */ /* 0x000fe20000000000 */
[----:B------:R-:W-:Y:S01]  /*3d20*/  ISETP.GE.AND P1, PT, R53, RZ, PT ;  /* 0x000000ff3500720c */ /* 0x000fe20003f26270 */
[----:B------:R-:W-:Y:S01]  /*3d30*/  IMAD.HI.U32 R53, R3, R58, RZ ;  /* 0x0000003a03357227 */ /* 0x000fe200078e00ff */
[----:B------:R-:W-:-:S02]  /*3d40*/  ISETP.GT.U32.AND P2, PT, R9, R50, PT ;  /* 0x000000320900720c */ /* 0x000fc40003f44070 */
[----:B------:R-:W-:Y:S01]  /*3d50*/  IABS R60, R57 ;  /* 0x00000039003c7213 */ /* 0x000fe20000000000 */
[----:B------:R-:W-:-:S04]  /*3d60*/  IMAD.HI.U32 R52, R3, R56, RZ ;  /* 0x0000003803347227 */ /* 0x000fc800078e00ff */
[----:B------:R-:W-:Y:S02]  /*3d70*/  IMAD.MOV R53, RZ, RZ, -R53 ;  /* 0x000000ffff357224 */ /* 0x000fe400078e0a35 */
[----:B------:R-:W-:Y:S02]  /*3d80*/  IMAD.MOV R52, RZ, RZ, -R52 ;  /* 0x000000ffff347224 */ /* 0x000fe400078e0a34 */
[--C-:B------:R-:W-:Y:S01]  /*3d90*/  @!P6 IMAD.IADD R49, R49, 0x1, -R9.reuse ;  /* 0x000000013131e824 */ /* 0x100fe200078e0a09 */
[----:B------:R-:W-:Y:S01]  /*3da0*/  ISETP.GE.AND P6, PT, R55, RZ, PT ;  /* 0x000000ff3700720c */ /* 0x000fe20003fc6270 */
[----:B------:R-:W-:Y:S02]  /*3db0*/  @!P0 IMAD.IADD R51, R51, 0x1, -R9 ;  /* 0x0000000133338824 */ /* 0x000fe400078e0a09 */
[C---:B------:R-:W-:Y:S02]  /*3dc0*/  IMAD R53, R9.reuse, R53, R58 ;  /* 0x0000003509357224 */ /* 0x040fe400078e023a */
[C---:B------:R-:W-:Y:S01]  /*3dd0*/  IMAD R52, R9.reuse, R52, R56 ;  /* 0x0000003409347224 */ /* 0x040fe200078e0238 */
[C---:B------:R-:W-:Y:S01]  /*3de0*/  ISETP.GT.U32.AND P0, PT, R9.reuse, R51, PT ;  /* 0x000000330900720c */ /* 0x040fe20003f04070 */
[----:B------:R-:W-:Y:S01]  /*3df0*/  @!P4 IMAD.MOV R49, RZ, RZ, -R49 ;  /* 0x000000ffff31c224 */ /* 0x000fe200078e0a31 */
[C---:B------:R-:W-:Y:S01]  /*3e00*/  ISETP.GT.U32.AND P4, PT, R9.reuse, R53, PT ;  /* 0x000000350900720c */ /* 0x040fe20003f84070 */
[----:B------:R-:W-:Y:S01]  /*3e10*/  @!P2 IMAD.IADD R50, R50, 0x1, -R9 ;  /* 0x000000013232a824 */ /* 0x000fe200078e0a09 */
[----:B------:R-:W-:Y:S01]  /*3e20*/  ISETP.GT.U32.AND P2, PT, R9, R52, PT ;  /* 0x000000340900720c */ /* 0x000fe20003f44070 */
[----:B------:R-:W-:Y:S01]  /*3e30*/  @!P5 IMAD.MOV R48, RZ, RZ, -R48 ;  /* 0x000000ffff30d224 */ /* 0x000fe200078e0a30 */
[----:B------:R-:W-:Y:S01]  /*3e40*/  ISETP.GE.AND P5, PT, R54, RZ, PT ;  /* 0x000000ff3600720c */ /* 0x000fe20003fa6270 */
[----:B------:R-:W-:-:S04]  /*3e50*/  IMAD.HI.U32 R54, R3, R60, RZ ;  /* 0x0000003c03367227 */ /* 0x000fc800078e00ff */
[----:B------:R-:W-:Y:S02]  /*3e60*/  IMAD.MOV R54, RZ, RZ, -R54 ;  /* 0x000000ffff367224 */ /* 0x000fe400078e0a36 */
[C---:B------:R-:W-:Y:S02]  /*3e70*/  VIADD R58, R14.reuse, 0x5c ;  /* 0x0000005c0e3a7836 */ /* 0x040fe40000000000 */
[----:B------:R-:W-:Y:S02]  /*3e80*/  VIADD R55, R14, 0x60 ;  /* 0x000000600e377836 */ /* 0x000fe40000000000 */
[----:B------:R-:W-:Y:S01]  /*3e90*/  IMAD R54, R9, R54, R60 ;  /* 0x0000003609367224 */ /* 0x000fe200078e023c */
[----:B------:R-:W-:Y:S01]  /*3ea0*/  IABS R60, R58 ;  /* 0x0000003a003c7213 */ /* 0x000fe20000000000 */
[--C-:B------:R-:W-:Y:S01]  /*3eb0*/  @!P0 IMAD.IADD R51, R51, 0x1, -R9.reuse ;  /* 0x0000000133338824 */ /* 0x100fe200078e0a09 */
[----:B------:R-:W-:Y:S01]  /*3ec0*/  IABS R56, R55 ;  /* 0x0000003700387213 */ /* 0x000fe20000000000 */
[--C-:B------:R-:W-:Y:S01]  /*3ed0*/  @!P4 IMAD.IADD R53, R53, 0x1, -R9.reuse ;  /* 0x000000013535c824 */ /* 0x100fe200078e0a09 */
[----:B------:R-:W-:Y:S01]  /*3ee0*/  ISETP.GT.U32.AND P0, PT, R9, R54, PT ;  /* 0x000000360900720c */ /* 0x000fe20003f04070 */
[----:B------:R-:W-:Y:S01]  /*3ef0*/  @!P2 IMAD.IADD R52, R52, 0x1, -R9 ;  /* 0x000000013434a824 */ /* 0x000fe200078e0a09 */
[----:B------:R-:W-:Y:S01]  /*3f00*/  ISETP.GE.AND P2, PT, R55, RZ, PT ;  /* 0x000000ff3700720c */ /* 0x000fe20003f46270 */
[----:B------:R-:W-:Y:S01]  /*3f10*/  @!P3 IMAD.MOV R50, RZ, RZ, -R50 ;  /* 0x000000ffff32b224 */ /* 0x000fe200078e0a32 */
[----:B------:R-:W-:Y:S01]  /*3f20*/  ISETP.GE.AND P3, PT, R57, RZ, PT ;  /* 0x000000ff3900720c */ /* 0x000fe20003f66270 */
[----:B------:R-:W-:Y:S01]  /*3f30*/  @!P1 IMAD.MOV R51, RZ, RZ, -R51 ;  /* 0x000000ffff339224 */ /* 0x000fe200078e0a33 */
[----:B------:R-:W-:Y:S01]  /*3f40*/  ISETP.GT.U32.AND P1, PT, R9, R53, PT ;  /* 0x000000350900720c */ /* 0x000fe20003f24070 */
[----:B------:R-:W-:Y:S01]  /*3f50*/  IMAD.HI.U32 R57, R3, R60, RZ ;  /* 0x0000003c03397227 */ /* 0x000fe200078e00ff */
[----:B------:R-:W-:-:S03]  /*3f60*/  ISETP.GT.U32.AND P4, PT, R9, R52, PT ;  /* 0x000000340900720c */ /* 0x000fc60003f84070 */
[----:B------:R-:W-:-:S04]  /*3f70*/  IMAD.HI.U32 R55, R3, R56, RZ ;  /* 0x0000003803377227 */ /* 0x000fc800078e00ff */
[----:B------:R-:W-:Y:S02]  /*3f80*/  IMAD.MOV R57, RZ, RZ, -R57 ;  /* 0x000000ffff397224 */ /* 0x000fe400078e0a39 */
[----:B------:R-:W-:Y:S02]  /*3f90*/  IMAD.MOV R55, RZ, RZ, -R55 ;  /* 0x000000ffff377224 */ /* 0x000fe400078e0a37 */
[C---:B------:R-:W-:Y:S02]  /*3fa0*/  IMAD R60, R9.reuse, R57, R60 ;  /* 0x00000039093c7224 */ /* 0x040fe400078e023c */
[----:B------:R-:W-:Y:S02]  /*3fb0*/  IMAD R56, R9, R55, R56 ;  /* 0x0000003709387224 */ /* 0x000fe400078e0238 */
[----:B------:R-:W-:Y:S01]  /*3fc0*/  @!P1 IMAD.IADD R53, R53, 0x1, -R9 ;  /* 0x0000000135359824 */ /* 0x000fe200078e0a09 */
[----:B------:R-:W-:Y:S01]  /*3fd0*/  ISETP.GT.U32.AND P1, PT, R9, R60, PT ;  /* 0x0000003c0900720c */ /* 0x000fe20003f24070 */
[----:B------:R-:W-:-:S02]  /*3fe0*/  VIADD R59, R14, 0x58 ;  /* 0x000000580e3b7836 */ /* 0x000fc40000000000 */
[--C-:B------:R-:W-:Y:S01]  /*3ff0*/  @!P4 IMAD.IADD R52, R52, 0x1, -R9.reuse ;  /* 0x000000013434c824 */ /* 0x100fe200078e0a09 */
[----:B------:R-:W-:Y:S01]  /*4000*/  ISETP.GT.U32.AND P4, PT, R9, R56, PT ;  /* 0x000000380900720c */ /* 0x000fe20003f84070 */
[----:B------:R-:W-:Y:S01]  /*4010*/  VIADD R61, R14, 0x54 ;  /* 0x000000540e3d7836 */ /* 0x000fe20000000000 */
[----:B------:R-:W-:Y:S01]  /*4020*/  IABS R62, R59 ;  /* 0x0000003b003e7213 */ /* 0x000fe20000000000 */
[----:B------:R-:W-:Y:S02]  /*4030*/  @!P0 IMAD.IADD R54, R54, 0x1, -R9 ;  /* 0x0000000136368824 */ /* 0x000fe400078e0a09 */
[----:B------:R-:W-:Y:S01]  /*4040*/  @!P5 IMAD.MOV R52, RZ, RZ, -R52 ;  /* 0x000000ffff34d224 */ /* 0x000fe200078e0a34 */
[----:B------:R-:W-:Y:S01]  /*4050*/  IABS R64, R61 ;  /* 0x0000003d00407213 */ /* 0x000fe20000000000 */
[----:B------:R-:W-:Y:S01]  /*4060*/  IMAD.HI.U32 R55, R3, R62, RZ ;  /* 0x0000003e03377227 */ /* 0x000fe200078e00ff */
[----:B------:R-:W-:-:S03]  /*4070*/  ISETP.GT.U32.AND P0, PT, R9, R54, PT ;  /* 0x000000360900720c */ /* 0x000fc60003f04070 */
[----:B------:R-:W-:Y:S02]  /*4080*/  @!P1 IMAD.IADD R60, R60, 0x1, -R9 ;  /* 0x000000013c3c9824 */ /* 0x000fe400078e0a09 */
[----:B------:R-:W-:Y:S02]  /*4090*/  IMAD.MOV R57, RZ, RZ, -R55 ;  /* 0x000000ffff397224 */ /* 0x000fe400078e0a37 */
[----:B------:R-:W-:Y:S01]  /*40a0*/  @!P4 IMAD.IADD R56, R56, 0x1, -R9 ;  /* 0x000000013838c824 */ /* 0x000fe200078e0a09 */
[C---:B------:R-:W-:Y:S01]  /*40b0*/  ISETP.GT.U32.AND P1, PT, R9.reuse, R60, PT ;  /* 0x0000003c0900720c */ /* 0x040fe20003f24070 */
[----:B------:R-:W-:Y:S01]  /*40c0*/  IMAD R62, R9, R57, R62 ;  /* 0x00000039093e7224 */ /* 0x000fe200078e023e */
[----:B------:R-:W-:Y:S01]  /*40d0*/  ISETP.GE.AND P4, PT, R59, RZ, PT ;  /* 0x000000ff3b00720c */ /* 0x000fe20003f86270 */
[----:B------:R-:W-:Y:S01]  /*40e0*/  IMAD.HI.U32 R55, R3, R64, RZ ;  /* 0x0000004003377227 */ /* 0x000fe200078e00ff */
[----:B------:R-:W-:-:S03]  /*40f0*/  ISETP.GT.U32.AND P5, PT, R9, R56, PT ;  /* 0x000000380900720c */ /* 0x000fc60003fa4070 */
[----:B------:R-:W-:Y:S01]  /*4100*/  @!P6 IMAD.MOV R53, RZ, RZ, -R53 ;  /* 0x000000ffff35e224 */ /* 0x000fe200078e0a35 */
[C---:B------:R-:W-:Y:S01]  /*4110*/  ISETP.GT.U32.AND P6, PT, R9.reuse, R62, PT ;  /* 0x0000003e0900720c */ /* 0x040fe20003fc4070 */
[----:B------:R-:W-:Y:S02]  /*4120*/  IMAD.MOV R55, RZ, RZ, -R55 ;  /* 0x000000ffff377224 */ /* 0x000fe400078e0a37 */
[----:B------:R-:W-:Y:S02]  /*4130*/  VIADD R63, R14, 0x50 ;  /* 0x000000500e3f7836 */ /* 0x000fe40000000000 */
[C---:B------:R-:W-:Y:S02]  /*4140*/  IMAD R64, R9.reuse, R55, R64 ;  /* 0x0000003709407224 */ /* 0x040fe400078e0240 */
[--C-:B------:R-:W-:Y:S01]  /*4150*/  @!P1 IMAD.IADD R60, R60, 0x1, -R9.reuse ;  /* 0x000000013c3c9824 */ /* 0x100fe200078e0a09 */
[----:B------:R-:W-:Y:S01]  /*4160*/  IABS R66, R63 ;  /* 0x0000003f00427213 */ /* 0x000fe20000000000 */
[--C-:B------:R-:W-:Y:S01]  /*4170*/  @!P5 IMAD.IADD R56, R56, 0x1, -R9.reuse ;  /* 0x000000013838d824 */ /* 0x100fe200078e0a09 */
[----:B------:R-:W-:Y:S01]  /*4180*/  ISETP.GT.U32.AND P1, PT, R9, R64, PT ;  /* 0x000000400900720c */ /* 0x000fe20003f24070 */
[----:B------:R-:W-:Y:S01]  /*4190*/  VIADD R55, R14, 0x4c ;  /* 0x0000004c0e377836 */ /* 0x000fe20000000000 */
[----:B------:R-:W-:Y:S01]  /*41a0*/  ISETP.GE.AND P5, PT, R63, RZ, PT ;  /* 0x000000ff3f00720c */ /* 0x000fe20003fa6270 */
[--C-:B------:R-:W-:Y:S01]  /*41b0*/  @!P0 IMAD.IADD R54, R54, 0x1, -R9.reuse ;  /* 0x0000000136368824 */ /* 0x100fe200078e0a09 */
[----:B------:R-:W-:Y:S01]  /*41c0*/  ISETP.GE.AND P0, PT, R58, RZ, PT ;  /* 0x000000ff3a00720c */ /* 0x000fe20003f06270 */
[----:B------:R-:W-:Y:S01]  /*41d0*/  VIADD R59, R14, 0x48 ;  /* 0x000000480e3b7836 */ /* 0x000fe20000000000 */
[----:B------:R-:W-:Y:S01]  /*41e0*/  IABS R68, R55 ;  /* 0x0000003700447213 */ /* 0x000fe20000000000 */
[----:B------:R-:W-:Y:S01]  /*41f0*/  @!P6 IMAD.IADD R62, R62, 0x1, -R9 ;  /* 0x000000013e3ee824 */ /* 0x000fe200078e0a09 */
[----:B------:R-:W-:Y:S01]  /*4200*/  ISETP.GE.AND P6, PT, R55, RZ, PT ;  /* 0x000000ff3700720c */ /* 0x000fe20003fc6270 */
[----:B------:R-:W-:Y:S01]  /*4210*/  IMAD.MOV.U32 R58, RZ, RZ, R56 ;  /* 0x000000ffff3a7224 */ /* 0x000fe200078e0038 */
[----:B------:R-:W-:Y:S01]  /*4220*/  IABS R70, R59 ;  /* 0x0000003b00467213 */ /* 0x000fe20000000000 */
[----:B------:R-:W-:-:S04]  /*4230*/  IMAD.HI.U32 R57, R3, R66, RZ ;  /* 0x0000004203397227 */ /* 0x000fc800078e00ff */
[----:B------:R-:W-:Y:S01]  /*4240*/  @!P2 IMAD.MOV R58, RZ, RZ, -R58 ;  /* 0x000000ffff3aa224 */ /* 0x000fe200078e0a3a */
[----:B------:R-:W-:Y:S01]  /*4250*/  ISETP.GT.U32.AND P2, PT, R9, R62, PT ;  /* 0x0000003e0900720c */ /* 0x000fe20003f44070 */
[----:B------:R-:W-:Y:S02]  /*4260*/  IMAD.MOV R57, RZ, RZ, -R57 ;  /* 0x000000ffff397224 */ /* 0x000fe400078e0a39 */
[----:B------:R-:W-:-:S04]  /*4270*/  IMAD.HI.U32 R55, R3, R68, RZ ;  /* 0x0000004403377227 */ /* 0x000fc800078e00ff */
[----:B------:R-:W-:-:S04]  /*4280*/  IMAD.HI.U32 R56, R3, R70, RZ ;  /* 0x0000004603387227 */ /* 0x000fc800078e00ff */
[----:B------:R-:W-:Y:S02]  /*4290*/  @!P1 IMAD.IADD R64, R64, 0x1, -R9 ;  /* 0x0000000140409824 */ /* 0x000fe400078e0a09 */
[C---:B------:R-:W-:Y:S02]  /*42a0*/  IMAD R66, R9.reuse, R57, R66 ;  /* 0x0000003909427224 */ /* 0x040fe400078e0242 */
[----:B------:R-:W-:Y:S01]  /*42b0*/  IMAD.MOV R55, RZ, RZ, -R55 ;  /* 0x000000ffff377224 */ /* 0x000fe200078e0a37 */
[C---:B------:R-:W-:Y:S01]  /*42c0*/  ISETP.GT.U32.AND P1, PT, R9.reuse, R64, PT ;  /* 0x000000400900720c */ /* 0x040fe20003f24070 */
[----:B------:R-:W-:Y:S02]  /*42d0*/  IMAD.MOV R57, RZ, RZ, -R56 ;  /* 0x000000ffff397224 */ /* 0x000fe400078e0a38 */
[----:B------:R-:W-:Y:S01]  /*42e0*/  @!P0 IMAD.MOV R60, RZ, RZ, -R60 ;  /* 0x000000ffff3c8224 */ /* 0x000fe200078e0a3c */
[C---:B------:R-:W-:Y:S01]  /*42f0*/  ISETP.GT.U32.AND P0, PT, R9.reuse, R66, PT ;  /* 0x000000420900720c */ /* 0x040fe20003f04070 */
[----:B------:R-:W-:-:S02]  /*4300*/  IMAD R56, R9, R55, R68 ;  /* 0x0000003709387224 */ /* 0x000fc400078e0244 */
[--C-:B------:R-:W-:Y:S02]  /*4310*/  @!P2 IMAD.IADD R62, R62, 0x1, -R9.reuse ;  /* 0x000000013e3ea824 */ /* 0x100fe400078e0a09 */
[C---:B------:R-:W-:Y:S01]  /*4320*/  IMAD R70, R9.reuse, R57, R70 ;  /* 0x0000003909467224 */ /* 0x040fe200078e0246 */
[----:B------:R-:W-:Y:S01]  /*4330*/  ISETP.GT.U32.AND P2, PT, R9, R56, PT ;  /* 0x000000380900720c */ /* 0x000fe20003f44070 */
[----:B------:R-:W-:Y:S02]  /*4340*/  VIADD R63, R14, 0x40 ;  /* 0x000000400e3f7836 */ /* 0x000fe40000000000 */
[----:B------:R-:W-:Y:S01]  /*4350*/  @!P3 IMAD.MOV R54, RZ, RZ, -R54 ;  /* 0x000000ffff36b224 */ /* 0x000fe200078e0a36 */
[----:B------:R-:W-:Y:S01]  /*4360*/  ISETP.GE.AND P3, PT, R61, RZ, PT ;  /* 0x000000ff3d00720c */ /* 0x000fe20003f66270 */
[--C-:B------:R-:W-:Y:S01]  /*4370*/  @!P1 IMAD.IADD R64, R64, 0x1, -R9.reuse ;  /* 0x0000000140409824 */ /* 0x100fe200078e0a09 */
[----:B------:R-:W-:Y:S01]  /*4380*/  ISETP.GT.U32.AND P1, PT, R9, R70, PT ;  /* 0x000000460900720c */ /* 0x000fe20003f24070 */
[----:B------:R-:W-:Y:S01]  /*4390*/  VIADD R61, R14, 0x44 ;  /* 0x000000440e3d7836 */ /* 0x000fe20000000000 */
[----:B------:R-:W-:Y:S01]  /*43a0*/  IABS R74, R63 ;  /* 0x0000003f004a7213 */ /* 0x000fe20000000000 */
[--C-:B------:R-:W-:Y:S01]  /*43b0*/  @!P0 IMAD.IADD R66, R66, 0x1, -R9.reuse ;  /* 0x0000000142428824 */ /* 0x100fe200078e0a09 */
[----:B------:R-:W-:Y:S01]  /*43c0*/  ISETP.GE.AND P0, PT, R59, RZ, PT ;  /* 0x000000ff3b00720c */ /* 0x000fe20003f06270 */
[----:B------:R-:W-:Y:S01]  /*43d0*/  VIADD R65, R14, 0x3c ;  /* 0x0000003c0e417836 */ /* 0x000fe20000000000 */
[----:B------:R-:W-:Y:S01]  /*43e0*/  IABS R72, R61 ;  /* 0x0000003d00487213 */ /* 0x000fe20000000000 */
[----:B------:R-:W-:Y:S01]  /*43f0*/  @!P2 IMAD.IADD R56, R56, 0x1, -R9 ;  /* 0x000000013838a824 */ /* 0x000fe200078e0a09 */
[----:B------:R-:W-:Y:S01]  /*4400*/  ISETP.GT.U32.AND P2, PT, R9, R66, PT ;  /* 0x000000420900720c */ /* 0x000fe20003f44070 */
[----:B------:R-:W-:Y:S01]  /*4410*/  IMAD.HI.U32 R57, R3, R74, RZ ;  /* 0x0000004a03397227 */ /* 0x000fe200078e00ff */
[----:B------:R-:W-:-:S03]  /*4420*/  IABS R76, R65 ;  /* 0x00000041004c7213 */ /* 0x000fc60000000000 */
[----:B------:R-:W-:-:S04]  /*4430*/  IMAD.HI.U32 R55, R3, R72, RZ ;  /* 0x0000004803377227 */ /* 0x000fc800078e00ff */
[----:B------:R-:W-:Y:S02]  /*4440*/  IMAD.MOV R57, RZ, RZ, -R57 ;  /* 0x000000ffff397224 */ /* 0x000fe400078e0a39 */
[----:B------:R-:W-:Y:S01]  /*4450*/  @!P1 IMAD.IADD R70, R70, 0x1, -R9 ;  /* 0x0000000146469824 */ /* 0x000fe200078e0a09 */
[C---:B------:R-:W-:Y:S01]  /*4460*/  ISETP.GT.U32.AND P1, PT, R9.reuse, R56, PT ;  /* 0x000000380900720c */ /* 0x040fe20003f24070 */
[----:B------:R-:W-:Y:S02]  /*4470*/  IMAD.MOV R55, RZ, RZ, -R55 ;  /* 0x000000ffff377224 */ /* 0x000fe400078e0a37 */
[C---:B------:R-:W-:Y:S02]  /*4480*/  IMAD R74, R9.reuse, R57, R74 ;  /* 0x00000039094a7224 */ /* 0x040fe400078e024a */
[----:B------:R-:W-:Y:S01]  /*4490*/  @!P4 IMAD.MOV R62, RZ, RZ, -R62 ;  /* 0x000000ffff3ec224 */ /* 0x000fe200078e0a3e */
[C---:B------:R-:W-:Y:S01]  /*44a0*/  ISETP.GT.U32.AND P4, PT, R9.reuse, R70, PT ;  /* 0x000000460900720c */ /* 0x040fe20003f84070 */
[----:B------:R-:W-:-:S02]  /*44b0*/  IMAD R72, R9, R55, R72 ;  /* 0x0000003709487224 */ /* 0x000fc400078e0248 */
[----:B------:R-:W-:Y:S01]  /*44c0*/  @!P2 IMAD.IADD R66, R66, 0x1, -R9 ;  /* 0x000000014242a824 */ /* 0x000fe200078e0a09 */
[----:B------:R-:W-:Y:S01]  /*44d0*/  ISETP.GT.U32.AND P2, PT, R9, R74, PT ;  /* 0x0000004a0900720c */ /* 0x000fe20003f44070 */
[----:B------:R-:W-:-:S04]  /*44e0*/  IMAD.HI.U32 R55, R3, R76, RZ ;  /* 0x0000004c03377227 */ /* 0x000fc800078e00ff */
[----:B------:R-:W-:Y:S02]  /*44f0*/  VIADD R57, R14, 0x38 ;  /* 0x000000380e397836 */ /* 0x000fe40000000000 */
[----:B------:R-:W-:Y:S02]  /*4500*/  IMAD.MOV R55, RZ, RZ, -R55 ;  /* 0x000000ffff377224 */ /* 0x000fe400078e0a37 */
[----:B------:R-:W-:Y:S01]  /*4510*/  @!P3 IMAD.MOV R64, RZ, RZ, -R64 ;  /* 0x000000ffff40b224 */ /* 0x000fe200078e0a40 */
[C---:B------:R-:W-:Y:S01]  /*4520*/  ISETP.GT.U32.AND P3, PT, R9.reuse, R72, PT ;  /* 0x000000480900720c */ /* 0x040fe20003f64070 */
[C---:B------:R-:W-:Y:S01]  /*4530*/  IMAD R76, R9.reuse, R55, R76 ;  /* 0x00000037094c7224 */ /* 0x040fe200078e024c */
[----:B------:R-:W-:Y:S01]  /*4540*/  IABS R80, R57 ;  /* 0x0000003900507213 */ /* 0x000fe20000000000 */
[--C-:B------:R-:W-:Y:S02]  /*4550*/  @!P4 IMAD.IADD R70, R70, 0x1, -R9.reuse ;  /* 0x000000014646c824 */ /* 0x100fe400078e0a09 */
[----:B------:R-:W-:Y:S01]  /*4560*/  VIADD R59, R14, 0x34 ;  /* 0x000000340e3b7836 */ /* 0x000fe20000000000 */
[----:B------:R-:W-:Y:S01]  /*4570*/  ISETP.GT.U32.AND P4, PT, R9, R76, PT ;  /* 0x0000004c0900720c */ /* 0x000fe20003f84070 */
[----:B------:R-:W-:-:S02]  /*4580*/  @!P2 IMAD.IADD R74, R74, 0x1, -R9 ;  /* 0x000000014a4aa824 */ /* 0x000fc400078e0a09 */
[----:B------:R-:W-:Y:S01]  /*4590*/  IMAD.HI.U32 R55, R3, R80, RZ ;  /* 0x0000005003377227 */ /* 0x000fe200078e00ff */
[----:B------:R-:W-:-:S03]  /*45a0*/  IABS R78, R59 ;  /* 0x0000003b004e7213 */ /* 0x000fc60000000000 */
[----:B------:R-:W-:Y:S01]  /*45b0*/  @!P5 IMAD.MOV R66, RZ, RZ, -R66 ;  /* 0x000000ffff42d224 */ /* 0x000fe200078e0a42 */
[----:B------:R-:W-:Y:S01]  /*45c0*/  ISETP.GT.U32.AND P5, PT, R9, R74, PT ;  /* 0x0000004a0900720c */ /* 0x000fe20003fa4070 */
[----:B------:R-:W-:Y:S02]  /*45d0*/  IMAD.MOV R55, RZ, RZ, -R55 ;  /* 0x000000ffff377224 */ /* 0x000fe400078e0a37 */
[----:B------:R-:W-:Y:S01]  /*45e0*/  @!P3 IMAD.IADD R72, R72, 0x1, -R9 ;  /* 0x000000014848b824 */ /* 0x000fe200078e0a09 */
[----:B------:R-:W-:Y:S01]  /*45f0*/  ISETP.GE.AND P3, PT, R63, RZ, PT ;  /* 0x000000ff3f00720c */ /* 0x000fe20003f66270 */
[----:B------:R-:W-:Y:S02]  /*4600*/  IMAD R80, R9, R55, R80 ;  /* 0x0000003709507224 */ /* 0x000fe400078e0250 */
[----:B------:R-:W-:Y:S01]  /*4610*/  IMAD.HI.U32 R55, R3, R78, RZ ;  /* 0x0000004e03377227 */ /* 0x000fe200078e00ff */
[----:B------:R-:W-:-:S03]  /*4620*/  ISETP.GT.U32.AND P2, PT, R9, R72, PT ;  /* 0x000000480900720c */ /* 0x000fc60003f44070 */
[--C-:B------:R-:W-:Y:S01]  /*4630*/  @!P1 IMAD.IADD R56, R56, 0x1, -R9.reuse ;  /* 0x0000000138389824 */ /* 0x100fe200078e0a09 */
[----:B------:R-:W-:Y:S01]  /*4640*/  ISETP.GE.AND P1, PT, R61, RZ, PT ;  /* 0x000000ff3d00720c */ /* 0x000fe20003f26270 */
[----:B------:R-:W-:Y:S02]  /*4650*/  @!P4 IMAD.IADD R76, R76, 0x1, -R9 ;  /* 0x000000014c4cc824 */ /* 0x000fe400078e0a09 */
[----:B------:R-:W-:Y:S02]  /*4660*/  IMAD.MOV R55, RZ, RZ, -R55 ;  /* 0x000000ffff377224 */ /* 0x000fe400078e0a37 */
[----:B------:R-:W-:Y:S01]  /*4670*/  @!P0 IMAD.MOV R70, RZ, RZ, -R70 ;  /* 0x000000ffff468224 */ /* 0x000fe200078e0a46 */
[C---:B------:R-:W-:Y:S01]  /*4680*/  ISETP.GT.U32.AND P0, PT, R9.reuse, R80, PT ;  /* 0x000000500900720c */ /* 0x040fe20003f04070 */
[----:B------:R-:W-:Y:S01]  /*4690*/  IMAD.MOV.U32 R68, RZ, RZ, R56 ;  /* 0x000000ffff447224 */ /* 0x000fe200078e0038 */
[----:B------:R-:W-:Y:S01]  /*46a0*/  ISETP.GT.U32.AND P4, PT, R9, R76, PT ;  /* 0x0000004c0900720c */ /* 0x000fe20003f84070 */
[----:B------:R-:W-:Y:S01]  /*46b0*/  @!P5 IMAD.IADD R74, R74, 0x1, -R9 ;  /* 0x000000014a4ad824 */ /* 0x000fe200078e0a09 */
[----:B------:R-:W-:Y:S01]  /*46c0*/  ISETP.GE.AND P5, PT, R59, RZ, PT ;  /* 0x000000ff3b00720c */ /* 0x000fe20003fa6270 */
[----:B------:R-:W-:-:S02]  /*46d0*/  IMAD R56, R9, R55, R78 ;  /* 0x0000003709387224 */ /* 0x000fc400078e024e */
[----:B------:R-:W-:Y:S02]  /*46e0*/  @!P3 IMAD.MOV R74, RZ, RZ, -R74 ;  /* 0x000000ffff4ab224 */ /* 0x000fe400078e0a4a */
[----:B------:R-:W-:Y:S01]  /*46f0*/  VIADD R55, R14, 0x30 ;  /* 0x000000300e377836 */ /* 0x000fe20000000000 */
[----:B------:R-:W-:Y:S01]  /*4700*/  ISETP.GT.U32.AND P3, PT, R9, R56, PT ;  /* 0x000000380900720c */ /* 0x000fe20003f64070 */
[--C-:B------:R-:W-:Y:S01]  /*4710*/  @!P2 IMAD.IADD R72, R72, 0x1, -R9.reuse ;  /* 0x000000014848a824 */ /* 0x100fe200078e0a09 */
[----:B------:R-:W-:Y:S01]  /*4720*/  ISETP.GE.AND P2, PT, R57, RZ, PT ;  /* 0x000000ff3900720c */ /* 0x000fe20003f46270 */
        /* <DEDUP_REMOVED lines=8> */
[----:B------:R-:W-:Y:S02]  /*47b0*/  @!P3 IMAD.IADD R56, R56, 0x1, -R9 ;  /* 0x000000013838b824 */ /* 0x000fe400078e0a09 */
[----:B------:R-:W-:Y:S02]  /*47c0*/  IMAD.MOV R55, RZ, RZ, -R55 ;  /* 0x000000ffff377224 */ /* 0x000fe400078e0a37 */
[----:B------:R-:W-:Y:S01]  /*47d0*/  IMAD.MOV.U32 R78, RZ, RZ, R76 ;  /* 0x000000ffff4e7224 */ /* 0x000fe200078e004c */
[C---:B------:R-:W-:Y:S01]  /*47e0*/  ISETP.GT.U32.AND P3, PT, R9.reuse, R56, PT ;  /* 0x000000380900720c */ /* 0x040fe20003f64070 */
[----:B------:R-:W-:Y:S02]  /*47f0*/  IMAD R76, R9, R55, R82 ;  /* 0x00000037094c7224 */ /* 0x000fe400078e0252 */
[----:B------:R-:W-:-:S04]  /*4800*/  IMAD.HI.U32 R55, R3, R86, RZ ;  /* 0x0000005603377227 */ /* 0x000fc800078e00ff */
[----:B------:R-:W-:Y:S02]  /*4810*/  @!P0 IMAD.IADD R80, R80, 0x1, -R9 ;  /* 0x0000000150508824 */ /* 0x000fe400078e0a09 */
[----:B------:R-:W-:Y:S02]  /*4820*/  IMAD.MOV R55, RZ, RZ, -R55 ;  /* 0x000000ffff377224 */ /* 0x000fe400078e0a37 */
[----:B------:R-:W-:Y:S01]  /*4830*/  @!P2 IMAD.MOV R80, RZ, RZ, -R80 ;  /* 0x000000ffff50a224 */ /* 0x000fe200078e0a50 */
[C---:B------:R-:W-:Y:S01]  /*4840*/  ISETP.GT.U32.AND P2, PT, R9.reuse, R76, PT ;  /* 0x0000004c0900720c */ /* 0x040fe20003f44070 */
[C---:B------:R-:W-:Y:S02]  /*4850*/  IMAD R86, R9.reuse, R55, R86 ;  /* 0x0000003709567224 */ /* 0x040fe400078e0256 */
[----:B------:R-:W-:Y:S02]  /*4860*/  @!P3 IMAD.IADD R56, R56, 0x1, -R9 ;  /* 0x000000013838b824 */ /* 0x000fe400078e0a09 */
[----:B------:R-:W-:Y:S01]  /*4870*/  @!P6 IMAD.MOV R68, RZ, RZ, -R68 ;  /* 0x000000ffff44e224 */ /* 0x000fe200078e0a44 */
[----:B------:R-:W-:Y:S01]  /*4880*/  ISETP.GT.U32.AND P3, PT, R9, R86, PT ;  /* 0x000000560900720c */ /* 0x000fe20003f64070 */
[C---:B------:R-:W-:Y:S01]  /*4890*/  VIADD R59, R14.reuse, 0x28 ;  /* 0x000000280e3b7836 */ /* 0x040fe20000000000 */
[----:B------:R-:W-:Y:S01]  /*48a0*/  ISETP.GE.AND P6, PT, R65, RZ, PT ;  /* 0x000000ff4100720c */ /* 0x000fe20003fc6270 */
[----:B------:R-:W-:-:S02]  /*48b0*/  VIADD R61, R14, 0x24 ;  /* 0x000000240e3d7836 */ /* 0x000fc40000000000 */
[----:B------:R-:W-:Y:S01]  /*48c0*/  @!P1 IMAD.MOV R72, RZ, RZ, -R72 ;  /* 0x000000ffff489224 */ /* 0x000fe200078e0a48 */
[----:B------:R-:W-:Y:S01]  /*48d0*/  IABS R88, R59 ;  /* 0x0000003b00587213 */ /* 0x000fe20000000000 */
[--C-:B------:R-:W-:Y:S01]  /*48e0*/  @!P2 IMAD.IADD R76, R76, 0x1, -R9.reuse ;  /* 0x000000014c4ca824 */ /* 0x100fe200078e0a09 */
[----:B------:R-:W-:Y:S01]  /*48f0*/  ISETP.GE.AND P1, PT, R57, RZ, PT ;  /* 0x000000ff3900720c */ /* 0x000fe20003f26270 */
[----:B------:R-:W-:Y:S01]  /*4900*/  VIADD R65, R14, 0x20 ;  /* 0x000000200e417836 */ /* 0x000fe20000000000 */
[----:B------:R-:W-:Y:S01]  /*4910*/  IABS R90, R61 ;  /* 0x0000003d005a7213 */ /* 0x000fe20000000000 */
[----:B------:R-:W-:Y:S01]  /*4920*/  IMAD.HI.U32 R57, R3, R88, RZ ;  /* 0x0000005803397227 */ /* 0x000fe200078e00ff */
[----:B------:R-:W-:Y:S02]  /*4930*/  ISETP.GT.U32.AND P2, PT, R9, R76, PT ;  /* 0x0000004c0900720c */ /* 0x000fe40003f44070 */
[----:B------:R-:W-:Y:S01]  /*4940*/  IABS R92, R65 ;  /* 0x00000041005c7213 */ /* 0x000fe20000000000 */
[----:B------:R-:W-:Y:S01]  /*4950*/  @!P3 IMAD.IADD R86, R86, 0x1, -R9 ;  /* 0x000000015656b824 */ /* 0x000fe200078e0a09 */
[----:B------:R-:W-:Y:S01]  /*4960*/  ISETP.GE.AND P0, PT, R61, RZ, PT ;  /* 0x000000ff3d00720c */ /* 0x000fe20003f06270 */
[----:B------:R-:W-:Y:S01]  /*4970*/  @!P6 IMAD.MOV R78, RZ, RZ, -R78 ;  /* 0x000000ffff4ee224 */ /* 0x000fe200078e0a4e */
[----:B------:R-:W-:Y:S01]  /*4980*/  ISETP.GE.AND P6, PT, R59, RZ, PT ;  /* 0x000000ff3b00720c */ /* 0x000fe20003fc6270 */
[----:B------:R-:W-:Y:S01]  /*4990*/  IMAD.HI.U32 R59, R3, R90, RZ ;  /* 0x0000005a033b7227 */ /* 0x000fe200078e00ff */
[----:B------:R-:W-:-:S03]  /*49a0*/  ISETP.GT.U32.AND P3, PT, R9, R86, PT ;  /* 0x000000560900720c */ /* 0x000fc60003f64070 */
[----:B------:R-:W-:Y:S02]  /*49b0*/  IMAD.MOV R57, RZ, RZ, -R57 ;  /* 0x000000ffff397224 */ /* 0x000fe400078e0a39 */
[----:B------:R-:W-:Y:S02]  /*49c0*/  IMAD.MOV R59, RZ, RZ, -R59 ;  /* 0x000000ffff3b7224 */ /* 0x000fe400078e0a3b */
[C---:B------:R-:W-:Y:S02]  /*49d0*/  IMAD R88, R9.reuse, R57, R88 ;  /* 0x0000003909587224 */ /* 0x040fe400078e0258 */
[C---:B------:R-:W-:Y:S02]  /*49e0*/  IMAD R90, R9.reuse, R59, R90 ;  /* 0x0000003b095a7224 */ /* 0x040fe400078e025a */
[--C-:B------:R-:W-:Y:S01]  /*49f0*/  @!P2 IMAD.IADD R76, R76, 0x1, -R9.reuse ;  /* 0x000000014c4ca824 */ /* 0x100fe200078e0a09 */
[C---:B------:R-:W-:Y:S01]  /*4a00*/  ISETP.GT.U32.AND P2, PT, R9.reuse, R88, PT ;  /* 0x000000580900720c */ /* 0x040fe20003f44070 */
[----:B------:R-:W-:Y:S01]  /*4a10*/  @!P3 IMAD.IADD R86, R86, 0x1, -R9 ;  /* 0x000000015656b824 */ /* 0x000fe200078e0a09 */
[----:B------:R-:W-:Y:S01]  /*4a20*/  ISETP.GT.U32.AND P3, PT, R9, R90, PT ;  /* 0x0000005a0900720c */ /* 0x000fe20003f64070 */
[----:B------:R-:W-:-:S02]  /*4a30*/  VIADD R69, R14, 0x18 ;  /* 0x000000180e457836 */ /* 0x000fc40000000000 */
[C---:B------:R-:W-:Y:S02]  /*4a40*/  VIADD R71, R14.reuse, 0x14 ;  /* 0x000000140e477836 */ /* 0x040fe40000000000 */
[----:B------:R-:W-:Y:S01]  /*4a50*/  VIADD R67, R14, 0x1c ;  /* 0x0000001c0e437836 */ /* 0x000fe20000000000 */
[----:B------:R-:W-:Y:S01]  /*4a60*/  IABS R96, R69 ;  /* 0x0000004500607213 */ /* 0x000fe20000000000 */
[----:B------:R-:W-:Y:S01]  /*4a70*/  IMAD.MOV.U32 R84, RZ, RZ, R76 ;  /* 0x000000ffff547224 */ /* 0x000fe200078e004c */
[----:B------:R-:W-:Y:S01]  /*4a80*/  IABS R98, R71 ;  /* 0x0000004700627213 */ /* 0x000fe20000000000 */
[----:B------:R-:W-:Y:S01]  /*4a90*/  IMAD.HI.U32 R55, R3, R92, RZ ;  /* 0x0000005c03377227 */ /* 0x000fe200078e00ff */
[----:B------:R-:W-:Y:S02]  /*4aa0*/  IABS R94, R67 ;  /* 0x00000043005e7213 */ /* 0x000fe40000000000 */
[----:B------:R-:W-:Y:S01]  /*4ab0*/  LOP3.LUT R76, R2, 0x40, RZ, 0xc0, !PT ;  /* 0x00000040024c7812 */ /* 0x000fe200078ec0ff */
[--C-:B------:R-:W-:Y:S01]  /*4ac0*/  @!P2 IMAD.IADD R88, R88, 0x1, -R9.reuse ;  /* 0x000000015858a824 */ /* 0x100fe200078e0a09 */
[----:B------:R-:W-:Y:S01]  /*4ad0*/  ISETP.GE.AND P2, PT, R14, RZ, PT ;  /* 0x000000ff0e00720c */ /* 0x000fe20003f46270 */
[----:B------:R-:W-:-:S02]  /*4ae0*/  @!P3 IMAD.IADD R90, R90, 0x1, -R9 ;  /* 0x000000015a5ab824 */ /* 0x000fc400078e0a09 */
[----:B------:R-:W-:Y:S01]  /*4af0*/  IMAD.HI.U32 R59, R3, R96, RZ ;  /* 0x00000060033b7227 */ /* 0x000fe200078e00ff */
[----:B------:R-:W-:-:S03]  /*4b00*/  ISETP.GT.U32.AND P3, PT, R9, R88, PT ;  /* 0x000000580900720c */ /* 0x000fc60003f64070 */
[----:B------:R-:W-:Y:S01]  /*4b10*/  @!P4 IMAD.MOV R84, RZ, RZ, -R84 ;  /* 0x000000ffff54c224 */ /* 0x000fe200078e0a54 */
[----:B------:R-:W-:Y:S01]  /*4b20*/  ISETP.GT.U32.AND P4, PT, R9, R90, PT ;  /* 0x0000005a0900720c */ /* 0x000fe20003f84070 */
[----:B------:R-:W-:Y:S02]  /*4b30*/  IMAD.MOV R63, RZ, RZ, -R55 ;  /* 0x000000ffff3f7224 */ /* 0x000fe400078e0a37 */
[----:B------:R-:W-:-:S04]  /*4b40*/  IMAD.HI.U32 R55, R3, R98, RZ ;  /* 0x0000006203377227 */ /* 0x000fc800078e00ff */
[----:B------:R-:W-:Y:S02]  /*4b50*/  IMAD.MOV R59, RZ, RZ, -R59 ;  /* 0x000000ffff3b7224 */ /* 0x000fe400078e0a3b */
[----:B------:R-:W-:Y:S02]  /*4b60*/  VIADD R73, R14, 0x10 ;  /* 0x000000100e497836 */ /* 0x000fe40000000000 */
[----:B------:R-:W-:-:S03]  /*4b70*/  IMAD.HI.U32 R57, R3, R94, RZ ;  /* 0x0000005e03397227 */ /* 0x000fc600078e00ff */
[----:B------:R-:W-:Y:S01]  /*4b80*/  IABS R100, R73 ;  /* 0x0000004900647213 */ /* 0x000fe20000000000 */
[----:B------:R-:W-:Y:S02]  /*4b90*/  IMAD.MOV R55, RZ, RZ, -R55 ;  /* 0x000000ffff377224 */ /* 0x000fe400078e0a37 */
[C---:B------:R-:W-:Y:S02]  /*4ba0*/  IMAD R96, R9.reuse, R59, R96 ;  /* 0x0000003b09607224 */ /* 0x040fe400078e0260 */
[----:B------:R-:W-:Y:S02]  /*4bb0*/  IMAD.MOV R57, RZ, RZ, -R57 ;  /* 0x000000ffff397224 */ /* 0x000fe400078e0a39 */
[C---:B------:R-:W-:Y:S02]  /*4bc0*/  IMAD R98, R9.reuse, R55, R98 ;  /* 0x0000003709627224 */ /* 0x040fe400078e0262 */
[----:B------:R-:W-:Y:S01]  /*4bd0*/  @!P3 IMAD.IADD R88, R88, 0x1, -R9 ;  /* 0x000000015858b824 */ /* 0x000fe200078e0a09 */
[C---:B------:R-:W-:Y:S01]  /*4be0*/  ISETP.GT.U32.AND P3, PT, R9.reuse, R96, PT ;  /* 0x000000600900720c */ /* 0x040fe20003f64070 */
[----:B------:R-:W-:-:S02]  /*4bf0*/  IMAD R94, R9, R57, R94 ;  /* 0x00000039095e7224 */ /* 0x000fc400078e025e */
[----:B------:R-:W-:Y:S01]  /*4c00*/  @!P4 IMAD.IADD R90, R90, 0x1, -R9 ;  /* 0x000000015a5ac824 */ /* 0x000fe200078e0a09 */
[----:B------:R-:W-:Y:S01]  /*4c10*/  ISETP.GT.U32.AND P4, PT, R9, R98, PT ;  /* 0x000000620900720c */ /* 0x000fe20003f84070 */
[----:B------:R-:W-:-:S04]  /*4c20*/  IMAD.HI.U32 R61, R3, R100, RZ ;  /* 0x00000064033d7227 */ /* 0x000fc800078e00ff */
[C---:B------:R-:W-:Y:S02]  /*4c30*/  IMAD R92, R9.reuse, R63, R92 ;  /* 0x0000003f095c7224 */ /* 0x040fe400078e025c */
[C---:B------:R-:W-:Y:S02]  /*4c40*/  VIADD R57, R14.reuse, 0xc ;  /* 0x0000000c0e397836 */ /* 0x040fe40000000000 */
[----:B------:R-:W-:Y:S02]  /*4c50*/  IMAD.MOV.U32 R82, RZ, RZ, R56 ;  /* 0x000000ffff527224 */ /* 0x000fe400078e0038 */
[----:B------:R-:W-:Y:S01]  /*4c60*/  IMAD.MOV R61, RZ, RZ, -R61 ;  /* 0x000000ffff3d7224 */ /* 0x000fe200078e0a3d */
[----:B------:R-:W-:Y:S01]  /*4c70*/  IABS R56, R57 ;  /* 0x0000003900387213 */ /* 0x000fe20000000000 */
[----:B------:R-:W-:Y:S01]  /*4c80*/  @!P5 IMAD.MOV R82, RZ, RZ, -R82 ;  /* 0x000000ffff52d224 */ /* 0x000fe200078e0a52 */
[----:B------:R-:W-:Y:S01]  /*4c90*/  ISETP.GT.U32.AND P5, PT, R9, R92, PT ;  /* 0x0000005c0900720c */ /* 0x000fe20003fa4070 */
[----:B------:R-:W-:-:S02]  /*4ca0*/  VIADD R59, R14, 0x8 ;  /* 0x000000080e3b7836 */ /* 0x000fc40000000000 */
[C---:B------:R-:W-:Y:S02]  /*4cb0*/  IMAD R100, R9.reuse, R61, R100 ;  /* 0x0000003d09647224 */ /* 0x040fe400078e0264 */
[----:B------:R-:W-:Y:S01]  /*4cc0*/  @!P1 IMAD.MOV R86, RZ, RZ, -R86 ;  /* 0x000000ffff569224 */ /* 0x000fe200078e0a56 */
[----:B------:R-:W-:Y:S01]  /*4cd0*/  ISETP.GT.U32.AND P1, PT, R9, R94, PT ;  /* 0x0000005e0900720c */ /* 0x000fe20003f24070 */
[----:B------:R-:W-:Y:S01]  /*4ce0*/  VIADD R61, R14, 0x4 ;  /* 0x000000040e3d7836 */ /* 0x000fe20000000000 */
[----:B------:R-:W-:Y:S01]  /*4cf0*/  IABS R104, R59 ;  /* 0x0000003b00687213 */ /* 0x000fe20000000000 */
[----:B------:R-:W-:Y:S02]  /*4d00*/  @!P3 IMAD.IADD R96, R96, 0x1, -R9 ;  /* 0x000000016060b824 */ /* 0x000fe400078e0a09 */
[----:B------:R-:W-:Y:S01]  /*4d10*/  IMAD.HI.U32 R14, R3, R56, RZ ;  /* 0x00000038030e7227 */ /* 0x000fe200078e00ff */
[----:B------:R-:W-:-:S03]  /*4d20*/  IABS R106, R61 ;  /* 0x0000003d006a7213 */ /* 0x000fc60000000000 */
[----:B------:R-:W-:Y:S01]  /*4d30*/  @!P4 IMAD.IADD R98, R98, 0x1, -R9 ;  /* 0x000000016262c824 */ /* 0x000fe200078e0a09 */
[----:B------:R-:W-:Y:S01]  /*4d40*/  ISETP.GT.U32.AND P4, PT, R9, R96, PT ;  /* 0x000000600900720c */ /* 0x000fe20003f84070 */
[----:B------:R-:W-:Y:S02]  /*4d50*/  IMAD.MOV R55, RZ, RZ, -R14 ;  /* 0x000000ffff377224 */ /* 0x000fe400078e0a0e */
[----:B------:R-:W-:-:S04]  /*4d60*/  IMAD.HI.U32 R14, R3, R104, RZ ;  /* 0x00000068030e7227 */ /* 0x000fc800078e00ff */
[--C-:B------:R-:W-:Y:S01]  /*4d70*/  @!P5 IMAD.IADD R92, R92, 0x1, -R9.reuse ;  /* 0x000000015c5cd824 */ /* 0x100fe200078e0a09 */
[C---:B------:R-:W-:Y:S01]  /*4d80*/  ISETP.GT.U32.AND P5, PT, R9.reuse, R100, PT ;  /* 0x000000640900720c */ /* 0x040fe20003fa4070 */
[----:B------:R-:W-:Y:S02]  /*4d90*/  IMAD.MOV R14, RZ, RZ, -R14 ;  /* 0x000000ffff0e7224 */ /* 0x000fe400078e0a0e */
[----:B------:R-:W-:Y:S01]  /*4da0*/  @!P1 IMAD.IADD R94, R94, 0x1, -R9 ;  /* 0x000000015e5e9824 */ /* 0x000fe200078e0a09 */
[C---:B------:R-:W-:Y:S01]  /*4db0*/  ISETP.GT.U32.AND P1, PT, R9.reuse, R92, PT ;  /* 0x0000005c0900720c */ /* 0x040fe20003f24070 */
[----:B------:R-:W-:Y:S01]  /*4dc0*/  @!P6 IMAD.MOV R88, RZ, RZ, -R88 ;  /* 0x000000ffff58e224 */ /* 0x000fe200078e0a58 */
[C---:B------:R-:W-:Y:S01]  /*4dd0*/  ISETP.GT.U32.AND P6, PT, R9.reuse, R98, PT ;  /* 0x000000620900720c */ /* 0x040fe20003fc4070 */
[C---:B------:R-:W-:Y:S01]  /*4de0*/  IMAD R56, R9.reuse, R55, R56 ;  /* 0x0000003709387224 */ /* 0x040fe200078e0238 */
[C---:B------:R-:W-:Y:S01]  /*4df0*/  ISETP.GT.U32.AND P3, PT, R9.reuse, R94, PT ;  /* 0x0000005e0900720c */ /* 0x040fe20003f64070 */
[----:B------:R-:W-:Y:S01]  /*4e00*/  IMAD R104, R9, R14, R104 ;  /* 0x0000000e09687224 */ /* 0x000fe200078e0268 */
[----:B------:R-:W-:Y:S01]  /*4e10*/  SHF.R.S32.HI R14, RZ, 0x6, R2 ;  /* 0x00000006ff0e7819 */ /* 0x000fe20000011402 */
[----:B------:R-:W-:-:S03]  /*4e20*/  IMAD.HI.U32 R55, R3, R106, RZ ;  /* 0x0000006a03377227 */ /* 0x000fc600078e00ff */
[----:B------:R-:W-:Y:S01]  /*4e30*/  SGXT R14, R14, 0x1 ;  /* 0x000000010e0e781a */ /* 0x000fe20000000200 */
[----:B------:R-:W-:Y:S01]  /*4e40*/  @!P4 IMAD.IADD R96, R96, 0x1, -R9 ;  /* 0x000000016060c824 */ /* 0x000fe200078e0a09 */
[----:B------:R-:W-:Y:S01]  /*4e50*/  ISETP.GT.U32.AND P4, PT, R9, R104, PT ;  /* 0x000000680900720c */ /* 0x000fe20003f84070 */
[----:B------:R-:W-:Y:S02]  /*4e60*/  IMAD.MOV R55, RZ, RZ, -R55 ;  /* 0x000000ffff377224 */ /* 0x000fe400078e0a37 */
[----:B------:R-:W-:-:S04]  /*4e70*/  IMAD.HI.U32 R3, R3, R108, RZ ;  /* 0x0000006c03037227 */ /* 0x000fc800078e00ff */
[C---:B------:R-:W-:Y:S02]  /*4e80*/  IMAD R106, R9.reuse, R55, R106 ;  /* 0x00000037096a7224 */ /* 0x040fe400078e026a */
[----:B------:R-:W-:Y:S02]  /*4e90*/  IMAD.MOV R3, RZ, RZ, -R3 ;  /* 0x000000ffff037224 */ /* 0x000fe400078e0a03 */
[--C-:B------:R-:W-:Y:S02]  /*4ea0*/  @!P5 IMAD.IADD R100, R100, 0x1, -R9.reuse ;  /* 0x000000016464d824 */ /* 0x100fe400078e0a09 */
[--C-:B------:R-:W-:Y:S01]  /*4eb0*/  @!P1 IMAD.IADD R92, R92, 0x1, -R9.reuse ;  /* 0x000000015c5c9824 */ /* 0x100fe200078e0a09 */
[C---:B------:R-:W-:Y:S01]  /*4ec0*/  ISETP.GT.U32.AND P1, PT, R9.reuse, R56, PT ;  /* 0x000000380900720c */ /* 0x040fe20003f24070 */
[--C-:B------:R-:W-:Y:S01]  /*4ed0*/  @!P6 IMAD.IADD R98, R98, 0x1, -R9.reuse ;  /* 0x000000016262e824 */ /* 0x100fe200078e0a09 */
[C---:B------:R-:W-:Y:S01]  /*4ee0*/  ISETP.GT.U32.AND P6, PT, R9.reuse, R106, PT ;  /* 0x0000006a0900720c */ /* 0x040fe20003fc4070 */
[C---:B------:R-:W-:Y:S01]  /*4ef0*/  IMAD R108, R9.reuse, R3, R108 ;  /* 0x00000003096c7224 */ /* 0x040fe200078e026c */
[----:B------:R-:W-:Y:S01]  /*4f00*/  ISETP.GT.U32.AND P5, PT, R9, R100, PT ;  /* 0x000000640900720c */ /* 0x000fe20003fa4070 */
[--C-:B------:R-:W-:Y:S01]  /*4f10*/  @!P3 IMAD.IADD R94, R94, 0x1, -R9.reuse ;  /* 0x000000015e5eb824 */ /* 0x100fe200078e0a09 */
[----:B------:R-:W-:Y:S01]  /*4f20*/  ISETP.GE.AND P3, PT, R65, RZ, PT ;  /* 0x000000ff4100720c */ /* 0x000fe20003f66270 */
[----:B------:R-:W-:Y:S01]  /*4f30*/  @!P4 IMAD.IADD R104, R104, 0x1, -R9 ;  /* 0x000000016868c824 */ /* 0x000fe200078e0a09 */
[----:B------:R-:W-:Y:S01]  /*4f40*/  ISETP.GT.U32.AND P4, PT, R9, R108, PT ;  /* 0x0000006c0900720c */ /* 0x000fe20003f84070 */
[----:B------:R-:W-:Y:S01]  /*4f50*/  @!P0 IMAD.MOV R90, RZ, RZ, -R90 ;  /* 0x000000ffff5a8224 */ /* 0x000fe200078e0a5a */
[----:B------:R-:W-:-:S02]  /*4f60*/  ISETP.GE.AND P0, PT, R69, RZ, PT ;  /* 0x000000ff4500720c */ /* 0x000fc40003f06270 */
[----:B------:R-:W-:Y:S01]  /*4f70*/  SHF.R.S32.HI R3, RZ, 0x1f, R0 ;  /* 0x0000001fff037819 */ /* 0x000fe20000011400 */
[--C-:B------:R-:W-:Y:S02]  /*4f80*/  @!P1 IMAD.IADD R56, R56, 0x1, -R9.reuse ;  /* 0x0000000138389824 */ /* 0x100fe400078e0a09 */
[--C-:B------:R-:W-:Y:S01]  /*4f90*/  @!P6 IMAD.IADD R106, R106, 0x1, -R9.reuse ;  /* 0x000000016a6ae824 */ /* 0x100fe200078e0a09 */
[----:B------:R-:W-:Y:S01]  /*4fa0*/  LEA.HI R0, R3, R0, RZ, 0x5 ;  /* 0x0000000003007211 */ /* 0x000fe200078f28ff */
[--C-:B------:R-:W-:Y:S01]  /*4fb0*/  @!P5 IMAD.IADD R100, R100, 0x1, -R9.reuse ;  /* 0x000000016464d824 */ /* 0x100fe200078e0a09 */
[----:B------:R-:W-:Y:S01]  /*4fc0*/  ISETP.GE.AND P5, PT, R67, RZ, PT ;  /* 0x000000ff4300720c */ /* 0x000fe20003fa6270 */
[----:B------:R-:W-:Y:S01]  /*4fd0*/  @!P3 IMAD.MOV R92, RZ, RZ, -R92 ;  /* 0x000000ffff5cb224 */ /* 0x000fe200078e0a5c */
[C---:B------:R-:W-:Y:S01]  /*4fe0*/  ISETP.GT.U32.AND P1, PT, R9.reuse, R56, PT ;  /* 0x000000380900720c */ /* 0x040fe20003f24070 */
[----:B------:R-:W-:Y:S01]  /*4ff0*/  @!P4 IMAD.IADD R108, R108, 0x1, -R9 ;  /* 0x000000016c6cc824 */ /* 0x000fe200078e0a09 */
[C---:B------:R-:W-:Y:S01]  /*5000*/  ISETP.GT.U32.AND P3, PT, R9.reuse, R104, PT ;  /* 0x000000680900720c */ /* 0x040fe20003f64070 */
[----:B------:R-:W-:Y:S01]  /*5010*/  IMAD.SHL.U32 R3, R2, 0x2, RZ ;  /* 0x0000000202037824 */ /* 0x000fe200078e00ff */
[C---:B------:R-:W-:Y:S01]  /*5020*/  ISETP.GT.U32.AND P6, PT, R9.reuse, R106, PT ;  /* 0x0000006a0900720c */ /* 0x040fe20003fc4070 */
[----:B------:R-:W-:Y:S01]  /*5030*/  @!P0 IMAD.MOV R96, RZ, RZ, -R96 ;  /* 0x000000ffff608224 */ /* 0x000fe200078e0a60 */
[----:B------:R-:W-:-:S02]  /*5040*/  ISETP.GT.U32.AND P4, PT, R9, R108, PT ;  /* 0x0000006c0900720c */ /* 0x000fc40003f84070 */
[----:B------:R-:W-:Y:S02]  /*5050*/  ISETP.GE.AND P0, PT, R57, RZ, PT ;  /* 0x000000ff3900720c */ /* 0x000fe40003f06270 */
[----:B------:R-:W-:Y:S01]  /*5060*/  LOP3.LUT R3, R3, 0x7e, RZ, 0xc0, !PT ;  /* 0x0000007e03037812 */ /* 0x000fe200078ec0ff */
[----:B------:R-:W-:Y:S01]  /*5070*/  @!P5 IMAD.MOV R94, RZ, RZ, -R94 ;  /* 0x000000ffff5ed224 */ /* 0x000fe200078e0a5e */
[----:B------:R-:W-:Y:S01]  /*5080*/  ISETP.GE.AND P5, PT, R71, RZ, PT ;  /* 0x000000ff4700720c */ /* 0x000fe20003fa6270 */
[--C-:B------:R-:W-:Y:S01]  /*5090*/  @!P1 IMAD.IADD R56, R56, 0x1, -R9.reuse ;  /* 0x0000000138389824 */ /* 0x100fe200078e0a09 */
[----:B------:R-:W-:Y:S01]  /*50a0*/  ISETP.GE.AND P1, PT, R73, RZ, PT ;  /* 0x000000ff4900720c */ /* 0x000fe20003f26270 */
[--C-:B------:R-:W-:Y:S01]  /*50b0*/  @!P3 IMAD.IADD R104, R104, 0x1, -R9.reuse ;  /* 0x000000016868b824 */ /* 0x100fe200078e0a09 */
[----:B------:R-:W-:Y:S01]  /*50c0*/  ISETP.GE.AND P3, PT, R59, RZ, PT ;  /* 0x000000ff3b00720c */ /* 0x000fe20003f66270 */
[--C-:B------:R-:W-:Y:S01]  /*50d0*/  @!P6 IMAD.IADD R106, R106, 0x1, -R9.reuse ;  /* 0x000000016a6ae824 */ /* 0x100fe200078e0a09 */
[----:B------:R-:W-:Y:S01]  /*50e0*/  ISETP.GE.AND P6, PT, R61, RZ, PT ;  /* 0x000000ff3d00720c */ /* 0x000fe20003fc6270 */
[----:B------:R-:W-:Y:S01]  /*50f0*/  @!P4 IMAD.IADD R108, R108, 0x1, -R9 ;  /* 0x000000016c6cc824 */ /* 0x000fe200078e0a09 */
[----:B------:R-:W-:Y:S01]  /*5100*/  ISETP.NE.AND P4, PT, R11, RZ, PT ;  /* 0x000000ff0b00720c */ /* 0x000fe20003f85270 */
[----:B------:R-:W-:Y:S01]  /*5110*/  IMAD R2, R76, 0x40, R3 ;  /* 0x000000404c027824 */ /* 0x000fe200078e0203 */
[----:B------:R-:W-:Y:S01]  /*5120*/  LOP3.LUT R11, RZ, R11, RZ, 0x33, !PT ;  /* 0x0000000bff0b7212 */ /* 0x000fe200078e33ff */
[----:B------:R-:W-:Y:S01]  /*5130*/  IMAD.MOV.U32 R102, RZ, RZ, R56 ;  /* 0x000000ffff667224 */ /* 0x000fe200078e0038 */
[----:B------:R-:W-:Y:S01]  /*5140*/  LOP3.LUT R3, R3, 0x90, R14, 0x78, !PT ;  /* 0x0000009003037812 */ /* 0x000fe200078e780e */
[----:B------:R-:W-:Y:S01]  /*5150*/  IMAD R14, R75, UR60, RZ ;  /* 0x0000003c4b0e7c24 */ /* 0x000fe2000f8e02ff */
[C---:B------:R-:W-:Y:S01]  /*5160*/  SEL R55, R11.reuse, R12, !P4 ;  /* 0x0000000c0b377207 */ /* 0x040fe20006000000 */
[----:B------:R-:W-:Y:S01]  /*5170*/  @!P5 IMAD.MOV R98, RZ, RZ, -R98 ;  /* 0x000000ffff62d224 */ /* 0x000fe200078e0a62 */
[C---:B------:R-:W-:Y:S01]  /*5180*/  SEL R19, R11.reuse, R19, !P4 ;  /* 0x000000130b137207 */ /* 0x040fe20006000000 */
[----:B------:R-:W-:Y:S01]  /*5190*/  @!P1 IMAD.MOV R100, RZ, RZ, -R100 ;  /* 0x000000ffff649224 */ /* 0x000fe200078e0a64 */
[----:B------:R-:W-:Y:S01]  /*51a0*/  LEA R9, P5, R14, UR8, 0x1 ;  /* 0x000000080e097c11 */ /* 0x000fe2000f8a08ff */
[----:B------:R-:W-:Y:S01]  /*51b0*/  @!P0 IMAD.MOV R102, RZ, RZ, -R102 ;  /* 0x000000ffff668224 */ /* 0x000fe200078e0a66 */
[C---:B------:R-:W-:Y:S01]  /*51c0*/  SEL R16, R11.reuse, R16, !P4 ;  /* 0x000000100b107207 */ /* 0x040fe20006000000 */
[----:B------:R-:W-:Y:S01]  /*51d0*/  @!P3 IMAD.MOV R104, RZ, RZ, -R104 ;  /* 0x000000ffff68b224 */ /* 0x000fe200078e0a68 */
[C---:B------:R-:W-:Y:S01]  /*51e0*/  SEL R17, R11.reuse, R17, !P4 ;  /* 0x000000110b117207 */ /* 0x040fe20006000000 */
[----:B------:R-:W-:Y:S01]  /*51f0*/  @!P6 IMAD.MOV R106, RZ, RZ, -R106 ;  /* 0x000000ffff6ae224 */ /* 0x000fe200078e0a6a */
[----:B------:R-:W-:Y:S01]  /*5200*/  SEL R20, R11, R20, !P4 ;  /* 0x000000140b147207 */ /* 0x000fe20006000000 */
[----:B------:R-:W-:Y:S01]  /*5210*/  @!P2 IMAD.MOV R108, RZ, RZ, -R108 ;  /* 0x000000ffff6ca224 */ /* 0x000fe200078e0a6c */
[----:B------:R-:W-:Y:S01]  /*5220*/  ULDC UR8, c[0x0][0x234] ;  /* 0x00008d0000087ab9 */ /* 0x000fe20000000800 */
[----:B------:R-:W-:Y:S01]  /*5230*/  IMAD R55, R55, UR5, RZ ;  /* 0x0000000537377c24 */ /* 0x000fe2000f8e02ff */
[----:B------:R-:W-:Y:S01]  /*5240*/  SEL R21, R11, R21, !P4 ;  /* 0x000000150b157207 */ /* 0x000fe20006000000 */
[----:B------:R-:W-:Y:S01]  /*5250*/  IMAD R19, R19, UR5, RZ ;  /* 0x0000000513137c24 */ /* 0x000fe2000f8e02ff */
[C---:B------:R-:W-:Y:S01]  /*5260*/  SEL R22, R11.reuse, R22, !P4 ;  /* 0x000000160b167207 */ /* 0x040fe20006000000 */
        /* <DEDUP_REMOVED lines=9> */
[C---:B------:R-:W-:Y:S01]  /*5300*/  SEL R27, R11.reuse, R27, !P4 ;  /* 0x0000001b0b1b7207 */ /* 0x040fe20006000000 */
        /* <DEDUP_REMOVED lines=105> */
[----:B------:R-:W-:Y:S01]  /*59a0*/  LEA.HI.X.SX32 R12, R14, UR9, 0x1, P5 ;  /* 0x000000090e0c7c11 */ /* 0x000fe2000a8f0eff */
[----:B------:R-:W-:Y:S01]  /*59b0*/  IMAD R100, R100, UR5, RZ ;  /* 0x0000000564647c24 */ /* 0x000fe2000f8e02ff */
[-C--:B------:R-:W-:Y:S01]  /*59c0*/  LEA R10, P5, R55, R9.reuse, 0x1 ;  /* 0x00000009370a7211 */ /* 0x080fe200078a08ff */
[----:B------:R-:W-:Y:S01]  /*59d0*/  IMAD R102, R102, UR5, RZ ;  /* 0x0000000566667c24 */ /* 0x000fe2000f8e02ff */
[-C--:B------:R-:W-:Y:S01]  /*59e0*/  LEA R14, P6, R19, R9.reuse, 0x1 ;  /* 0x00000009130e7211 */ /* 0x080fe200078c08ff */
[----:B------:R-:W-:Y:S01]  /*59f0*/  IMAD R104, R104, UR5, RZ ;  /* 0x0000000568687c24 */ /* 0x000fe2000f8e02ff */
[-C--:B------:R-:W-:Y:S01]  /*5a00*/  LEA R57, P0, R16, R9.reuse, 0x1 ;  /* 0x0000000910397211 */ /* 0x080fe200078008ff */
[----:B------:R0:W-:Y:S01]  /*5a10*/  STL [R1+0xecc], R10 ;  /* 0x000ecc0a01007387 */ /* 0x0001e20000100800 */
[----:B------:R-:W1:Y:S01]  /*5a20*/  LDC R76, c[0x0][0x238] ;  /* 0x00008e00ff4c7b82 */ /* 0x000e620000000800 */
[----:B------:R-:W-:Y:S01]  /*5a30*/  IMAD R106, R106, UR5, RZ ;  /* 0x000000056a6a7c24 */ /* 0x000fe2000f8e02ff */
[----:B------:R-:W-:Y:S01]  /*5a40*/  LEA.HI.X.SX32 R16, R16, R12, 0x1, P0 ;  /* 0x0000000c10107211 */ /* 0x000fe200000f0eff */
[----:B------:R3:W-:Y:S01]  /*5a50*/  STL [R1+0xed4], R14 ;  /* 0x000ed40e01007387 */ /* 0x0007e20000100800 */
[----:B------:R-:W-:Y:S01]  /*5a60*/  IMAD R108, R108, UR5, RZ ;  /* 0x000000056c6c7c24 */ /* 0x000fe2000f8e02ff */
[----:B------:R-:W-:Y:S01]  /*5a70*/  USHF.L.U32 UR60, UR60, 0x5, URZ ;  /* 0x000000053c3c7899 */ /* 0x000fe2000800063f */
[----:B------:R-:W-:Y:S01]  /*5a80*/  IMAD R15, R15, UR8, RZ ;  /* 0x000000080f0f7c24 */ /* 0x000fe2000f8e02ff */
[----:B------:R4:W-:Y:S01]  /*5a90*/  STL [R1+0xedc], R57 ;  /* 0x000edc3901007387 */ /* 0x0009e20000100800 */
[----:B------:R-:W-:Y:S01]  /*5aa0*/  IMAD R18, R18, UR8, RZ ;  /* 0x0000000812127c24 */ /* 0x000fe2000f8e02ff */
[-C--:B0-----:R-:W-:Y:S01]  /*5ab0*/  LEA R10, P1, R17, R9.reuse, 0x1 ;  /* 0x00000009110a7211 */ /* 0x081fe200078208ff */
[----:B------:R-:W-:Y:S01]  /*5ac0*/  IMAD R13, R13, UR8, RZ ;  /* 0x000000080d0d7c24 */ /* 0x000fe2000f8e02ff */
[----:B------:R-:W-:Y:S01]  /*5ad0*/  UIADD3 UR8, UR4, 0x8000, URZ ;  /* 0x0000800004087890 */ /* 0x000fe2000fffe03f */
[----:B---3--:R-:W-:-:S02]  /*5ae0*/  LEA R14, P2, R20, R9, 0x1 ;  /* 0x00000009140e7211 */ /* 0x008fc400078408ff */
[----:B------:R0:W-:Y:S01]  /*5af0*/  STL [R1+0xee4], R10 ;  /* 0x000ee40a01007387 */ /* 0x0001e20000100800 */
[----:B------:R-:W-:Y:S01]  /*5b00*/  USHF.R.U32.HI UR8, URZ, 0x4, UR8 ;  /* 0x000000043f087899 */ /* 0x000fe20008011608 */
[-C--:B----4-:R-:W-:Y:S02]  /*5b10*/  LEA R57, P3, R21, R9.reuse, 0x1 ;  /* 0x0000000915397211 */ /* 0x090fe400078608ff */
[----:B------:R3:W-:Y:S01]  /*5b20*/  STL [R1+0xeec], R14 ;  /* 0x000eec0e01007387 */ /* 0x0007e20000100800 */
[----:B------:R-:W-:Y:S02]  /*5b30*/  USGXT.U32 UR14, UR8, 0xe ;  /* 0x0000000e080e789a */ /* 0x000fe40008000000 */
[----:B------:R-:W-:Y:S01]  /*5b40*/  USHF.R.S32.HI UR8, URZ, 0x1f, UR60 ;  /* 0x0000001f3f087899 */ /* 0x000fe2000801143c */
[----:B------:R-:W-:Y:S01]  /*5b50*/  STL [R1+0xef4], R57 ;  /* 0x000ef43901007387 */ /* 0x000fe20000100800 */
[----:B------:R-:W-:Y:S01]  /*5b60*/  UMOV UR5, URZ ;  /* 0x0000003f00057c82 */ /* 0x000fe20008000000 */
[----:B0-----:R-:W-:Y:S01]  /*5b70*/  LEA R10, P4, R22, R9, 0x1 ;  /* 0x00000009160a7211 */ /* 0x001fe200078808ff */
[----:B-1----:R-:W-:Y:S01]  /*5b80*/  IMAD R23, R76, 0x1f, RZ ;  /* 0x0000001f4c177824 */ /* 0x002fe200078e02ff */
[----:B------:R-:W-:Y:S01]  /*5b90*/  UIADD3.X UR9, UR5, 0x40000040, URZ, UP0, !UPT ;  /* 0x4000004005097890 */ /* 0x000fe200087fe43f */
[----:B---3--:R-:W-:-:S02]  /*5ba0*/  LEA.HI.X.SX32 R14, R55, R12, 0x1, P5 ;  /* 0x0000000c370e7211 */ /* 0x008fc400028f0eff */
[----:B------:R0:W-:Y:S01]  /*5bb0*/  STL [R1+0xefc], R10 ;  /* 0x000efc0a01007387 */ /* 0x0001e20000100800 */
[----:B------:R-:W-:Y:S01]  /*5bc0*/  LEA R55, P5, R56, R9, 0x1 ;  /* 0x0000000938377211 */ /* 0x000fe200078a08ff */
[----:B------:R-:W-:Y:S02]  /*5bd0*/  USHF.L.U32 UR5, UR60, 0x1, URZ ;  /* 0x000000013c057899 */ /* 0x000fe4000800063f */
[----:B------:R1:W-:Y:S01]  /*5be0*/  STL [R1+0xec8], R14 ;  /* 0x000ec80e01007387 */ /* 0x0003e20000100800 */
[----:B------:R-:W-:-:S03]  /*5bf0*/  USHF.L.U64.HI UR60, UR60, 0x1, UR8 ;  /* 0x000000013c3c7899 */ /* 0x000fc60008010208 */
[----:B------:R-:W-:Y:S01]  /*5c00*/  STL [R1+0xf04], R55 ;  /* 0x000f043701007387 */ /* 0x000fe20000100800 */
[----:B------:R-:W-:Y:S01]  /*5c10*/  UMOV UR8, UR13 ;  /* 0x0000000d00087c82 */ /* 0x000fe20008000000 */
[----:B0-----:R-:W-:Y:S01]  /*5c20*/  LEA.HI.X.SX32 R10, R19, R12, 0x1, P6 ;  /* 0x0000000c130a7211 */ /* 0x001fe200030f0eff */
[----:B------:R-:W-:Y:S02]  /*5c30*/  UIADD3.64 UR18, UR8, 0x80, URZ ;  /* 0x0000008008127897 */ /* 0x000fe4000fffe03f */
[----:B------:R-:W-:Y:S01]  /*5c40*/  UIADD3.64 UR16, UR8, 0x100, URZ ;  /* 0x0000010008107897 */ /* 0x000fe2000fffe03f */
[----:B-1----:R-:W-:Y:S01]  /*5c50*/  LEA R14, P6, R24, R9, 0x1 ;  /* 0x00000009180e7211 */ /* 0x002fe200078c08ff */
[----:B------:R0:W-:Y:S01]  /*5c60*/  STL [R1+0xed0], R10 ;  /* 0x000ed00a01007387 */ /* 0x0001e20000100800 */
[----:B------:R-:W-:Y:S02]  /*5c70*/  UIADD3.64 UR18, UR8, 0x180, URZ ;  /* 0x0000018008127897 */ /* 0x000fe4000fffe03f */
[----:B------:R-:W-:Y:S01]  /*5c80*/  UIADD3.64 UR16, UR8, 0x200, URZ ;  /* 0x0000020008107897 */ /* 0x000fe2000fffe03f */
[----:B------:R1:W-:Y:S01]  /*5c90*/  STL [R1+0xf0c], R14 ;  /* 0x000f0c0e01007387 */ /* 0x0003e20000100800 */
[----:B------:R-:W-:-:S02]  /*5ca0*/  UIADD3.64 UR20, UR8, 0x280, URZ ;  /* 0x0000028008147897 */ /* 0x000fc4000fffe03f */
[----:B------:R-:W-:Y:S01]  /*5cb0*/  UIADD3.64 UR24, UR8, 0x300, URZ ;  /* 0x0000030008187897 */ /* 0x000fe2000fffe03f */
[----:B------:R3:W-:Y:S01]  /*5cc0*/  STL [R1+0xed8], R16 ;  /* 0x000ed81001007387 */ /* 0x0007e20000100800 */
[----:B------:R-:W-:Y:S01]  /*5cd0*/  UIADD3.64 UR28, UR8, 0x380, URZ ;  /* 0x00000380081c7897 */ /* 0x000fe2000fffe03f */
[-C--:B0-----:R-:W-:Y:S01]  /*5ce0*/  LEA R10, P0, R25, R9.reuse, 0x1 ;  /* 0x00000009190a7211 */ /* 0x081fe200078008ff */
[----:B------:R-:W-:Y:S02]  /*5cf0*/  UIADD3.64 UR32, UR8, 0x400, URZ ;  /* 0x0000040008207897 */ /* 0x000fe4000fffe03f */
[----:B------:R-:W-:Y:S01]  /*5d00*/  UIADD3.64 UR36, UR8, 0x480, URZ ;  /* 0x0000048008247897 */ /* 0x000fe2000fffe03f */
[----:B-1----:R-:W-:Y:S01]  /*5d10*/  LEA.HI.X.SX32 R14, R17, R12, 0x1, P1 ;  /* 0x0000000c110e7211 */ /* 0x002fe200008f0eff */
[----:B------:R0:W-:Y:S01]  /*5d20*/  STL [R1+0xf14], R10 ;  /* 0x000f140a01007387 */ /* 0x0001e20000100800 */
[----:B------:R-:W-:Y:S01]  /*5d30*/  UIADD3.64 UR40, UR8, 0x500, URZ ;  /* 0x0000050008287897 */ /* 0x000fe2000fffe03f */
[----:B---3--:R-:W-:-:S02]  /*5d40*/  LEA R16, P1, R26, R9, 0x1 ;  /* 0x000000091a107211 */ /* 0x008fc400078208ff */
[----:B------:R1:W-:Y:S01]  /*5d50*/  STL [R1+0xee0], R14 ;  /* 0x000ee00e01007387 */ /* 0x0003e20000100800 */
[----:B------:R-:W-:Y:S02]  /*5d60*/  UIADD3.64 UR44, UR8, 0x580, URZ ;  /* 0x00000580082c7897 */ /* 0x000fe4000fffe03f */
[----:B------:R-:W-:Y:S01]  /*5d70*/  UIADD3.64 UR48, UR8, 0x600, URZ ;  /* 0x0000060008307897 */ /* 0x000fe2000fffe03f */
[----:B------:R3:W-:Y:S01]  /*5d80*/  STL [R1+0xf1c], R16 ;  /* 0x000f1c1001007387 */ /* 0x0007e20000100800 */
[----:B------:R-:W-:Y:S01]  /*5d90*/  UIADD3.64 UR52, UR8, 0x680, URZ ;  /* 0x0000068008347897 */ /* 0x000fe2000fffe03f */
[----:B0-----:R-:W-:Y:S01]  /*5da0*/  LEA.HI.X.SX32 R10, R20, R12, 0x1, P2 ;  /* 0x0000000c140a7211 */ /* 0x001fe200010f0eff */
[----:B------:R-:W-:Y:S01]  /*5db0*/  UIADD3.64 UR56, UR8, 0x700, URZ ;  /* 0x0000070008387897 */ /* 0x000fe2000fffe03f */
[----:B-1----:R-:W-:-:S03]  /*5dc0*/  LEA R14, P2, R27, R9, 0x1 ;  /* 0x000000091b0e7211 */ /* 0x002fc600078408ff */
[----:B------:R0:W-:Y:S01]  /*5dd0*/  STL [R1+0xee8], R10 ;  /* 0x000ee80a01007387 */ /* 0x0001e20000100800 */
[----:B---3--:R-:W-:-:S03]  /*5de0*/  LEA.HI.X.SX32 R16, R21, R12, 0x1, P3 ;  /* 0x0000000c15107211 */ /* 0x008fc600018f0eff */
[----:B------:R1:W-:Y:S04]  /*5df0*/  STL [R1+0xf24], R14 ;  /* 0x000f240e01007387 */ /* 0x0003e80000100800 */
[----:B------:R3:W-:Y:S01]  /*5e00*/  STL [R1+0xef0], R16 ;  /* 0x000ef01001007387 */ /* 0x0007e20000100800 */
[----:B0-----:R-:W-:Y:S02]  /*5e10*/  LEA R10, P3, R28, R9, 0x1 ;  /* 0x000000091c0a7211 */ /* 0x001fe400078608ff */
[----:B-1----:R-:W-:-:S03]  /*5e20*/  LEA.HI.X.SX32 R14, R22, R12, 0x1, P4 ;  /* 0x0000000c160e7211 */ /* 0x002fc600020f0eff */
[----:B------:R0:W-:Y:S01]  /*5e30*/  STL [R1+0xf2c], R10 ;  /* 0x000f2c0a01007387 */ /* 0x0001e20000100800 */
[----:B---3--:R-:W-:-:S03]  /*5e40*/  LEA R16, P4, R29, R9, 0x1 ;  /* 0x000000091d107211 */ /* 0x008fc600078808ff */
[----:B------:R1:W-:Y:S04]  /*5e50*/  STL [R1+0xef8], R14 ;  /* 0x000ef80e01007387 */ /* 0x0003e80000100800 */
[----:B------:R3:W-:Y:S01]  /*5e60*/  STL [R1+0xf34], R16 ;  /* 0x000f341001007387 */ /* 0x0007e20000100800 */
[-C--:B0-----:R-:W-:Y:S02]  /*5e70*/  LEA.HI.X.SX32 R10, R56, R12.reuse, 0x1, P5 ;  /* 0x0000000c380a7211 */ /* 0x081fe400028f0eff */
[----:B------:R-:W-:Y:S02]  /*5e80*/  CS2R R56, SRZ ;  /* 0x0000000000387805 */ /* 0x000fe4000001ff00 */
[----:B-1----:R-:W-:Y:S01]  /*5e90*/  LEA R14, P5, R30, R9, 0x1 ;  /* 0x000000091e0e7211 */ /* 0x002fe200078a08ff */
[----:B------:R0:W-:Y:S01]  /*5ea0*/  STL [R1+0xf00], R10 ;  /* 0x000f000a01007387 */ /* 0x0001e20000100800 */
[----:B---3--:R-:W-:-:S03]  /*5eb0*/  LEA.HI.X.SX32 R16, R24, R12, 0x1, P6 ;  /* 0x0000000c18107211 */ /* 0x008fc600030f0eff */
[----:B------:R1:W-:Y:S01]  /*5ec0*/  STL [R1+0xf3c], R14 ;  /* 0x000f3c0e01007387 */ /* 0x0003e20000100800 */
[----:B------:R-:W-:-:S03]  /*5ed0*/  IMAD R24, R76, 0x14, RZ ;  /* 0x000000144c187824 */ /* 0x000fc600078e02ff */
[----:B------:R3:W-:Y:S01]  /*5ee0*/  STL [R1+0xf08], R16 ;  /* 0x000f081001007387 */ /* 0x0007e20000100800 */
[----:B0-----:R-:W-:Y:S02]  /*5ef0*/  LEA R10, P6, R31, R9, 0x1 ;  /* 0x000000091f0a7211 */ /* 0x001fe400078c08ff */
[----:B-1----:R-:W-:-:S03]  /*5f00*/  LEA.HI.X.SX32 R14, R25, R12, 0x1, P0 ;  /* 0x0000000c190e7211 */ /* 0x002fc600000f0eff */
[----:B------:R0:W-:Y:S01]  /*5f10*/  STL [R1+0xf44], R10 ;  /* 0x000f440a01007387 */ /* 0x0001e20000100800 */
[----:B------:R-:W-:Y:S01]  /*5f20*/  IMAD R25, R76, 0x1d, RZ ;  /* 0x0000001d4c197824 */ /* 0x000fe200078e02ff */
[-C--:B---3--:R-:W-:Y:S02]  /*5f30*/  LEA R16, P0, R32, R9.reuse, 0x1 ;  /* 0x0000000920107211 */ /* 0x088fe400078008ff */
[----:B------:R1:W-:Y:S04]  /*5f40*/  STL [R1+0xf10], R14 ;  /* 0x000f100e01007387 */ /* 0x0003e80000100800 */
[----:B------:R3:W-:Y:S01]  /*5f50*/  STL [R1+0xf4c], R16 ;  /* 0x000f4c1001007387 */ /* 0x0007e20000100800 */
[----:B0-----:R-:W-:Y:S02]  /*5f60*/  LEA.HI.X.SX32 R10, R26, R12, 0x1, P1 ;  /* 0x0000000c1a0a7211 */ /* 0x001fe400008f0eff */
[----:B-1----:R-:W-:-:S03]  /*5f70*/  LEA R14, P1, R33, R9, 0x1 ;  /* 0x00000009210e7211 */ /* 0x002fc600078208ff */
[----:B------:R0:W-:Y:S01]  /*5f80*/  STL [R1+0xf18], R10 ;  /* 0x000f180a01007387 */ /* 0x0001e20000100800 */
[----:B---3--:R-:W-:-:S03]  /*5f90*/  LEA.HI.X.SX32 R16, R27, R12, 0x1, P2 ;  /* 0x0000000c1b107211 */ /* 0x008fc600010f0eff */
[----:B------:R1:W-:Y:S01]  /*5fa0*/  STL [R1+0xf54], R14 ;  /* 0x000f540e01007387 */ /* 0x0003e20000100800 */
[----:B------:R-:W-:-:S03]  /*5fb0*/  CS2R R26, SRZ ;  /* 0x00000000001a7805 */ /* 0x000fc6000001ff00 */
        /* <DEDUP_REMOVED lines=12> */
[----:B------:R1:W-:Y:S04]  /*6080*/  STL [R1+0xf6c], R14 ;  /* 0x000f6c0e01007387 */ /* 0x0003e80000100800 */
[----:B------:R3:W-:Y:S01]  /*6090*/  STL [R1+0xf38], R16 ;  /* 0x000f381001007387 */ /* 0x0007e20000100800 */
[----:B0-----:R-:W-:Y:S02]  /*60a0*/  LEA R10, P5, R37, R9, 0x1 ;  /* 0x00000009250a7211 */ /* 0x001fe400078a08ff */
[----:B-1----:R-:W-:-:S03]  /*60b0*/  LEA.HI.X.SX32 R14, R31, R12, 0x1, P6 ;  /* 0x0000000c1f0e7211 */ /* 0x002fc600030f0eff */
[----:B------:R0:W-:Y:S01]  /*60c0*/  STL [R1+0xf74], R10 ;  /* 0x000f740a01007387 */ /* 0x0001e20000100800 */
[----:B------:R-:W-:Y:S02]  /*60d0*/  CS2R R30, SRZ ;  /* 0x00000000001e7805 */ /* 0x000fe4000001ff00 */
[-C--:B---3--:R-:W-:Y:S01]  /*60e0*/  LEA R16, P6, R38, R9.reuse, 0x1 ;  /* 0x0000000926107211 */ /* 0x088fe200078c08ff */
        /* <DEDUP_REMOVED lines=107> */
[----:B------:R-:W-:Y:S02]  /*67a0*/  CS2R R58, SRZ ;  /* 0x00000000003a7805 */ /* 0x000fe4000001ff00 */
[----:B---3--:R-:W-:Y:S01]  /*67b0*/  LEA R16, P2, R72, R9, 0x1 ;  /* 0x0000000948107211 */ /* 0x008fe200078408ff */
[----:B------:R1:W-:Y:S04]  /*67c0*/  STL [R1+0x1000], R14 ;  /* 0x0010000e01007387 */ /* 0x0003e80000100800 */
[----:B------:R3:W-:Y:S01]  /*67d0*/  STL [R1+0x103c], R16 ;  /* 0x00103c1001007387 */ /* 0x0007e20000100800 */
[----:B0-----:R-:W-:Y:S02]  /*67e0*/  LEA.HI.X.SX32 R10, R60, R12, 0x1, P3 ;  /* 0x0000000c3c0a7211 */ /* 0x001fe400018f0eff */
[----:B------:R-:W-:-:S02]  /*67f0*/  CS2R R60, SRZ ;  /* 0x00000000003c7805 */ /* 0x000fc4000001ff00 */
        /* <DEDUP_REMOVED lines=64> */
[-C--:B------:R-:W-:Y:S02]  /*6c00*/  LEA.HI.X.SX32 R17, R100, R12.reuse, 0x1, P1 ;  /* 0x0000000c64117211 */ /* 0x080fe400008f0eff */
[----:B------:R-:W-:Y:S02]  /*6c10*/  CS2R R88, SRZ ;  /* 0x0000000000587805 */ /* 0x000fe4000001ff00 */
[----:B------:R-:W-:Y:S01]  /*6c20*/  CS2R R100, SRZ ;  /* 0x0000000000647805 */ /* 0x000fe2000001ff00 */
        /* <DEDUP_REMOVED lines=18> */
[----:B0-----:R-:W-:Y:S02]  /*6d50*/  LEA R10, P5, R11, UR10, 0x1 ;  /* 0x0000000a0b0a7c11 */ /* 0x001fe4000f8a08ff */
[----:B-1----:R-:W-:Y:S02]  /*6d60*/  LEA.HI.X.SX32 R14, R96, R12, 0x1, P6 ;  /* 0x0000000c600e7211 */ /* 0x002fe400030f0eff */
[----:B------:R-:W-:-:S02]  /*6d70*/  CS2R R96, SRZ ;  /* 0x0000000000607805 */ /* 0x000fc4000001ff00 */
[----:B------:R-:W-:Y:S02]  /*6d80*/  LEA.HI.X.SX32 R11, R11, UR11, 0x1, P5 ;  /* 0x0000000b0b0b7c11 */ /* 0x000fe4000a8f0eff */
[----:B---3--:R-:W-:Y:S01]  /*6d90*/  LEA R16, P6, R108, R9, 0x1 ;  /* 0x000000096c107211 */ /* 0x008fe200078c08ff */
[----:B------:R0:W-:Y:S01]  /*6da0*/  STL [R1+0x1090], R14 ;  /* 0x0010900e01007387 */ /* 0x0001e20000100800 */
[----:B------:R-:W-:Y:S02]  /*6db0*/  LEA.HI.X.SX32 R9, R98, R12, 0x1, P0 ;  /* 0x0000000c62097211 */ /* 0x000fe400000f0eff */
[----:B------:R-:W-:Y:S01]  /*6dc0*/  CS2R R98, SRZ ;  /* 0x0000000000627805 */ /* 0x000fe2000001ff00 */
[----:B------:R1:W-:Y:S04]  /*6dd0*/  STL [R1+0x10c4], R16 ;  /* 0x0010c41001007387 */ /* 0x0003e80000100800 */
[----:B------:R3:W-:Y:S01]  /*6de0*/  STL [R1+0x1098], R9 ;  /* 0x0010980901007387 */ /* 0x0007e20000100800 */
[----:B0-----:R-:W-:-:S03]  /*6df0*/  LEA R14, P0, R15, UR10, 0x1 ;  /* 0x0000000a0f0e7c11 */ /* 0x001fc6000f8008ff */
[----:B------:R-:W-:Y:S01]  /*6e00*/  STL [R1+0x10a0], R17 ;  /* 0x0010a01101007387 */ /* 0x000fe20000100800 */
[-C--:B-1----:R-:W-:Y:S02]  /*6e10*/  LEA.HI.X.SX32 R16, R102, R12.reuse, 0x1, P2 ;  /* 0x0000000c66107211 */ /* 0x082fe400010f0eff */
[----:B------:R-:W-:Y:S02]  /*6e20*/  CS2R R102, SRZ ;  /* 0x0000000000667805 */ /* 0x000fe4000001ff00 */
[----:B------:R-:W-:Y:S02]  /*6e30*/  LEA.HI.X.SX32 R15, R15, UR11, 0x1, P0 ;  /* 0x0000000b0f0f7c11 */ /* 0x000fe400080f0eff */
[----:B---3--:R-:W-:Y:S01]  /*6e40*/  LEA.HI.X.SX32 R9, R104, R12, 0x1, P3 ;  /* 0x0000000c68097211 */ /* 0x008fe200018f0eff */
[----:B------:R0:W-:Y:S01]  /*6e50*/  STL [R1+0x10a8], R16 ;  /* 0x0010a81001007387 */ /* 0x0001e20000100800 */
[----:B------:R-:W-:-:S03]  /*6e60*/  CS2R R104, SRZ ;  /* 0x0000000000687805 */ /* 0x000fc6000001ff00 */
[----:B------:R1:W-:Y:S04]  /*6e70*/  STL [R1+0x10b0], R9 ;  /* 0x0010b00901007387 */ /* 0x0003e80000100800 */
[----:B------:R3:W-:Y:S01]  /*6e80*/  STL [R1+0x10b8], R19 ;  /* 0x0010b81301007387 */ /* 0x0007e20000100800 */
[----:B0-----:R-:W-:Y:S01]  /*6e90*/  IMAD.WIDE R16, R23, 0x2, R10 ;  /* 0x0000000217107825 */ /* 0x001fe200078e020a */
[----:B-1----:R-:W-:Y:S02]  /*6ea0*/  LEA.HI.X.SX32 R9, R108, R12, 0x1, P6 ;  /* 0x0000000c6c097211 */ /* 0x002fe400030f0eff */
[----:B------:R-:W-:Y:S02]  /*6eb0*/  CS2R R108, SRZ ;  /* 0x00000000006c7805 */ /* 0x000fe4000001ff00 */
[----:B------:R-:W-:-:S02]  /*6ec0*/  LEA R12, P1, R13, UR10, 0x1 ;  /* 0x0000000a0d0c7c11 */ /* 0x000fc4000f8208ff */
[C---:B---3--:R-:W-:Y:S01]  /*6ed0*/  LEA R19, P2, R18.reuse, UR10, 0x1 ;  /* 0x0000000a12137c11 */ /* 0x048fe2000f8408ff */
[----:B------:R0:W-:Y:S01]  /*6ee0*/  STL [R1+0x10c0], R9 ;  /* 0x0010c00901007387 */ /* 0x0001e20000100800 */
[----:B------:R-:W-:Y:S01]  /*6ef0*/  LEA.HI.X.SX32 R13, R13, UR11, 0x1, P1 ;  /* 0x0000000b0d0d7c11 */ /* 0x000fe200088f0eff */
[----:B------:R-:W-:Y:S01]  /*6f00*/  UMOV UR10, 0xfffffffe ;  /* 0xfffffffe000a7882 */ /* 0x000fe20000000000 */
[----:B------:R-:W-:Y:S01]  /*6f10*/  LEA.HI.X.SX32 R18, R18, UR11, 0x1, P2 ;  /* 0x0000000b12127c11 */ /* 0x000fe200090f0eff */
[----:B------:R-:W-:Y:S01]  /*6f20*/  STL [R1+0x10cc], R16 ;  /* 0x0010cc1001007387 */ /* 0x000fe20000100800 */
[----:B------:R-:W-:Y:S01]  /*6f30*/  IMAD.MOV.U32 R20, RZ, RZ, R19 ;  /* 0x000000ffff147224 */ /* 0x000fe200078e0013 */
[----:B------:R-:W-:Y:S02]  /*6f40*/  UMOV UR11, 0x7fffffdf ;  /* 0x7fffffdf000b7882 */ /* 0x000fe40000000000 */
[----:B------:R1:W-:Y:S01]  /*6f50*/  STL [R1+0x10c8], R17 ;  /* 0x0010c81101007387 */ /* 0x0003e20000100800 */
[----:B------:R-:W-:Y:S01]  /*6f60*/  IMAD.MOV.U32 R21, RZ, RZ, R18 ;  /* 0x000000ffff157224 */ /* 0x000fe200078e0012 */
[----:B------:R-:W-:Y:S01]  /*6f70*/  UIADD3.64 UR10, UR14, -UR10, URZ ;  /* 0x8000000a0e0a7297 */ /* 0x000fe2000fffe03f */
[----:B0-----:R-:W-:Y:S01]  /*6f80*/  IMAD R9, R76, 0x1e, RZ ;  /* 0x0000001e4c097824 */ /* 0x001fe200078e02ff */
[----:B------:R-:W-:Y:S01]  /*6f90*/  STL [R1+0xe7c], R19 ;  /* 0x000e7c1301007387 */ /* 0x000fe20000100800 */
[----:B------:R-:W-:-:S03]  /*6fa0*/  UMOV UR15, 0x80000020 ;  /* 0x80000020000f7882 */ /* 0x000fc60000000000 */
[----:B------:R0:W-:Y:S01]  /*6fb0*/  STL [R1+0xe78], R18 ;  /* 0x000e781201007387 */ /* 0x0001e20000100800 */
[----:B-1----:R-:W-:-:S05]  /*6fc0*/  IMAD.WIDE R16, R23, 0x2, R14 ;  /* 0x0000000217107825 */ /* 0x002fca00078e020e */
[----:B------:R-:W-:Y:S01]  /*6fd0*/  STL [R1+0x10d4], R16 ;  /* 0x0010d41001007387 */ /* 0x000fe20000100800 */
[----:B0-----:R-:W-:-:S03]  /*6fe0*/  IMAD.WIDE R18, R23, 0x2, R12 ;  /* 0x0000000217127825 */ /* 0x001fc600078e020c */
[----:B------:R0:W-:Y:S01]  /*6ff0*/  STL [R1+0x10d0], R17 ;  /* 0x0010d01101007387 */ /* 0x0001e20000100800 */
[----:B------:R-:W-:-:S03]  /*7000*/  IMAD.WIDE R22, R23, 0x2, R20 ;  /* 0x0000000217167825 */ /* 0x000fc600078e0214 */
[----:B------:R-:W-:Y:S04]  /*7010*/  STL [R1+0x10dc], R18 ;  /* 0x0010dc1201007387 */ /* 0x000fe80000100800 */
[----:B------:R1:W-:Y:S01]  /*7020*/  STL [R1+0x10d8], R19 ;  /* 0x0010d81301007387 */ /* 0x0003e20000100800 */
[----:B0-----:R-:W-:-:S03]  /*7030*/  IMAD.WIDE R16, R9, 0x2, R10 ;  /* 0x0000000209107825 */ /* 0x001fc600078e020a */
[----:B------:R-:W-:Y:S04]  /*7040*/  STL [R1+0x10e4], R22 ;  /* 0x0010e41601007387 */ /* 0x000fe80000100800 */
[----:B------:R0:W-:Y:S01]  /*7050*/  STL [R1+0x10e0], R23 ;  /* 0x0010e01701007387 */ /* 0x0001e20000100800 */
[----:B-1----:R-:W-:-:S03]  /*7060*/  IMAD.WIDE R18, R9, 0x2, R14 ;  /* 0x0000000209127825 */ /* 0x002fc600078e020e */
[----:B------:R-:W-:Y:S04]  /*7070*/  STL [R1+0x10ec], R16 ;  /* 0x0010ec1001007387 */ /* 0x000fe80000100800 */
[----:B------:R1:W-:Y:S01]  /*7080*/  STL [R1+0x10e8], R17 ;  /* 0x0010e81101007387 */ /* 0x0003e20000100800 */
[----:B0-----:R-:W-:-:S03]  /*7090*/  IMAD.WIDE R22, R9, 0x2, R20 ;  /* 0x0000000209167825 */ /* 0x001fc600078e0214 */
[----:B------:R-:W-:Y:S04]  /*70a0*/  STL [R1+0x10f4], R18 ;  /* 0x0010f41201007387 */ /* 0x000fe80000100800 */
[----:B------:R0:W-:Y:S01]  /*70b0*/  STL [R1+0x10f0], R19 ;  /* 0x0010f01301007387 */ /* 0x0001e20000100800 */
[----:B-1----:R-:W-:-:S04]  /*70c0*/  IMAD.WIDE R16, R9, 0x2, R12 ;  /* 0x0000000209107825 */ /* 0x002fc800078e020c */
[----:B------:R-:W-:Y:S01]  /*70d0*/  IMAD R9, R76, 0x1c, RZ ;  /* 0x0000001c4c097824 */ /* 0x000fe200078e02ff */
[----:B------:R-:W-:Y:S01]  /*70e0*/  STL [R1+0x10fc], R16 ;  /* 0x0010fc1001007387 */ /* 0x000fe20000100800 */
[----:B0-----:R-:W-:-:S03]  /*70f0*/  IMAD.WIDE R18, R25, 0x2, R10 ;  /* 0x0000000219127825 */ /* 0x001fc600078e020a */
[----:B------:R0:W-:Y:S04]  /*7100*/  STL [R1+0x10f8], R17 ;  /* 0x0010f81101007387 */ /* 0x0001e80000100800 */
        /* <DEDUP_REMOVED lines=8> */
[----:B0-----:R-:W-:-:S04]  /*7190*/  IMAD.WIDE R18, R25, 0x2, R12 ;  /* 0x0000000219127825 */ /* 0x001fc800078e020c */
[----:B------:R-:W-:Y:S01]  /*71a0*/  IMAD R25, R76, 0x1b, RZ ;  /* 0x0000001b4c197824 */ /* 0x000fe200078e02ff */
[----:B------:R-:W-:Y:S01]  /*71b0*/  STL [R1+0x111c], R18 ;  /* 0x00111c1201007387 */ /* 0x000fe20000100800 */
[----:B-1----:R-:W-:-:S03]  /*71c0*/  IMAD.WIDE R16, R9, 0x2, R10 ;  /* 0x0000000209107825 */ /* 0x002fc600078e020a */
        /* <DEDUP_REMOVED lines=100> */
[----:B0-----:R-:W-:-:S05]  /*7810*/  IMAD.WIDE R18, R25, 0x2, R12 ;  /* 0x0000000219127825 */ /* 0x001fca00078e020c */
        /* <DEDUP_REMOVED lines=38> */
[----:B------:R-:W-:Y:S01]  /*7a80*/  IMAD.SHL.U32 R24, R76, 0x10, RZ ;  /* 0x000000104c187824 */ /* 0x000fe200078e00ff */
        /* <DEDUP_REMOVED lines=204> */
[----:B------:R-:W-:Y:S01]  /*8750*/  STL [R1+0x1474], R18 ;  /* 0x0014741201007387 */ /* 0x000fe20000100800 */
[----:B------:R-:W-:-:S03]  /*8760*/  IMAD.WIDE R24, R24, 0x2, R20 ;  /* 0x0000000218187825 */ /* 0x000fc600078e0214 */
        /* <DEDUP_REMOVED lines=10> */
[----:B-1----:R-:W-:-:S03]  /*8810*/  CS2R R24, SRZ ;  /* 0x0000000000187805 */ /* 0x002fc6000001ff00 */
[----:B------:R1:W-:Y:S04]  /*8820*/  STL [R1+0x1494], R18 ;  /* 0x0014941201007387 */ /* 0x0003e80000100800 */
[----:B------:R-:W-:Y:S01]  /*8830*/  STL [R1+0x1490], R19 ;  /* 0x0014901301007387 */ /* 0x000fe20000100800 */
[----:B0-----:R-:W-:Y:S01]  /*8840*/  IMAD.WIDE R16, R76, 0x2, R20 ;  /* 0x000000024c107825 */ /* 0x001fe200078e0214 */
[----:B------:R-:W-:Y:S02]  /*8850*/  CS2R R76, SRZ ;  /* 0x00000000004c7805 */ /* 0x000fe4000001ff00 */
[----:B------:R-:W-:Y:S01]  /*8860*/  STL [R1+0x149c], R22 ;  /* 0x00149c1601007387 */ /* 0x000fe20000100800 */
[----:B------:R-:W-:-:S03]  /*8870*/  IMAD.MOV.U32 R20, RZ, RZ, RZ ;  /* 0x000000ffff147224 */ /* 0x000fc600078e00ff */
[----:B------:R-:W-:Y:S01]  /*8880*/  STL [R1+0x1498], R23 ;  /* 0x0014981701007387 */ /* 0x000fe20000100800 */
[----:B-1----:R-:W-:-:S03]  /*8890*/  LOP3.LUT R18, R2, 0x30, RZ, 0x3c, !PT ;  /* 0x0000003002127812 */ /* 0x002fc600078e3cff */
[----:B------:R0:W-:Y:S04]  /*88a0*/  STL [R1+0x14a4], R16 ;  /* 0x0014a41001007387 */ /* 0x0001e80000100800 */
[----:B------:R1:W-:Y:S04]  /*88b0*/  STL [R1+0x14a0], R17 ;  /* 0x0014a01101007387 */ /* 0x0003e80000100800 */
[----:B------:R-:W-:Y:S04]  /*88c0*/  STL [R1+0xc00], RZ ;  /* 0x000c00ff01007387 */ /* 0x000fe80000100800 */
[----:B------:R-:W-:Y:S01]  /*88d0*/  STL [R1+0xc04], RZ ;  /* 0x000c04ff01007387 */ /* 0x000fe20000100800 */
[----:B0-----:R-:W-:-:S02]  /*88e0*/  SHF.R.S32.HI R16, RZ, 0x1f, R9 ;  /* 0x0000001fff107819 */ /* 0x001fc40000011409 */
[----:B-1----:R-:W-:Y:S01]  /*88f0*/  SHF.R.S32.HI R17, RZ, 0x5, R0 ;  /* 0x00000005ff117819 */ /* 0x002fe20000011400 */
[----:B------:R-:W-:Y:S01]  /*8900*/  STL [R1+0xc08], RZ ;  /* 0x000c08ff01007387 */ /* 0x000fe20000100800 */
[C---:B------:R-:W-:Y:S01]  /*8910*/  SHF.L.U64.HI R0, R9.reuse, 0x1, R16 ;  /* 0x0000000109007819 */ /* 0x040fe20000010210 */
[----:B------:R-:W-:Y:S01]  /*8920*/  IMAD.SHL.U32 R9, R9, 0x2, RZ ;  /* 0x0000000209097824 */ /* 0x000fe200078e00ff */
[C---:B------:R-:W-:Y:S01]  /*8930*/  LOP3.LUT R16, R2.reuse, 0x20, RZ, 0x3c, !PT ;  /* 0x0000002002107812 */ /* 0x040fe200078e3cff */
[----:B------:R-:W-:Y:S04]  /*8940*/  STL [R1+0xc0c], RZ ;  /* 0x000c0cff01007387 */ /* 0x000fe80000100800 */
        /* <DEDUP_REMOVED lines=764> */
[----:B------:R-:W-:Y:S04]  /*b910*/  STL [R1], RZ ;  /* 0x000000ff01007387 */ /* 0x000fe80000100800 */
        /* <DEDUP_REMOVED lines=127> */
[----:B------:R0:W-:Y:S02]  /*c110*/  STL [R1+0x14dc], R17 ;  /* 0x0014dc1101007387 */ /* 0x0001e40000100800 */
[----:B0-----:R-:W-:-:S05]  /*c120*/  LOP3.LUT R17, R2, 0x10, RZ, 0x3c, !PT ;  /* 0x0000001002117812 */ /* 0x001fca00078e3cff */
[----:B------:R0:W-:Y:S04]  /*c130*/  STL [R1+0x14f8], R17 ;  /* 0x0014f81101007387 */ /* 0x0001e80000100800 */
[----:B------:R1:W-:Y:S04]  /*c140*/  STL [R1+0x14f4], R16 ;  /* 0x0014f41001007387 */ /* 0x0003e80000100800 */
[----:B------:R3:W-:Y:S01]  /*c150*/  STL [R1+0x14f0], R18 ;  /* 0x0014f01201007387 */ /* 0x0007e20000100800 */
[C---:B0-----:R-:W-:Y:S02]  /*c160*/  LOP3.LUT R17, R2.reuse, 0x40, RZ, 0x3c, !PT ;  /* 0x0000004002117812 */ /* 0x041fe400078e3cff */
[----:B-1----:R-:W-:-:S03]  /*c170*/  LOP3.LUT R16, R2, 0x50, RZ, 0x3c, !PT ;  /* 0x0000005002107812 */ /* 0x002fc600078e3cff */
[----:B------:R0:W-:Y:S01]  /*c180*/  STL [R1+0x14ec], R17 ;  /* 0x0014ec1101007387 */ /* 0x0001e20000100800 */
[----:B---3--:R-:W-:-:S03]  /*c190*/  LOP3.LUT R18, R2, 0x60, RZ, 0x3c, !PT ;  /* 0x0000006002127812 */ /* 0x008fc600078e3cff */
[----:B------:R1:W-:Y:S04]  /*c1a0*/  STL [R1+0x14e8], R16 ;  /* 0x0014e81001007387 */ /* 0x0003e80000100800 */
[----:B------:R3:W-:Y:S01]  /*c1b0*/  STL [R1+0x14e4], R18 ;  /* 0x0014e41201007387 */ /* 0x0007e20000100800 */
[----:B0-----:R-:W-:Y:S02]  /*c1c0*/  LOP3.LUT R17, R2, 0x70, RZ, 0x3c, !PT ;  /* 0x0000007002117812 */ /* 0x001fe400078e3cff */
[----:B-1----:R-:W-:-:S03]  /*c1d0*/  LOP3.LUT R16, R3, 0x20, RZ, 0x3c, !PT ;  /* 0x0000002003107812 */ /* 0x002fc600078e3cff */
[----:B------:R3:W-:Y:S04]  /*c1e0*/  STL [R1+0x14e0], R17 ;  /* 0x0014e01101007387 */ /* 0x0007e80000100800 */
.L_x_1:
[----:B---3--:R-:W3:Y:S01]  /*c1f0*/  LDL R18, [R1+0xe78] ;  /* 0x000e780001127983 */ /* 0x008ee20000100800 */
[----:B------:R-:W0:Y:S03]  /*c200*/  LDC R16, c[0x0][0x230] ;  /* 0x00008c00ff107b82 */ /* 0x000e260000000800 */
[----:B-----5:R-:W-:Y:S04]  /*c210*/  STL [R1+0x1f5c], R189 ;  /* 0x001f5cbd01007387 */ /* 0x020fe80000100800 */
[----:B------:R-:W-:Y:S04]  /*c220*/  STL [R1+0x1f58], R188 ;  /* 0x001f58bc01007387 */ /* 0x000fe80000100800 */
[----:B------:R-:W-:Y:S04]  /*c230*/  STL [R1+0x1f54], R187 ;  /* 0x001f54bb01007387 */ /* 0x000fe80000100800 */
[----:B------:R-:W-:Y:S04]  /*c240*/  STL [R1+0x1f50], R186 ;  /* 0x001f50ba01007387 */ /* 0x000fe80000100800 */
[----:B------:R-:W-:Y:S04]  /*c250*/  STL [R1+0x1f4c], R185 ;  /* 0x001f4cb901007387 */ /* 0x000fe80000100800 */
[----:B------:R-:W-:Y:S04]  /*c260*/  STL [R1+0x1f48], R184 ;  /* 0x001f48b801007387 */ /* 0x000fe80000100800 */
[----:B------:R-:W-:Y:S04]  /*c270*/  STL [R1+0x1f44], R183 ;  /* 0x001f44b701007387 */ /* 0x000fe80000100800 */
[----:B------:R-:W-:Y:S04]  /*c280*/  STL [R1+0x1f40], R182 ;  /* 0x001f40b601007387 */ /* 0x000fe80000100800 */
[----:B------:R-:W-:Y:S04]  /*c290*/  STL [R1+0x1f3c], R181 ;  /* 0x001f3cb501007387 */ /* 0x000fe80000100800 */
[----:B------:R-:W4:Y:S04]  /*c2a0*/  LDL.LU R17, [R1+0xe7c] ;  /* 0x000e7c0001117983 */ /* 0x000f280000300800 */
[----:B------:R-:W-:Y:S04]  /*c2b0*/  STL [R1+0x1f14], R3 ;  /* 0x001f140301007387 */ /* 0x000fe80000100800 */
[----:B------:R-:W-:Y:S04]  /*c2c0*/  STL [R1+0x1f10], R0 ;  /* 0x001f100001007387 */ /* 0x000fe80000100800 */
[----:B------:R1:W-:Y:S04]  /*c2d0*/  STL [R1+0x15fc], R125 ;  /* 0x0015fc7d01007387 */ /* 0x0003e80000100800 */
[----:B-1----:R-:W2:Y:S04]  /*c2e0*/  LDL.LU R125, [R1+0x145c] ;  /* 0x00145c00017d7983 */ /* 0x002ea80000300800 */
        /* <DEDUP_REMOVED lines=36> */
[----:B------:R1:W-:Y:S01]  /*c530*/  STL [R1+0x15b0], R144 ;  /* 0x0015b09001007387 */ /* 0x0003e20000100800 */
[----:B0-----:R-:W-:-:S03]  /*c540*/  IMAD R16, R20, -0x20, R16 ;  /* 0xffffffe014107824 */ /* 0x001fc600078e0210 */
[----:B-1----:R-:W2:Y:S04]  /*c550*/  LDL.LU R144, [R1+0x1438] ;  /* 0x0014380001907983 */ /* 0x002ea80000300800 */
[----:B------:R0:W-:Y:S04]  /*c560*/  STL [R1+0x15ac], R145 ;  /* 0x0015ac9101007387 */ /* 0x0001e80000100800 */
[----:B0-----:R-:W2:Y:S04]  /*c570*/  LDL.LU R145, [R1+0x140c] ;  /* 0x00140c0001917983 */ /* 0x001ea80000300800 */
[----:B------:R0:W-:Y:S04]  /*c580*/  STL [R1+0x15a8], R146 ;  /* 0x0015a89201007387 */ /* 0x0001e80000100800 */
[----:B0-----:R-:W2:Y:S04]  /*c590*/  LDL.LU R146, [R1+0x1430] ;  /* 0x0014300001927983 */ /* 0x001ea80000300800 */
[----:B------:R0:W-:Y:S01]  /*c5a0*/  STL [R1+0x15a4], R147 ;  /* 0x0015a49301007387 */ /* 0x0001e20000100800 */
[----:B------:R-:W-:-:S03]  /*c5b0*/  ISETP.GT.AND P0, PT, R16, RZ, PT ;  /* 0x000000ff1000720c */ /* 0x000fc60003f04270 */
[----:B0-----:R-:W2:Y:S04]  /*c5c0*/  LDL.LU R147, [R1+0x1404] ;  /* 0x0014040001937983 */ /* 0x001ea80000300800 */
[----:B------:R0:W-:Y:S04]  /*c5d0*/  STL [R1+0x15a0], R148 ;  /* 0x0015a09401007387 */ /* 0x0001e80000100800 */
[----:B0-----:R-:W2:Y:S04]  /*c5e0*/  LDL.LU R148, [R1+0x1428] ;  /* 0x0014280001947983 */ /* 0x001ea80000300800 */
[----:B------:R0:W-:Y:S04]  /*c5f0*/  STL [R1+0x159c], R149 ;  /* 0x00159c9501007387 */ /* 0x0001e80000100800 */
[----:B0-----:R-:W2:Y:S04]  /*c600*/  LDL.LU R149, [R1+0x13fc] ;  /* 0x0013fc0001957983 */ /* 0x001ea80000300800 */
[----:B------:R0:W-:Y:S01]  /*c610*/  STL [R1+0x1598], R150 ;  /* 0x0015989601007387 */ /* 0x0001e20000100800 */
[----:B------:R-:W-:-:S03]  /*c620*/  MOV R9, UR48 ;  /* 0x0000003000097c02 */ /* 0x000fc60008000f00 */
[----:B0-----:R-:W2:Y:S04]  /*c630*/  LDL.LU R150, [R1+0x1420] ;  /* 0x0014200001967983 */ /* 0x001ea80000300800 */
[----:B------:R0:W-:Y:S04]  /*c640*/  STL [R1+0x1594], R151 ;  /* 0x0015949701007387 */ /* 0x0001e80000100800 */
[----:B0-----:R-:W2:Y:S04]  /*c650*/  LDL.LU R151, [R1+0x13f4] ;  /* 0x0013f40001977983 */ /* 0x001ea80000300800 */
[----:B------:R-:W-:Y:S04]  /*c660*/  STL [R1+0x150c], R8 ;  /* 0x00150c0801007387 */ /* 0x000fe80000100800 */
[----:B------:R-:W-:Y:S04]  /*c670*/  STL [R1+0x1508], R7 ;  /* 0x0015080701007387 */ /* 0x000fe80000100800 */
[----:B------:R0:W-:Y:S01]  /*c680*/  STL [R1+0x1504], R6 ;  /* 0x0015040601007387 */ /* 0x0001e20000100800 */
[----:B------:R-:W-:-:S03]  /*c690*/  PRMT R173, RZ, 0x7610, R173 ;  /* 0x00007610ffad7816 */ /* 0x000fc600000000ad */
[----:B0-----:R-:W2:Y:S01]  /*c6a0*/  LDL.LU R6, [R1+0xecc] ;  /* 0x000ecc0001067983 */ /* 0x001ea20000300800 */
[----:B---3--:R-:W-:Y:S01]  /*c6b0*/  @P0 IMAD.MOV.U32 R19, RZ, RZ, R18 ;  /* 0x000000ffff130224 */ /* 0x008fe200078e0012 */
[----:B------:R-:W-:Y:S01]  /*c6c0*/  ISETP.GT.AND P1, PT, R16, 0x1, PT ;  /* 0x000000011000780c */ /* 0x000fe20003f24270 */
[----:B----4-:R-:W-:Y:S01]  /*c6d0*/  @P0 IMAD.MOV.U32 R18, RZ, RZ, R17 ;  /* 0x000000ffff120224 */ /* 0x010fe200078e0011 */
[----:B------:R-:W-:Y:S01]  /*c6e0*/  STL [R1+0x1500], R5 ;  /* 0x0015000501007387 */ /* 0x000fe20000100800 */
[----:B------:R-:W-:Y:S02]  /*c6f0*/  PRMT R177, RZ, 0x7610, R177 ;  /* 0x00007610ffb17816 */ /* 0x000fe400000000b1 */
[----:B------:R-:W-:Y:S01]  /*c700*/  PRMT R178, RZ, 0x7610, R178 ;  /* 0x00007610ffb27816 */ /* 0x000fe200000000b2 */
[----:B------:R0:W-:Y:S01]  /*c710*/  STL [R1+0x14fc], R4 ;  /* 0x0014fc0401007387 */ /* 0x0001e20000100800 */
[----:B------:R-:W-:Y:S02]  /*c720*/  PRMT R179, RZ, 0x7610, R179 ;  /* 0x00007610ffb37816 */ /* 0x000fe400000000b3 */
[----:B------:R-:W-:Y:S01]  /*c730*/  PRMT R180, RZ, 0x7610, R180 ;  /* 0x00007610ffb47816 */ /* 0x000fe200000000b4 */
[----:B------:R-:W-:Y:S01]  /*c740*/  STL [R1+0x1f18], R9 ;  /* 0x001f180901007387 */ /* 0x000fe20000100800 */
[----:B------:R-:W-:-:S02]  /*c750*/  PRMT R174, RZ, 0x7610, R174 ;  /* 0x00007610ffae7816 */ /* 0x000fc400000000ae */
[----:B------:R-:W-:Y:S01]  /*c760*/  PRMT R175, RZ, 0x7610, R175 ;  /* 0x00007610ffaf7816 */ /* 0x000fe200000000af */
[----:B------:R1:W3:Y:S01]  /*c770*/  @P0 LDG.E.U16 R173, desc[UR6][R18.64] ;  /* 0x0000000612ad0981 */ /* 0x0002e2000c1e1500 */
[----:B------:R-:W-:Y:S02]  /*c780*/  PRMT R176, RZ, 0x7610, R176 ;  /* 0x00007610ffb07816 */ /* 0x000fe400000000b0 */
[----:B0-----:R-:W-:Y:S01]  /*c790*/  MOV R4, UR49 ;  /* 0x0000003100047c02 */ /* 0x001fe20008000f00 */
[----:B------:R-:W4:Y:S01]  /*c7a0*/  @P0 LDG.E.U16 R174, desc[UR6][R12.64] ;  /* 0x000000060cae0981 */ /* 0x000f22000c1e1500 */
[----:B------:R-:W-:Y:S02]  /*c7b0*/  PRMT R189, RZ, 0x7610, R189 ;  /* 0x00007610ffbd7816 */ /* 0x000fe400000000bd */
[----:B------:R-:W-:Y:S01]  /*c7c0*/  PRMT R188, RZ, 0x7610, R188 ;  /* 0x00007610ffbc7816 */ /* 0x000fe200000000bc */
[----:B------:R0:W-:Y:S01]  /*c7d0*/  STL [R1+0x14d4], R4 ;  /* 0x0014d40401007387 */ /* 0x0001e20000100800 */
[----:B------:R-:W-:-:S02]  /*c7e0*/  PRMT R187, RZ, 0x7610, R187 ;  /* 0x00007610ffbb7816 */ /* 0x000fc400000000bb */
[----:B------:R-:W-:Y:S01]  /*c7f0*/  PRMT R186, RZ, 0x7610, R186 ;  /* 0x00007610ffba7816 */ /* 0x000fe200000000ba */
[----:B------:R-:W4:Y:S01]  /*c800*/  @P0 LDG.E.U16 R175, desc[UR6][R14.64] ;  /* 0x000000060eaf0981 */ /* 0x000f22000c1e1500 */
[----:B------:R-:W-:Y:S02]  /*c810*/  PRMT R7, RZ, 0x7610, R7 ;  /* 0x00007610ff077816 */ /* 0x000fe40000000007 */
[----:B------:R-:W-:Y:S01]  /*c820*/  PRMT R185, RZ, 0x7610, R185 ;  /* 0x00007610ffb97816 */ /* 0x000fe200000000b9 */
[----:B------:R-:W4:Y:S01]  /*c830*/  @P0 LDG.E.U16 R176, desc[UR6][R10.64] ;  /* 0x000000060ab00981 */ /* 0x000f22000c1e1500 */
[----:B------:R-:W-:Y:S02]  /*c840*/  PRMT R182, RZ, 0x7610, R182 ;  /* 0x00007610ffb67816 */ /* 0x000fe400000000b6 */
[----:B0-----:R-:W-:Y:S02]  /*c850*/  MOV R4, UR52 ;  /* 0x0000003400047c02 */ /* 0x001fe40008000f00 */
[----:B------:R-:W-:-:S02]  /*c860*/  PRMT R184, RZ, 0x7610, R184 ;  /* 0x00007610ffb87816 */ /* 0x000fc400000000b8 */
[----:B------:R-:W-:Y:S01]  /*c870*/  PRMT R183, RZ, 0x7610, R183 ;  /* 0x00007610ffb77816 */ /* 0x000fe200000000b7 */
[----:B------:R-:W-:Y:S01]  /*c880*/  STL [R1+0x1f38], R4 ;  /* 0x001f380401007387 */ /* 0x000fe20000100800 */
[----:B------:R-:W-:Y:S02]  /*c890*/  MOV R181, UR53 ;  /* 0x0000003500b57c02 */ /* 0x000fe40008000f00 */
[----:B------:R-:W-:Y:S01]  /*c8a0*/  PRMT R3, RZ, 0x7610, R3 ;  /* 0x00007610ff037816 */ /* 0x000fe20000000003 */
[----:B------:R-:W-:Y:S01]  /*c8b0*/  STL [R1+0x1f1c], R20 ;  /* 0x001f1c1401007387 */ /* 0x000fe20000100800 */
[----:B------:R-:W-:Y:S02]  /*c8c0*/  PRMT R0, RZ, 0x7610, R0 ;  /* 0x00007610ff007816 */ /* 0x000fe40000000000 */
[----:B------:R-:W-:Y:S01]  /*c8d0*/  PRMT R165, RZ, 0x7610, R165 ;  /* 0x00007610ffa57816 */ /* 0x000fe200000000a5 */
[----:B------:R-:W1:Y:S01]  /*c8e0*/  LDL R18, [R1+0x14a0] ;  /* 0x0014a00001127983 */ /* 0x000e620000100800 */
[----:B------:R-:W-:-:S02]  /*c8f0*/  PRMT R166, RZ, 0x7610, R166 ;  /* 0x00007610ffa67816 */ /* 0x000fc400000000a6 */
[----:B------:R-:W-:Y:S01]  /*c900*/  PRMT R167, RZ, 0x7610, R167 ;  /* 0x00007610ffa77816 */ /* 0x000fe200000000a7 */
[----:B------:R-:W1:Y:S01]  /*c910*/  LDL R19, [R1+0x14a4] ;  /* 0x0014a40001137983 */ /* 0x000e620000100800 */
[----:B------:R-:W-:Y:S02]  /*c920*/  PRMT R168, RZ, 0x7610, R168 ;  /* 0x00007610ffa87816 */ /* 0x000fe400000000a8 */
[----:B------:R-:W-:Y:S01]  /*c930*/  PRMT R170, RZ, 0x7610, R170 ;  /* 0x00007610ffaa7816 */ /* 0x000fe200000000aa */
[----:B------:R-:W-:Y:S01]  /*c940*/  STL [R1+0x1f24], R12 ;  /* 0x001f240c01007387 */ /* 0x000fe20000100800 */
[----:B------:R-:W-:Y:S02]  /*c950*/  PRMT R172, RZ, 0x7610, R172 ;  /* 0x00007610ffac7816 */ /* 0x000fe400000000ac */
[----:B------:R-:W-:Y:S01]  /*c960*/  PRMT R169, RZ, 0x7610, R169 ;  /* 0x00007610ffa97816 */ /* 0x000fe200000000a9 */
[----:B------:R-:W-:Y:S01]  /*c970*/  STL [R1+0x1f20], R13 ;  /* 0x001f200d01007387 */ /* 0x000fe20000100800 */
[----:B------:R-:W-:-:S02]  /*c980*/  PRMT R171, RZ, 0x7610, R171 ;  /* 0x00007610ffab7816 */ /* 0x000fc400000000ab */
[----:B------:R-:W-:Y:S01]  /*c990*/  PRMT R157, RZ, 0x7610, R157 ;  /* 0x00007610ff9d7816 */ /* 0x000fe2000000009d */
[----:B------:R-:W-:Y:S01]  /*c9a0*/  STL [R1+0x1f2c], R14 ;  /* 0x001f2c0e01007387 */ /* 0x000fe20000100800 */
        /* <DEDUP_REMOVED lines=10> */
[----:B------:R-:W-:Y:S02]  /*ca50*/  PRMT R235, RZ, 0x7610, R235 ;  /* 0x00007610ffeb7816 */ /* 0x000fe400000000eb */
[----:B------:R-:W-:Y:S02]  /*ca60*/  PRMT R236, RZ, 0x7610, R236 ;  /* 0x00007610ffec7816 */ /* 0x000fe400000000ec */
[----:B------:R-:W-:Y:S02]  /*ca70*/  PRMT R238, RZ, 0x7610, R238 ;  /* 0x00007610ffee7816 */ /* 0x000fe400000000ee */
[----:B------:R-:W-:-:S02]  /*ca80*/  PRMT R239, RZ, 0x7610, R239 ;  /* 0x00007610ffef7816 */ /* 0x000fc400000000ef */
[----:B------:R-:W-:Y:S02]  /*ca90*/  PRMT R252, RZ, 0x7610, R252 ;  /* 0x00007610fffc7816 */ /* 0x000fe400000000fc */
        /* <DEDUP_REMOVED lines=29> */
[----:B------:R-:W-:Y:S02]  /*cc70*/  MOV R8, UR56 ;  /* 0x0000003800087c02 */ /* 0x000fe40008000f00 */
        /* <DEDUP_REMOVED lines=16> */
[----:B------:R-:W-:-:S02]  /*cd80*/  MOV R5, UR57 ;  /* 0x0000003900057c02 */ /* 0x000fc40008000f00 */
[----:B-1----:R-:W-:-:S04]  /*cd90*/  @P1 LOP3.LUT R19, R19, R18, RZ, 0x3c, !PT ;  /* 0x0000001213131212 */ /* 0x002fc800078e3cff */
[----:B------:R-:W-:-:S04]  /*cda0*/  @P1 LOP3.LUT R18, R19, R18, RZ, 0x3c, !PT ;  /* 0x0000001213121212 */ /* 0x000fc800078e3cff */
[----:B------:R-:W-:-:S05]  /*cdb0*/  @P1 LOP3.LUT R19, R19, R18, RZ, 0x3c, !PT ;  /* 0x0000001213131212 */ /* 0x000fca00078e3cff */
[----:B------:R0:W4:Y:S04]  /*cdc0*/  @P1 LDG.E.U16 R177, desc[UR6][R18.64] ;  /* 0x0000000612b11981 */ /* 0x000128000c1e1500 */
[----:B------:R-:W0:Y:S04]  /*cdd0*/  LDL R18, [R1+0x1498] ;  /* 0x0014980001127983 */ /* 0x000e280000100800 */
[----:B------:R-:W0:Y:S02]  /*cde0*/  LDL R19, [R1+0x149c] ;  /* 0x00149c0001137983 */ /* 0x000e240000100800 */
[----:B0-----:R-:W-:-:S04]  /*cdf0*/  @P1 LOP3.LUT R19, R19, R18, RZ, 0x3c, !PT ;  /* 0x0000001213131212 */ /* 0x001fc800078e3cff */
        /* <DEDUP_REMOVED lines=15> */
[----:B------:R-:W0:Y:S01]  /*cef0*/  LDL R19, [R1+0x1484] ;  /* 0x0014840001137983 */ /* 0x000e220000100800 */
[----:B------:R-:W-:-:S13]  /*cf00*/  ISETP.GT.AND P0, PT, R16, 0x2, PT ;  /* 0x000000021000780c */ /* 0x000fda0003f04270 */
[----:B0-----:R-:W-:Y:S02]  /*cf10*/  @P0 IMAD.MOV.U32 R18, RZ, RZ, R19 ;  /* 0x000000ffff120224 */ /* 0x001fe400078e0013 */
[----:B--2---:R-:W-:-:S05]  /*cf20*/  @P0 IMAD.MOV.U32 R19, RZ, RZ, R126 ;  /* 0x000000ffff130224 */ /* 0x004fca00078e007e */
[----:B------:R-:W2:Y:S04]  /*cf30*/  @P0 LDG.E.U16 R189, desc[UR6][R18.64] ;  /* 0x0000000612bd0981 */ /* 0x000ea8000c1e1500 */
[----:B--2---:R0:W-:Y:S04]  /*cf40*/  STL [R1+0xe80], R189 ;  /* 0x000e80bd01007387 */ /* 0x0041e80000100800 */
[----:B0-----:R-:W2:Y:S04]  /*cf50*/  LDL.LU R189, [R1+0x1f5c] ;  /* 0x001f5c0001bd7983 */ /* 0x001ea80000300800 */
[----:B------:R-:W3:Y:S02]  /*cf60*/  LDL R19, [R1+0x147c] ;  /* 0x00147c0001137983 */ /* 0x000ee40000100800 */
[----:B---3--:R-:W-:-:S02]  /*cf70*/  @P0 IMAD.MOV.U32 R18, RZ, RZ, R19 ;  /* 0x000000ffff120224 */ /* 0x008fc400078e0013 */
[----:B------:R-:W-:-:S05]  /*cf80*/  @P0 IMAD.MOV.U32 R19, RZ, RZ, R128 ;  /* 0x000000ffff130224 */ /* 0x000fca00078e0080 */
[----:B------:R-:W3:Y:S04]  /*cf90*/  @P0 LDG.E.U16 R188, desc[UR6][R18.64] ;  /* 0x0000000612bc0981 */ /* 0x000ee8000c1e1500 */
[----:B---3--:R0:W-:Y:S04]  /*cfa0*/  STL [R1+0xe84], R188 ;  /* 0x000e84bc01007387 */ /* 0x0081e80000100800 */
[----:B0-----:R-:W3:Y:S04]  /*cfb0*/  LDL.LU R188, [R1+0x1f58] ;  /* 0x001f580001bc7983 */ /* 0x001ee80000300800 */
[----:B------:R-:W4:Y:S02]  /*cfc0*/  LDL R19, [R1+0x1474] ;  /* 0x0014740001137983 */ /* 0x000f240000100800 */
[----:B----4-:R-:W-:-:S02]  /*cfd0*/  @P0 IMAD.MOV.U32 R18, RZ, RZ, R19 ;  /* 0x000000ffff120224 */ /* 0x010fc400078e0013 */
[----:B------:R-:W-:-:S05]  /*cfe0*/  @P0 IMAD.MOV.U32 R19, RZ, RZ, R130 ;  /* 0x000000ffff130224 */ /* 0x000fca00078e0082 */
[----:B------:R-:W4:Y:S04]  /*cff0*/  @P0 LDG.E.U16 R187, desc[UR6][R18.64] ;  /* 0x0000000612bb0981 */ /* 0x000f28000c1e1500 */
[----:B----4-:R0:W-:Y:S04]  /*d000*/  STL [R1+0xe88], R187 ;  /* 0x000e88bb01007387 */ /* 0x0101e80000100800 */
[----:B0-----:R-:W4:Y:S04]  /*d010*/  LDL.LU R187, [R1+0x1f54] ;  /* 0x001f540001bb7983 */ /* 0x001f280000300800 */
[----:B------:R-:W2:Y:S02]  /*d020*/  LDL R19, [R1+0x146c] ;  /* 0x00146c0001137983 */ /* 0x000ea40000100800 */
[----:B--2---:R-:W-:-:S02]  /*d030*/  @P0 IMAD.MOV.U32 R18, RZ, RZ, R19 ;  /* 0x000000ffff120224 */ /* 0x004fc400078e0013 */
[----:B------:R-:W-:-:S05]  /*d040*/  @P0 IMAD.MOV.U32 R19, RZ, RZ, R132 ;  /* 0x000000ffff130224 */ /* 0x000fca00078e0084 */
[----:B------:R-:W2:Y:S01]  /*d050*/  @P0 LDG.E.U16 R186, desc[UR6][R18.64] ;  /* 0x0000000612ba0981 */ /* 0x000ea2000c1e1500 */
[----:B------:R-:W-:-:S03]  /*d060*/  ISETP.GT.AND P1, PT, R16, 0x3, PT ;  /* 0x000000031000780c */ /* 0x000fc60003f24270 */
[----:B--2---:R0:W-:Y:S04]  /*d070*/  STL [R1+0xe8c], R186 ;  /* 0x000e8cba01007387 */ /* 0x0041e80000100800 */
[----:B0-----:R-:W2:Y:S04]  /*d080*/  LDL.LU R186, [R1+0x1f50] ;  /* 0x001f500001ba7983 */ /* 0x001ea80000300800 */
[----:B------:R-:W3:Y:S01]  /*d090*/  LDL R19, [R1+0x1464] ;  /* 0x0014640001137983 */ /* 0x000ee20000100800 */
[----:B------:R-:W-:Y:S01]  /*d0a0*/  PRMT R4, RZ, 0x7610, R4 ;  /* 0x00007610ff047816 */ /* 0x000fe20000000004 */
[----:B---3--:R-:W-:-:S02]  /*d0b0*/  @P1 IMAD.MOV.U32 R18, RZ, RZ, R19 ;  /* 0x000000ffff121224 */ /* 0x008fc400078e0013 */
[----:B------:R-:W-:-:S05]  /*d0c0*/  @P1 IMAD.MOV.U32 R19, RZ, RZ, R134 ;  /* 0x000000ffff131224 */ /* 0x000fca00078e0086 */
[----:B------:R0:W3:Y:S02]  /*d0d0*/  @P1 LDG.E.U16 R4, desc[UR6][R18.64] ;  /* 0x0000000612041981 */ /* 0x0000e4000c1e1500 */
[----:B0-----:R-:W-:Y:S02]  /*d0e0*/  @P1 IMAD.MOV.U32 R18, RZ, RZ, R125 ;  /* 0x000000ffff121224 */ /* 0x001fe400078e007d */
[----:B------:R-:W-:-:S05]  /*d0f0*/  @P1 IMAD.MOV.U32 R19, RZ, RZ, R136 ;  /* 0x000000ffff131224 */ /* 0x000fca00078e0088 */
[----:B------:R0:W3:Y:S02]  /*d100*/  @P1 LDG.E.U16 R7, desc[UR6][R18.64] ;  /* 0x0000000612071981 */ /* 0x0000e4000c1e1500 */
[----:B0-----:R-:W-:Y:S02]  /*d110*/  @P1 IMAD.MOV.U32 R18, RZ, RZ, R127 ;  /* 0x000000ffff121224 */ /* 0x001fe400078e007f */
[----:B------:R-:W-:-:S05]  /*d120*/  @P1 IMAD.MOV.U32 R19, RZ, RZ, R138 ;  /* 0x000000ffff131224 */ /* 0x000fca00078e008a */
[----:B------:R0:W4:Y:S02]  /*d130*/  @P1 LDG.E.U16 R185, desc[UR6][R18.64] ;  /* 0x0000000612b91981 */ /* 0x000124000c1e1500 */
[----:B0-----:R-:W-:Y:S02]  /*d140*/  @P1 IMAD.MOV.U32 R18, RZ, RZ, R129 ;  /* 0x000000ffff121224 */ /* 0x001fe400078e0081 */
[----:B------:R-:W-:-:S05]  /*d150*/  @P1 IMAD.MOV.U32 R19, RZ, RZ, R140 ;  /* 0x000000ffff131224 */ /* 0x000fca00078e008c */
[----:B------:R0:W2:Y:S01]  /*d160*/  @P1 LDG.E.U16 R182, desc[UR6][R18.64] ;  /* 0x0000000612b61981 */ /* 0x0000a2000c1e1500 */
[----:B------:R-:W-:-:S13]  /*d170*/  ISETP.GT.AND P0, PT, R16, 0x4, PT ;  /* 0x000000041000780c */ /* 0x000fda0003f04270 */
[----:B0-----:R-:W-:Y:S02]  /*d180*/  @P0 IMAD.MOV.U32 R18, RZ, RZ, R131 ;  /* 0x000000ffff120224 */ /* 0x001fe400078e0083 */
[----:B------:R-:W-:-:S05]  /*d190*/  @P0 IMAD.MOV.U32 R19, RZ, RZ, R142 ;  /* 0x000000ffff130224 */ /* 0x000fca00078e008e */
[----:B------:R0:W3:Y:S02]  /*d1a0*/  @P0 LDG.E.U16 R184, desc[UR6][R18.64] ;  /* 0x0000000612b80981 */ /* 0x0000e4000c1e1500 */
[----:B0-----:R-:W-:Y:S02]  /*d1b0*/  @P0 IMAD.MOV.U32 R18, RZ, RZ, R133 ;  /* 0x000000ffff120224 */ /* 0x001fe400078e0085 */
[----:B------:R-:W-:-:S05]  /*d1c0*/  @P0 IMAD.MOV.U32 R19, RZ, RZ, R144 ;  /* 0x000000ffff130224 */ /* 0x000fca00078e0090 */
[----:B------:R0:W3:Y:S04]  /*d1d0*/  @P0 LDG.E.U16 R183, desc[UR6][R18.64] ;  /* 0x0000000612b70981 */ /* 0x0000e8000c1e1500 */
[----:B----4-:R1:W-:Y:S04]  /*d1e0*/  STL [R1+0xebc], R185 ;  /* 0x000ebcb901007387 */ /* 0x0103e80000100800 */
[----:B-1----:R-:W4:Y:S04]  /*d1f0*/  LDL.LU R185, [R1+0x1f4c] ;  /* 0x001f4c0001b97983 */ /* 0x002f280000300800 */
[----:B--2---:R1:W-:Y:S04]  /*d200*/  STL [R1+0xec0], R182 ;  /* 0x000ec0b601007387 */ /* 0x0043e80000100800 */
[----:B-1----:R-:W2:Y:S01]  /*d210*/  LDL.LU R182, [R1+0x1418] ;  /* 0x0014180001b67983 */ /* 0x002ea20000300800 */
[----:B------:R-:W-:Y:S01]  /*d220*/  ISETP.GT.AND P1, PT, R16, 0x5, PT ;  /* 0x000000051000780c */ /* 0x000fe20003f24270 */
[----:B0-----:R-:W-:Y:S01]  /*d230*/  @P0 IMAD.MOV.U32 R18, RZ, RZ, R135 ;  /* 0x000000ffff120224 */ /* 0x001fe200078e0087 */
[----:B------:R-:W-:Y:S01]  /*d240*/  PRMT R10, RZ, 0x7610, R10 ;  /* 0x00007610ff0a7816 */ /* 0x000fe2000000000a */
[----:B------:R-:W-:Y:S01]  /*d250*/  @P0 IMAD.MOV.U32 R19, RZ, RZ, R146 ;  /* 0x000000ffff130224 */ /* 0x000fe200078e0092 */
[----:B------:R-:W-:-:S04]  /*d260*/  PRMT R11, RZ, 0x7610, R11 ;  /* 0x00007610ff0b7816 */ /* 0x000fc8000000000b */
[----:B------:R0:W4:Y:S01]  /*d270*/  @P0 LDG.E.U16 R10, desc[UR6][R18.64] ;  /* 0x00000006120a0981 */ /* 0x000122000c1e1500 */
[----:B------:R-:W-:Y:S01]  /*d280*/  PRMT R14, RZ, 0x7610, R14 ;  /* 0x00007610ff0e7816 */ /* 0x000fe2000000000e */
[----:B0-----:R-:W-:Y:S02]  /*d290*/  @P0 IMAD.MOV.U32 R18, RZ, RZ, R137 ;  /* 0x000000ffff120224 */ /* 0x001fe400078e0089 */
[----:B------:R-:W-:-:S05]  /*d2a0*/  @P0 IMAD.MOV.U32 R19, RZ, RZ, R148 ;  /* 0x000000ffff130224 */ /* 0x000fca00078e0094 */
[----:B------:R0:W4:Y:S01]  /*d2b0*/  @P0 LDG.E.U16 R11, desc[UR6][R18.64] ;  /* 0x00000006120b0981 */ /* 0x000122000c1e1500 */
[----:B------:R-:W-:Y:S01]  /*d2c0*/  PRMT R15, RZ, 0x7610, R15 ;  /* 0x00007610ff0f7816 */ /* 0x000fe2000000000f */
[----:B0-----:R-:W-:Y:S02]  /*d2d0*/  @P1 IMAD.MOV.U32 R18, RZ, RZ, R139 ;  /* 0x000000ffff121224 */ /* 0x001fe400078e008b */
[----:B------:R-:W-:Y:S01]  /*d2e0*/  @P1 IMAD.MOV.U32 R19, RZ, RZ, R150 ;  /* 0x000000ffff131224 */ /* 0x000fe200078e0096 */
[----:B---3--:R0:W-:Y:S04]  /*d2f0*/  STL [R1+0x14bc], R184 ;  /* 0x0014bcb801007387 */ /* 0x0081e80000100800 */
[----:B------:R1:W3:Y:S04]  /*d300*/  @P1 LDG.E.U16 R14, desc[UR6][R18.64] ;  /* 0x00000006120e1981 */ /* 0x0002e8000c1e1500 */
[----:B0-----:R-:W3:Y:S01]  /*d310*/  LDL.LU R184, [R1+0x1f48] ;  /* 0x001f480001b87983 */ /* 0x001ee20000300800 */
[----:B-1----:R-:W-:-:S03]  /*d320*/  @P1 IMAD.MOV.U32 R18, RZ, RZ, R141 ;  /* 0x000000ffff121224 */ /* 0x002fc600078e008d */
[----:B------:R0:W-:Y:S04]  /*d330*/  STL [R1+0x14b8], R183 ;  /* 0x0014b8b701007387 */ /* 0x0001e80000100800 */
[----:B0-----:R-:W3:Y:S01]  /*d340*/  LDL.LU R183, [R1+0x1f44] ;  /* 0x001f440001b77983 */ /* 0x001ee20000300800 */
[----:B--2---:R-:W-:-:S05]  /*d350*/  @P1 IMAD.MOV.U32 R19, RZ, RZ, R182 ;  /* 0x000000ffff131224 */ /* 0x004fca00078e00b6 */
[----:B------:R0:W2:Y:S04]  /*d360*/  @P1 LDG.E.U16 R15, desc[UR6][R18.64] ;  /* 0x00000006120f1981 */ /* 0x0000a8000c1e1500 */
[----:B------:R-:W4:Y:S01]  /*d370*/  LDL R19, [R1+0x1410] ;  /* 0x0014100001137983 */ /* 0x000f220000100800 */
[----:B------:R-:W-:Y:S01]  /*d380*/  PRMT R12, RZ, 0x7610, R12 ;  /* 0x00007610ff0c7816 */ /* 0x000fe2000000000c */
[----:B0-----:R-:W-:Y:S01]  /*d390*/  @P1 IMAD.MOV.U32 R18, RZ, RZ, R143 ;  /* 0x000000ffff121224 */ /* 0x001fe200078e008f */
[----:B------:R-:W-:-:S04]  /*d3a0*/  PRMT R13, RZ, 0x7610, R13 ;  /* 0x00007610ff0d7816 */ /* 0x000fc8000000000d */
[----:B----4-:R0:W4:Y:S04]  /*d3b0*/  @P1 LDG.E.U16 R12, desc[UR6][R18.64] ;  /* 0x00000006120c1981 */ /* 0x010128000c1e1500 */
[----:B------:R-:W3:Y:S01]  /*d3c0*/  LDL R19, [R1+0x1408] ;  /* 0x0014080001137983 */ /* 0x000ee20000100800 */
[----:B0-----:R-:W-:Y:S01]  /*d3d0*/  @P1 IMAD.MOV.U32 R18, RZ, RZ, R145 ;  /* 0x000000ffff121224 */ /* 0x001fe200078e0091 */
[----:B------:R-:W-:Y:S02]  /*d3e0*/  ISETP.GT.AND P0, PT, R16, 0x6, PT ;  /* 0x000000061000780c */ /* 0x000fe40003f04270 */
[----:B------:R-:W-:Y:S02]  /*d3f0*/  PRMT R20, RZ, 0x7610, R20 ;  /* 0x00007610ff147816 */ /* 0x000fe40000000014 */
[----:B---3--:R0:W3:Y:S04]  /*d400*/  @P1 LDG.E.U16 R13, desc[UR6][R18.64] ;  /* 0x00000006120d1981 */ /* 0x0080e8000c1e1500 */
[----:B------:R-:W2:Y:S05]  /*d410*/  LDL R19, [R1+0x1400] ;  /* 0x0014000001137983 */ /* 0x000eaa0000100800 */
[----:B0-----:R-:W-:Y:S01]  /*d420*/  @P0 IMAD.MOV.U32 R18, RZ, RZ, R147 ;  /* 0x000000ffff120224 */ /* 0x001fe200078e0093 */
[----:B------:R-:W-:-:S04]  /*d430*/  PRMT R9, RZ, 0x7610, R9 ;  /* 0x00007610ff097816 */ /* 0x000fc80000000009 */
[----:B--2---:R0:W2:Y:S04]  /*d440*/  @P0 LDG.E.U16 R20, desc[UR6][R18.64] ;  /* 0x0000000612140981 */ /* 0x0040a8000c1e1500 */
[----:B------:R-:W4:Y:S01]  /*d450*/  LDL R19, [R1+0x13f8] ;  /* 0x0013f80001137983 */ /* 0x000f220000100800 */
[----:B0-----:R-:W-:-:S05]  /*d460*/  @P0 IMAD.MOV.U32 R18, RZ, RZ, R149 ;  /* 0x000000ffff120224 */ /* 0x001fca00078e0095 */
[----:B----4-:R0:W4:Y:S04]  /*d470*/  @P0 LDG.E.U16 R9, desc[UR6][R18.64] ;  /* 0x0000000612090981 */ /* 0x010128000c1e1500 */
[----:B------:R-:W3:Y:S01]  /*d480*/  LDL R19, [R1+0x13f0] ;  /* 0x0013f00001137983 */ /* 0x000ee20000100800 */
[----:B0-----:R-:W-:-:S03]  /*d490*/  @P0 IMAD.MOV.U32 R18, RZ, RZ, R151 ;  /* 0x000000ffff120224 */ /* 0x001fc600078e0097 */
[----:B------:R0:W-:Y:S02]  /*d4a0*/  STL.64 [R1+0x17f8], R150 ;  /* 0x0017f89601007387 */ /* 0x0001e40000100a00 */
[----:B0-----:R-:W-:Y:S02]  /*d4b0*/  IMAD.MOV.U32 R150, RZ, RZ, R182 ;  /* 0x000000ffff967224 */ /* 0x001fe400078e00b6 */
[----:B------:R-:W2:Y:S04]  /*d4c0*/  LDL.LU R182, [R1+0x1f40] ;  /* 0x001f400001b67983 */ /* 0x000ea80000300800 */
[----:B------:R-:W4:Y:S04]  /*d4d0*/  LDL R151, [R1+0x13cc] ;  /* 0x0013cc0001977983 */ /* 0x000f280000100800 */
[----:B------:R0:W-:Y:S02]  /*d4e0*/  STL.64 [R1+0x17f0], R148 ;  /* 0x0017f09401007387 */ /* 0x0001e40000100a00 */
[----:B0-----:R-:W-:-:S02]  /*d4f0*/  IMAD.MOV.U32 R149, RZ, RZ, R181 ;  /* 0x000000ffff957224 */ /* 0x001fc400078e00b5 */
[----:B------:R-:W2:Y:S04]  /*d500*/  LDL.LU R181, [R1+0x1f3c] ;  /* 0x001f3c0001b57983 */ /* 0x000ea80000300800 */
[----:B------:R-:W2:Y:S04]  /*d510*/  LDL R148, [R1+0x13c8] ;  /* 0x0013c80001947983 */ /* 0x000ea80000100800 */
[----:B------:R0:W-:Y:S04]  /*d520*/  STL.64 [R1+0x17e8], R146 ;  /* 0x0017e89201007387 */ /* 0x0001e80000100a00 */
[----:B0-----:R-:W4:Y:S04]  /*d530*/  LDL R146, [R1+0x13d0] ;  /* 0x0013d00001927983 */ /* 0x001f280000100800 */
[----:B------:R-:W2:Y:S04]  /*d540*/  LDL R147, [R1+0x13d4] ;  /* 0x0013d40001937983 */ /* 0x000ea80000100800 */
[----:B------:R0:W-:Y:S04]  /*d550*/  STL.64 [R1+0x17e0], R144 ;  /* 0x0017e09001007387 */ /* 0x0001e80000100a00 */
[----:B0-----:R-:W4:Y:S04]  /*d560*/  LDL R144, [R1+0x13dc] ;  /* 0x0013dc0001907983 */ /* 0x001f280000100800 */
[----:B------:R0:W-:Y:S04]  /*d570*/  STL.64 [R1+0x17d8], R142 ;  /* 0x0017d88e01007387 */ /* 0x0001e80000100a00 */
[----:B0-----:R-:W2:Y:S04]  /*d580*/  LDL R142, [R1+0x13e4] ;  /* 0x0013e400018e7983 */ /* 0x001ea80000100800 */
[----:B------:R-:W4:Y:S04]  /*d590*/  LDL R143, [R1+0x13d8] ;  /* 0x0013d800018f7983 */ /* 0x000f280000100800 */
[----:B------:R0:W-:Y:S04]  /*d5a0*/  STL.64 [R1+0x17d0], R140 ;  /* 0x0017d08c01007387 */ /* 0x0001e80000100a00 */
[----:B0-----:R-:W2:Y:S04]  /*d5b0*/  LDL R140, [R1+0x13ec] ;  /* 0x0013ec00018c7983 */ /* 0x001ea80000100800 */
[----:B------:R-:W4:Y:S04]  /*d5c0*/  LDL R141, [R1+0x13e0] ;  /* 0x0013e000018d7983 */ /* 0x000f280000100800 */
[----:B------:R0:W-:Y:S04]  /*d5d0*/  STL.64 [R1+0x17c8], R138 ;  /* 0x0017c88a01007387 */ /* 0x0001e80000100a00 */
[----:B0-----:R-:W4:Y:S04]  /*d5e0*/  LDL R139, [R1+0x13e8] ;  /* 0x0013e800018b7983 */ /* 0x001f280000100800 */
[----:B------:R-:W-:Y:S04]  /*d5f0*/  STL.64 [R1+0x17c0], R136 ;  /* 0x0017c08801007387 */ /* 0x000fe80000100a00 */
        /* <DEDUP_REMOVED lines=48> */
[----:B------:R0:W-:Y:S04]  /*d900*/  STL.64 [R1+0x1638], R38 ;  /* 0x0016382601007387 */ /* 0x0001e80000100a00 */
[----:B------:R1:W-:Y:S04]  /*d910*/  STL.64 [R1+0x1630], R36 ;  /* 0x0016302401007387 */ /* 0x0003e80000100a00 */
[----:B------:R3:W-:Y:S04]  /*d920*/  STL.64 [R1+0x1628], R34 ;  /* 0x0016282201007387 */ /* 0x0007e80000100a00 */
[----:B------:R-:W-:Y:S04]  /*d930*/  STL.64 [R1+0x1620], R32 ;  /* 0x0016202001007387 */ /* 0x000fe80000100a00 */
[----:B------:R-:W-:Y:S04]  /*d940*/  STL.64 [R1+0x1618], R30 ;  /* 0x0016181e01007387 */ /* 0x000fe80000100a00 */
[----:B------:R-:W-:Y:S04]  /*d950*/  STL.64 [R1+0x1610], R28 ;  /* 0x0016101c01007387 */ /* 0x000fe80000100a00 */
[----:B------:R3:W-:Y:S04]  /*d960*/  STL.64 [R1+0x1608], R26 ;  /* 0x0016081a01007387 */ /* 0x0007e80000100a00 */
[----:B------:R3:W-:Y:S04]  /*d970*/  STL.64 [R1+0x1600], R24 ;  /* 0x0016001801007387 */ /* 0x0007e80000100a00 */
[----:B0-----:R-:W4:Y:S04]  /*d980*/  LDL R39, [R1+0x13c0] ;  /* 0x0013c00001277983 */ /* 0x001f280000100800 */
[----:B-1----:R-:W4:Y:S04]  /*d990*/  LDL R37, [R1+0x13c4] ;  /* 0x0013c40001257983 */ /* 0x002f280000100800 */
[----:B---3--:R-:W3:Y:S04]  /*d9a0*/  LDL R34, [R1+0x13b8] ;  /* 0x0013b80001227983 */ /* 0x008ee80000100800 */
[----:B------:R-:W3:Y:S04]  /*d9b0*/  LDL R27, [R1+0x13bc] ;  /* 0x0013bc00011b7983 */ /* 0x000ee80000100800 */
[----:B------:R-:W3:Y:S04]  /*d9c0*/  LDL R33, [R1+0x13b0] ;  /* 0x0013b00001217983 */ /* 0x000ee80000100800 */
[----:B------:R-:W3:Y:S04]  /*d9d0*/  LDL R32, [R1+0x13b4] ;  /* 0x0013b40001207983 */ /* 0x000ee80000100800 */
[----:B------:R-:W3:Y:S04]  /*d9e0*/  LDL R26, [R1+0x13a8] ;  /* 0x0013a800011a7983 */ /* 0x000ee80000100800 */
[----:B------:R-:W3:Y:S01]  /*d9f0*/  LDL R24, [R1+0x13ac] ;  /* 0x0013ac0001187983 */ /* 0x000ee20000100800 */
[----:B------:R-:W-:-:S03]  /*da00*/  ISETP.GT.AND P1, PT, R16, 0x7, PT ;  /* 0x000000071000780c */ /* 0x000fc60003f24270 */
[----:B------:R2:W3:Y:S01]  /*da10*/  @P0 LDG.E.U16 R3, desc[UR6][R18.64] ;  /* 0x0000000612030981 */ /* 0x0004e2000c1e1500 */
[----:B------:R-:W-:Y:S02]  /*da20*/  PRMT R145, RZ, 0x7610, R145 ;  /* 0x00007610ff917816 */ /* 0x000fe40000000091 */
[----:B------:R-:W-:Y:S01]  /*da30*/  PRMT R57, RZ, 0x7610, R57 ;  /* 0x00007610ff397816 */ /* 0x000fe20000000039 */
[----:B------:R-:W3:Y:S01]  /*da40*/  LDL R31, [R1+0x13a0] ;  /* 0x0013a000011f7983 */ /* 0x000ee20000100800 */
[----:B------:R-:W-:-:S03]  /*da50*/  PRMT R56, RZ, 0x7610, R56 ;  /* 0x00007610ff387816 */ /* 0x000fc60000000038 */
[----:B------:R-:W3:Y:S04]  /*da60*/  LDL R30, [R1+0x13a4] ;  /* 0x0013a400011e7983 */ /* 0x000ee80000100800 */
[----:B------:R-:W3:Y:S01]  /*da70*/  LDL R25, [R1+0x1398] ;  /* 0x0013980001197983 */ /* 0x000ee20000100800 */
[----:B--2---:R-:W-:Y:S01]  /*da80*/  @P0 IMAD.MOV.U32 R18, RZ, RZ, R140 ;  /* 0x000000ffff120224 */ /* 0x004fe200078e008c */
[----:B------:R-:W-:Y:S02]  /*da90*/  PRMT R55, RZ, 0x7610, R55 ;  /* 0x00007610ff377816 */ /* 0x000fe40000000037 */
[----:B------:R-:W2:Y:S04]  /*daa0*/  LDL R36, [R1+0x1390] ;  /* 0x0013900001247983 */ /* 0x000ea80000100800 */
[----:B------:R-:W2:Y:S01]  /*dab0*/  LDL R35, [R1+0x1394] ;  /* 0x0013940001237983 */ /* 0x000ea20000100800 */
[----:B----4-:R-:W-:-:S05]  /*dac0*/  @P0 IMAD.MOV.U32 R19, RZ, RZ, R139 ;  /* 0x000000ffff130224 */ /* 0x010fca00078e008b */
[----:B------:R0:W4:Y:S02]  /*dad0*/  @P0 LDG.E.U16 R0, desc[UR6][R18.64] ;  /* 0x0000000612000981 */ /* 0x000124000c1e1500 */
[----:B0-----:R-:W-:Y:S02]  /*dae0*/  @P1 IMAD.MOV.U32 R18, RZ, RZ, R142 ;  /* 0x000000ffff121224 */ /* 0x001fe400078e008e */
[----:B------:R-:W-:-:S05]  /*daf0*/  @P1 IMAD.MOV.U32 R19, RZ, RZ, R141 ;  /* 0x000000ffff131224 */ /* 0x000fca00078e008d */
[----:B------:R0:W4:Y:S02]  /*db00*/  @P1 LDG.E.U16 R145, desc[UR6][R18.64] ;  /* 0x0000000612911981 */ /* 0x000124000c1e1500 */
[----:B0-----:R-:W-:Y:S02]  /*db10*/  @P1 IMAD.MOV.U32 R18, RZ, RZ, R144 ;  /* 0x000000ffff121224 */ /* 0x001fe400078e0090 */
[----:B------:R-:W-:-:S05]  /*db20*/  @P1 IMAD.MOV.U32 R19, RZ, RZ, R143 ;  /* 0x000000ffff131224 */ /* 0x000fca00078e008f */
[----:B------:R0:W4:Y:S02]  /*db30*/  @P1 LDG.E.U16 R57, desc[UR6][R18.64] ;  /* 0x0000000612391981 */ /* 0x000124000c1e1500 */
[----:B0-----:R-:W-:Y:S02]  /*db40*/  @P1 IMAD.MOV.U32 R18, RZ, RZ, R147 ;  /* 0x000000ffff121224 */ /* 0x001fe400078e0093 */
[----:B------:R-:W-:-:S05]  /*db50*/  @P1 IMAD.MOV.U32 R19, RZ, RZ, R146 ;  /* 0x000000ffff131224 */ /* 0x000fca00078e0092 */
[----:B------:R0:W4:Y:S01]  /*db60*/  @P1 LDG.E.U16 R56, desc[UR6][R18.64] ;  /* 0x0000000612381981 */ /* 0x000122000c1e1500 */
[----:B------:R-:W-:Y:S01]  /*db70*/  ISETP.GT.AND P0, PT, R16, 0x8, PT ;  /* 0x000000081000780c */ /* 0x000fe20003f04270 */
[----:B0-----:R-:W-:Y:S02]  /*db80*/  @P1 IMAD.MOV.U32 R18, RZ, RZ, R151 ;  /* 0x000000ffff121224 */ /* 0x001fe400078e0097 */
[----:B------:R-:W-:Y:S02]  /*db90*/  IMAD.MOV.U32 R151, RZ, RZ, R17 ;  /* 0x000000ffff977224 */ /* 0x000fe400078e0011 */
[----:B------:R-:W2:Y:S01]  /*dba0*/  LDL R17, [R1+0x139c] ;  /* 0x00139c0001117983 */ /* 0x000ea20000100800 */
[----:B------:R-:W-:-:S05]  /*dbb0*/  @P1 IMAD.MOV.U32 R19, RZ, RZ, R148 ;  /* 0x000000ffff131224 */ /* 0x000fca00078e0094 */
[----:B------:R0:W4:Y:S02]  /*dbc0*/  @P1 LDG.E.U16 R55, desc[UR6][R18.64] ;  /* 0x0000000612371981 */ /* 0x000124000c1e1500 */
[----:B0-----:R-:W-:Y:S02]  /*dbd0*/  @P0 IMAD.MOV.U32 R19, RZ, RZ, R39 ;  /* 0x000000ffff130224 */ /* 0x001fe400078e0027 */
[----:B------:R-:W-:Y:S01]  /*dbe0*/  @P0 IMAD.MOV.U32 R18, RZ, RZ, R37 ;  /* 0x000000ffff120224 */ /* 0x000fe200078e0025 */
[----:B------:R-:W-:Y:S01]  /*dbf0*/  ISETP.GT.AND P1, PT, R16, 0x9, PT ;  /* 0x000000091000780c */ /* 0x000fe20003f24270 */
[----:B------:R-:W4:Y:S04]  /*dc00*/  LDL R39, [R1+0x1180] ;  /* 0x0011800001277983 */ /* 0x000f280000100800 */
[----:B------:R3:W4:Y:S01]  /*dc10*/  @P0 LDG.E.U16 R165, desc[UR6][R18.64] ;  /* 0x0000000612a50981 */ /* 0x000722000c1e1500 */
[----:B------:R-:W-:-:S02]  /*dc20*/  PRMT R29, RZ, 0x7610, R29 ;  /* 0x00007610ff1d7816 */ /* 0x000fc4000000001d */
[----:B------:R-:W-:Y:S01]  /*dc30*/  PRMT R28, RZ, 0x7610, R28 ;  /* 0x00007610ff1c7816 */ /* 0x000fe2000000001c */
[----:B------:R-:W4:Y:S01]  /*dc40*/  LDL R37, [R1+0x1184] ;  /* 0x0011840001257983 */ /* 0x000f220000100800 */
[----:B---3--:R-:W-:Y:S02]  /*dc50*/  @P0 IMAD.MOV.U32 R18, RZ, RZ, R27 ;  /* 0x000000ffff120224 */ /* 0x008fe400078e001b */
[----:B------:R-:W-:Y:S01]  /*dc60*/  @P0 IMAD.MOV.U32 R19, RZ, RZ, R34 ;  /* 0x000000ffff130224 */ /* 0x000fe200078e0022 */
[----:B------:R-:W3:Y:S04]  /*dc70*/  LDL R27, [R1+0x138c] ;  /* 0x00138c00011b7983 */ /* 0x000ee80000100800 */
[----:B------:R-:W4:Y:S04]  /*dc80*/  LDL R34, [R1+0x1388] ;  /* 0x0013880001227983 */ /* 0x000f280000100800 */
[----:B------:R0:W4:Y:S02]  /*dc90*/  @P0 LDG.E.U16 R166, desc[UR6][R18.64] ;  /* 0x0000000612a60981 */ /* 0x000124000c1e1500 */
[----:B0-----:R-:W-:-:S02]  /*dca0*/  @P0 IMAD.MOV.U32 R18, RZ, RZ, R32 ;  /* 0x000000ffff120224 */ /* 0x001fc400078e0020 */
[----:B------:R-:W-:Y:S01]  /*dcb0*/  @P0 IMAD.MOV.U32 R19, RZ, RZ, R33 ;  /* 0x000000ffff130224 */ /* 0x000fe200078e0021 */
[----:B------:R-:W4:Y:S04]  /*dcc0*/  LDL R32, [R1+0x1384] ;  /* 0x0013840001207983 */ /* 0x000f280000100800 */
        /* <DEDUP_REMOVED lines=13> */
[----:B------:R-:W4:Y:S01]  /*dda0*/  LDL R25, [R1+0x1368] ;  /* 0x0013680001197983 */ /* 0x000f220000100800 */
[----:B------:R-:W-:Y:S01]  /*ddb0*/  ISETP.GT.AND P0, PT, R16, 0xa, PT ;  /* 0x0000000a1000780c */ /* 0x000fe20003f04270 */
[----:B--2---:R-:W-:Y:S02]  /*ddc0*/  @P1 IMAD.MOV.U32 R18, RZ, RZ, R17 ;  /* 0x000000ffff121224 */ /* 0x004fe400078e0011 */
[----:B------:R-:W2:Y:S04]  /*ddd0*/  LDL R17, [R1+0x136c] ;  /* 0x00136c0001117983 */ /* 0x000ea80000100800 */
[----:B------:R0:W2:Y:S02]  /*dde0*/  @P1 LDG.E.U16 R172, desc[UR6][R18.64] ;  /* 0x0000000612ac1981 */ /* 0x0000a4000c1e1500 */
[----:B0-----:R-:W-:-:S02]  /*ddf0*/  @P1 IMAD.MOV.U32 R18, RZ, RZ, R35 ;  /* 0x000000ffff121224 */ /* 0x001fc400078e0023 */
[----:B------:R-:W-:Y:S01]  /*de00*/  @P1 IMAD.MOV.U32 R19, RZ, RZ, R36 ;  /* 0x000000ffff131224 */ /* 0x000fe200078e0024 */
[----:B------:R-:W2:Y:S04]  /*de10*/  LDL R35, [R1+0x1364] ;  /* 0x0013640001237983 */ /* 0x000ea80000100800 */
[----:B------:R-:W2:Y:S04]  /*de20*/  LDL R36, [R1+0x1360] ;  /* 0x0013600001247983 */ /* 0x000ea80000100800 */
[----:B------:R3:W2:Y:S02]  /*de30*/  @P1 LDG.E.U16 R169, desc[UR6][R18.64] ;  /* 0x0000000612a91981 */ /* 0x0006a4000c1e1500 */
[----:B---3--:R-:W-:-:S02]  /*de40*/  @P1 IMAD.MOV.U32 R18, RZ, RZ, R27 ;  /* 0x000000ffff121224 */ /* 0x008fc400078e001b */
[----:B------:R-:W3:Y:S01]  /*de50*/  LDL R27, [R1+0x135c] ;  /* 0x00135c00011b7983 */ /* 0x000ee20000100800 */
[----:B----4-:R-:W-:-:S03]  /*de60*/  @P1 IMAD.MOV.U32 R19, RZ, RZ, R34 ;  /* 0x000000ffff131224 */ /* 0x010fc600078e0022 */
[----:B------:R-:W4:Y:S04]  /*de70*/  LDL R34, [R1+0x1358] ;  /* 0x0013580001227983 */ /* 0x000f280000100800 */
[----:B------:R0:W4:Y:S02]  /*de80*/  @P1 LDG.E.U16 R171, desc[UR6][R18.64] ;  /* 0x0000000612ab1981 */ /* 0x000124000c1e1500 */
[----:B0-----:R-:W-:Y:S02]  /*de90*/  @P0 IMAD.MOV.U32 R18, RZ, RZ, R32 ;  /* 0x000000ffff120224 */ /* 0x001fe400078e0020 */
[----:B------:R-:W4:Y:S01]  /*dea0*/  LDL R32, [R1+0x1354] ;  /* 0x0013540001207983 */ /* 0x000f220000100800 */
[----:B------:R-:W-:-:S03]  /*deb0*/  @P0 IMAD.MOV.U32 R19, RZ, RZ, R33 ;  /* 0x000000ffff130224 */ /* 0x000fc600078e0021 */
[----:B------:R-:W4:Y:S04]  /*dec0*/  LDL R33, [R1+0x1350] ;  /* 0x0013500001217983 */ /* 0x000f280000100800 */
[----:B------:R0:W4:Y:S02]  /*ded0*/  @P0 LDG.E.U16 R29, desc[UR6][R18.64] ;  /* 0x00000006121d0981 */ /* 0x000124000c1e1500 */
[----:B0-----:R-:W-:Y:S02]  /*dee0*/  @P0 IMAD.MOV.U32 R18, RZ, RZ, R24 ;  /* 0x000000ffff120224 */ /* 0x001fe400078e0018 */
[----:B------:R-:W4:Y:S01]  /*def0*/  LDL R24, [R1+0x134c] ;  /* 0x00134c0001187983 */ /* 0x000f220000100800 */
[----:B------:R-:W-:-:S03]  /*df00*/  @P0 IMAD.MOV.U32 R19, RZ, RZ, R26 ;  /* 0x000000ffff130224 */ /* 0x000fc600078e001a */
[----:B------:R-:W4:Y:S01]  /*df10*/  LDL R26, [R1+0x1348] ;  /* 0x00134800011a7983 */ /* 0x000f220000100800 */
[----:B------:R-:W-:-:S03]  /*df20*/  PRMT R49, RZ, 0x7610, R49 ;  /* 0x00007610ff317816 */ /* 0x000fc60000000031 */
[----:B------:R0:W4:Y:S02]  /*df30*/  @P0 LDG.E.U16 R28, desc[UR6][R18.64] ;  /* 0x00000006121c0981 */ /* 0x000124000c1e1500 */
[----:B0-----:R-:W-:Y:S02]  /*df40*/  @P0 IMAD.MOV.U32 R18, RZ, RZ, R30 ;  /* 0x000000ffff120224 */ /* 0x001fe400078e001e */
[----:B------:R-:W4:Y:S01]  /*df50*/  LDL R30, [R1+0x1344] ;  /* 0x00134400011e7983 */ /* 0x000f220000100800 */
[----:B------:R-:W-:-:S03]  /*df60*/  @P0 IMAD.MOV.U32 R19, RZ, RZ, R31 ;  /* 0x000000ffff130224 */ /* 0x000fc600078e001f */
[----:B------:R-:W4:Y:S04]  /*df70*/  LDL R31, [R1+0x1340] ;  /* 0x00134000011f7983 */ /* 0x000f280000100800 */
[----:B------:R0:W4:Y:S01]  /*df80*/  @P0 LDG.E.U16 R49, desc[UR6][R18.64] ;  /* 0x0000000612310981 */ /* 0x000122000c1e1500 */
[----:B------:R-:W-:Y:S02]  /*df90*/  ISETP.GT.AND P1, PT, R16, 0xb, PT ;  /* 0x0000000b1000780c */ /* 0x000fe40003f24270 */
[----:B------:R-:W-:Y:S01]  /*dfa0*/  PRMT R38, RZ, 0x7610, R38 ;  /* 0x00007610ff267816 */ /* 0x000fe20000000026 */
[----:B0-----:R-:W-:Y:S02]  /*dfb0*/  @P0 IMAD.MOV.U32 R19, RZ, RZ, R25 ;  /* 0x000000ffff130224 */ /* 0x001fe400078e0019 */
[----:B------:R-:W4:Y:S01]  /*dfc0*/  LDL R25, [R1+0x1338] ;  /* 0x0013380001197983 */ /* 0x000f220000100800 */
[----:B------:R-:W-:-:S02]  /*dfd0*/  PRMT R42, RZ, 0x7610, R42 ;  /* 0x00007610ff2a7816 */ /* 0x000fc4000000002a */
[----:B------:R-:W-:Y:S01]  /*dfe0*/  PRMT R80, RZ, 0x7610, R80 ;  /* 0x00007610ff507816 */ /* 0x000fe20000000050 */
[----:B--2---:R-:W-:Y:S02]  /*dff0*/  @P0 IMAD.MOV.U32 R18, RZ, RZ, R17 ;  /* 0x000000ffff120224 */ /* 0x004fe400078e0011 */
[----:B------:R-:W2:Y:S04]  /*e000*/  LDL R17, [R1+0x133c] ;  /* 0x00133c0001117983 */ /* 0x000ea80000100800 */
[----:B------:R0:W2:Y:S02]  /*e010*/  @P0 LDG.E.U16 R38, desc[UR6][R18.64] ;  /* 0x0000000612260981 */ /* 0x0000a4000c1e1500 */
[----:B0-----:R-:W-:Y:S02]  /*e020*/  @P1 IMAD.MOV.U32 R18, RZ, RZ, R35 ;  /* 0x000000ffff121224 */ /* 0x001fe400078e0023 */
[----:B------:R-:W2:Y:S01]  /*e030*/  LDL R35, [R1+0x1334] ;  /* 0x0013340001237983 */ /* 0x000ea20000100800 */
[----:B------:R-:W-:-:S03]  /*e040*/  @P1 IMAD.MOV.U32 R19, RZ, RZ, R36 ;  /* 0x000000ffff131224 */ /* 0x000fc600078e0024 */
[----:B------:R-:W2:Y:S04]  /*e050*/  LDL R36, [R1+0x1330] ;  /* 0x0013300001247983 */ /* 0x000ea80000100800 */
[----:B------:R3:W2:Y:S01]  /*e060*/  @P1 LDG.E.U16 R42, desc[UR6][R18.64] ;  /* 0x00000006122a1981 */ /* 0x0006a2000c1e1500 */
[----:B------:R-:W-:Y:S01]  /*e070*/  PRMT R79, RZ, 0x7610, R79 ;  /* 0x00007610ff4f7816 */ /* 0x000fe2000000004f */
[----:B---3--:R-:W-:Y:S02]  /*e080*/  @P1 IMAD.MOV.U32 R18, RZ, RZ, R27 ;  /* 0x000000ffff121224 */ /* 0x008fe400078e001b */
        /* <DEDUP_REMOVED lines=13> */
[----:B------:R-:W-:Y:S02]  /*e160*/  ISETP.GT.AND P0, PT, R16, 0xc, PT ;  /* 0x0000000c1000780c */ /* 0x000fe40003f04270 */
[----:B------:R-:W-:Y:S02]  /*e170*/  PRMT R78, RZ, 0x7610, R78 ;  /* 0x00007610ff4e7816 */ /* 0x000fe4000000004e */
[----:B------:R-:W-:-:S04]  /*e180*/  PRMT R72, RZ, 0x7610, R72 ;  /* 0x00007610ff487816 */ /* 0x000fc80000000048 */
[----:B------:R0:W4:Y:S05]  /*e190*/  @P1 LDG.E.U16 R78, desc[UR6][R18.64] ;  /* 0x00000006124e1981 */ /* 0x00012a000c1e1500 */
[----:B0-----:R-:W-:Y:S02]  /*e1a0*/  @P0 IMAD.MOV.U32 R18, RZ, RZ, R30 ;  /* 0x000000ffff120224 */ /* 0x001fe400078e001e */
[----:B------:R-:W-:Y:S01]  /*e1b0*/  @P0 IMAD.MOV.U32 R19, RZ, RZ, R31 ;  /* 0x000000ffff130224 */ /* 0x000fe200078e001f */
[----:B------:R-:W4:Y:S04]  /*e1c0*/  LDL R30, [R1+0x1314] ;  /* 0x00131400011e7983 */ /* 0x000f280000100800 */
[----:B------:R-:W4:Y:S04]  /*e1d0*/  LDL R31, [R1+0x1310] ;  /* 0x00131000011f7983 */ /* 0x000f280000100800 */
[----:B------:R0:W4:Y:S01]  /*e1e0*/  @P0 LDG.E.U16 R72, desc[UR6][R18.64] ;  /* 0x0000000612480981 */ /* 0x000122000c1e1500 */
[----:B------:R-:W-:Y:S01]  /*e1f0*/  PRMT R71, RZ, 0x7610, R71 ;  /* 0x00007610ff477816 */ /* 0x000fe20000000047 */
[----:B0-----:R-:W-:-:S02]  /*e200*/  @P0 IMAD.MOV.U32 R19, RZ, RZ, R25 ;  /* 0x000000ffff130224 */ /* 0x001fc400078e0019 */
[----:B------:R-:W4:Y:S01]  /*e210*/  LDL R25, [R1+0x1308] ;  /* 0x0013080001197983 */ /* 0x000f220000100800 */
[----:B------:R-:W-:Y:S02]  /*e220*/  PRMT R70, RZ, 0x7610, R70 ;  /* 0x00007610ff467816 */ /* 0x000fe40000000046 */
[----:B------:R-:W-:Y:S01]  /*e230*/  ISETP.GT.AND P1, PT, R16, 0xd, PT ;  /* 0x0000000d1000780c */ /* 0x000fe20003f24270 */
[----:B--2---:R-:W-:Y:S02]  /*e240*/  @P0 IMAD.MOV.U32 R18, RZ, RZ, R17 ;  /* 0x000000ffff120224 */ /* 0x004fe400078e0011 */
[----:B------:R-:W2:Y:S04]  /*e250*/  LDL R17, [R1+0x130c] ;  /* 0x00130c0001117983 */ /* 0x000ea80000100800 */
[----:B------:R0:W2:Y:S01]  /*e260*/  @P0 LDG.E.U16 R71, desc[UR6][R18.64] ;  /* 0x0000000612470981 */ /* 0x0000a2000c1e1500 */
[----:B------:R-:W-:Y:S01]  /*e270*/  PRMT R69, RZ, 0x7610, R69 ;  /* 0x00007610ff457816 */ /* 0x000fe20000000045 */
[----:B0-----:R-:W-:-:S02]  /*e280*/  @P0 IMAD.MOV.U32 R18, RZ, RZ, R35 ;  /* 0x000000ffff120224 */ /* 0x001fc400078e0023 */
        /* <DEDUP_REMOVED lines=19> */
[----:B------:R-:W-:Y:S02]  /*e3c0*/  PRMT R64, RZ, 0x7610, R64 ;  /* 0x00007610ff407816 */ /* 0x000fe40000000040 */
[----:B------:R-:W-:-:S04]  /*e3d0*/  PRMT R63, RZ, 0x7610, R63 ;  /* 0x00007610ff3f7816 */ /* 0x000fc8000000003f */
[----:B------:R0:W4:Y:S01]  /*e3e0*/  @P1 LDG.E.U16 R64, desc[UR6][R18.64] ;  /* 0x0000000612401981 */ /* 0x000122000c1e1500 */
[----:B------:R-:W-:Y:S01]  /*e3f0*/  ISETP.GT.AND P0, PT, R16, 0xe, PT ;  /* 0x0000000e1000780c */ /* 0x000fe20003f04270 */
[----:B0-----:R-:W-:Y:S02]  /*e400*/  @P1 IMAD.MOV.U32 R18, RZ, RZ, R30 ;  /* 0x000000ffff121224 */ /* 0x001fe400078e001e */
[----:B------:R-:W4:Y:S01]  /*e410*/  LDL R30, [R1+0x12e4] ;  /* 0x0012e400011e7983 */ /* 0x000f220000100800 */
[----:B------:R-:W-:-:S03]  /*e420*/  @P1 IMAD.MOV.U32 R19, RZ, RZ, R31 ;  /* 0x000000ffff131224 */ /* 0x000fc600078e001f */
[----:B------:R-:W4:Y:S04]  /*e430*/  LDL R31, [R1+0x12e0] ;  /* 0x0012e000011f7983 */ /* 0x000f280000100800 */
[----:B------:R0:W4:Y:S01]  /*e440*/  @P1 LDG.E.U16 R63, desc[UR6][R18.64] ;  /* 0x00000006123f1981 */ /* 0x000122000c1e1500 */
[----:B------:R-:W-:Y:S01]  /*e450*/  PRMT R62, RZ, 0x7610, R62 ;  /* 0x00007610ff3e7816 */ /* 0x000fe2000000003e */
[----:B0-----:R-:W-:Y:S02]  /*e460*/  @P1 IMAD.MOV.U32 R19, RZ, RZ, R25 ;  /* 0x000000ffff131224 */ /* 0x001fe400078e0019 */
[----:B------:R-:W4:Y:S01]  /*e470*/  LDL R25, [R1+0x12d8] ;  /* 0x0012d80001197983 */ /* 0x000f220000100800 */
[----:B------:R-:W-:Y:S02]  /*e480*/  PRMT R61, RZ, 0x7610, R61 ;  /* 0x00007610ff3d7816 */ /* 0x000fe4000000003d */
[----:B------:R-:W-:Y:S01]  /*e490*/  PRMT R60, RZ, 0x7610, R60 ;  /* 0x00007610ff3c7816 */ /* 0x000fe2000000003c */
[----:B--2---:R-:W-:-:S02]  /*e4a0*/  @P1 IMAD.MOV.U32 R18, RZ, RZ, R17 ;  /* 0x000000ffff121224 */ /* 0x004fc400078e0011 */
        /* <DEDUP_REMOVED lines=35> */
[----:B------:R-:W-:Y:S01]  /*e6e0*/  ISETP.GT.AND P0, PT, R16, 0x10, PT ;  /* 0x000000101000780c */ /* 0x000fe20003f04270 */
[----:B--2---:R-:W-:-:S02]  /*e6f0*/  @P1 IMAD.MOV.U32 R18, RZ, RZ, R17 ;  /* 0x000000ffff121224 */ /* 0x004fc400078e0011 */
[----:B------:R-:W2:Y:S04]  /*e700*/  LDL R17, [R1+0x12ac] ;  /* 0x0012ac0001117983 */ /* 0x000ea80000100800 */
[----:B------:R0:W2:Y:S01]  /*e710*/  @P1 LDG.E.U16 R53, desc[UR6][R18.64] ;  /* 0x0000000612351981 */ /* 0x0000a2000c1e1500 */
[----:B------:R-:W-:Y:S01]  /*e720*/  PRMT R51, RZ, 0x7610, R51 ;  /* 0x00007610ff337816 */ /* 0x000fe20000000033 */
[----:B0-----:R-:W-:Y:S02]  /*e730*/  @P1 IMAD.MOV.U32 R18, RZ, RZ, R35 ;  /* 0x000000ffff121224 */ /* 0x001fe400078e0023 */
[----:B------:R-:W2:Y:S01]  /*e740*/  LDL R35, [R1+0x12a4] ;  /* 0x0012a40001237983 */ /* 0x000ea20000100800 */
[----:B------:R-:W-:-:S03]  /*e750*/  @P1 IMAD.MOV.U32 R19, RZ, RZ, R36 ;  /* 0x000000ffff131224 */ /* 0x000fc600078e0024 */
[----:B------:R-:W2:Y:S04]  /*e760*/  LDL R36, [R1+0x12a0] ;  /* 0x0012a00001247983 */ /* 0x000ea80000100800 */
[----:B------:R3:W2:Y:S02]  /*e770*/  @P1 LDG.E.U16 R52, desc[UR6][R18.64] ;  /* 0x0000000612341981 */ /* 0x0006a4000c1e1500 */
        /* <DEDUP_REMOVED lines=13> */
[----:B------:R-:W4:Y:S04]  /*e850*/  LDL R26, [R1+0x1288] ;  /* 0x00128800011a7983 */ /* 0x000f280000100800 */
[----:B------:R0:W4:Y:S01]  /*e860*/  @P0 LDG.E.U16 R158, desc[UR6][R18.64] ;  /* 0x00000006129e0981 */ /* 0x000122000c1e1500 */
[----:B------:R-:W-:Y:S01]  /*e870*/  ISETP.GT.AND P1, PT, R16, 0x11, PT ;  /* 0x000000111000780c */ /* 0x000fe20003f24270 */
[----:B0-----:R-:W-:Y:S02]  /*e880*/  @P0 IMAD.MOV.U32 R18, RZ, RZ, R30 ;  /* 0x000000ffff120224 */ /* 0x001fe400078e001e */
[----:B------:R-:W4:Y:S01]  /*e890*/  LDL R30, [R1+0x1284] ;  /* 0x00128400011e7983 */ /* 0x000f220000100800 */
[----:B------:R-:W-:-:S03]  /*e8a0*/  @P0 IMAD.MOV.U32 R19, RZ, RZ, R31 ;  /* 0x000000ffff130224 */ /* 0x000fc600078e001f */
[----:B------:R-:W4:Y:S04]  /*e8b0*/  LDL R31, [R1+0x1280] ;  /* 0x00128000011f7983 */ /* 0x000f280000100800 */
[----:B------:R0:W4:Y:S02]  /*e8c0*/  @P0 LDG.E.U16 R159, desc[UR6][R18.64] ;  /* 0x00000006129f0981 */ /* 0x000124000c1e1500 */
[----:B0-----:R-:W-:Y:S02]  /*e8d0*/  @P0 IMAD.MOV.U32 R19, RZ, RZ, R25 ;  /* 0x000000ffff130224 */ /* 0x001fe400078e0019 */
[----:B------:R-:W4:Y:S01]  /*e8e0*/  LDL R25, [R1+0x1278] ;  /* 0x0012780001197983 */ /* 0x000f220000100800 */
[----:B--2---:R-:W-:-:S03]  /*e8f0*/  @P0 IMAD.MOV.U32 R18, RZ, RZ, R17 ;  /* 0x000000ffff120224 */ /* 0x004fc600078e0011 */
[----:B------:R-:W2:Y:S04]  /*e900*/  LDL R17, [R1+0x127c] ;  /* 0x00127c0001117983 */ /* 0x000ea80000100800 */
[----:B------:R0:W2:Y:S02]  /*e910*/  @P0 LDG.E.U16 R160, desc[UR6][R18.64] ;  /* 0x0000000612a00981 */ /* 0x0000a4000c1e1500 */
        /* <DEDUP_REMOVED lines=19> */
[----:B------:R-:W-:-:S03]  /*ea50*/  ISETP.GT.AND P0, PT, R16, 0x12, PT ;  /* 0x000000121000780c */ /* 0x000fc60003f04270 */
[----:B------:R0:W4:Y:S10]  /*ea60*/  @P1 LDG.E.U16 R164, desc[UR6][R18.64] ;  /* 0x0000000612a41981 */ /* 0x000134000c1e1500 */
[----:B0-----:R-:W-:-:S02]  /*ea70*/  @P0 IMAD.MOV.U32 R18, RZ, RZ, R30 ;  /* 0x000000ffff120224 */ /* 0x001fc400078e001e */
[----:B------:R-:W4:Y:S01]  /*ea80*/  LDL R30, [R1+0x1254] ;  /* 0x00125400011e7983 */ /* 0x000f220000100800 */
[----:B------:R-:W-:-:S03]  /*ea90*/  @P0 IMAD.MOV.U32 R19, RZ, RZ, R31 ;  /* 0x000000ffff130224 */ /* 0x000fc600078e001f */
[----:B------:R-:W4:Y:S04]  /*eaa0*/  LDL R31, [R1+0x1250] ;  /* 0x00125000011f7983 */ /* 0x000f280000100800 */
[----:B------:R0:W4:Y:S02]  /*eab0*/  @P0 LDG.E.U16 R235, desc[UR6][R18.64] ;  /* 0x0000000612eb0981 */ /* 0x000124000c1e1500 */
[----:B0-----:R-:W-:Y:S02]  /*eac0*/  @P0 IMAD.MOV.U32 R19, RZ, RZ, R25 ;  /* 0x000000ffff130224 */ /* 0x001fe400078e0019 */
[----:B------:R-:W4:Y:S01]  /*ead0*/  LDL R25, [R1+0x1248] ;  /* 0x0012480001197983 */ /* 0x000f220000100800 */
[----:B------:R-:W-:Y:S01]  /*eae0*/  ISETP.GT.AND P1, PT, R16, 0x13, PT ;  /* 0x000000131000780c */ /* 0x000fe20003f24270 */
        /* <DEDUP_REMOVED lines=167> */
[----:B------:R-:W-:-:S05]  /*f560*/  @P0 IMAD.MOV.U32 R19, RZ, RZ, R39 ;  /* 0x000000ffff130224 */ /* 0x000fca00078e0027 */
[----:B------:R0:W2:Y:S02]  /*f570*/  @P0 LDG.E.U16 R217, desc[UR6][R18.64] ;  /* 0x0000000612d90981 */ /* 0x0000a4000c1e1500 */
[----:B0-----:R-:W-:Y:S02]  /*f580*/  @P0 IMAD.MOV.U32 R19, RZ, RZ, R35 ;  /* 0x000000ffff130224 */ /* 0x001fe400078e0023 */
[----:B------:R-:W2:Y:S01]  /*f590*/  LDL R35, [R1+0x1148] ;  /* 0x0011480001237983 */ /* 0x000ea20000100800 */
[----:B---3--:R-:W-:-:S03]  /*f5a0*/  @P0 IMAD.MOV.U32 R18, RZ, RZ, R27 ;  /* 0x000000ffff120224 */ /* 0x008fc600078e001b */
[----:B------:R-:W3:Y:S04]  /*f5b0*/  LDL R27, [R1+0x114c] ;  /* 0x00114c00011b7983 */ /* 0x000ee80000100800 */
[----:B------:R4:W3:Y:S02]  /*f5c0*/  @P0 LDG.E.U16 R218, desc[UR6][R18.64] ;  /* 0x0000000612da0981 */ /* 0x0008e4000c1e1500 */
[----:B----4-:R-:W-:Y:S02]  /*f5d0*/  @P0 IMAD.MOV.U32 R18, RZ, RZ, R34 ;  /* 0x000000ffff120224 */ /* 0x010fe400078e0022 */
[----:B------:R-:W-:Y:S01]  /*f5e0*/  @P0 IMAD.MOV.U32 R19, RZ, RZ, R36 ;  /* 0x000000ffff130224 */ /* 0x000fe200078e0024 */
[----:B------:R-:W4:Y:S04]  /*f5f0*/  LDL R34, [R1+0x1140] ;  /* 0x0011400001227983 */ /* 0x000f280000100800 */
[----:B------:R0:W4:Y:S02]  /*f600*/  @P0 LDG.E.U16 R220, desc[UR6][R18.64] ;  /* 0x0000000612dc0981 */ /* 0x000124000c1e1500 */
[----:B0-----:R-:W-:-:S02]  /*f610*/  @P0 IMAD.MOV.U32 R18, RZ, RZ, R24 ;  /* 0x000000ffff120224 */ /* 0x001fc400078e0018 */
[----:B------:R-:W4:Y:S01]  /*f620*/  LDL R24, [R1+0x113c] ;  /* 0x00113c0001187983 */ /* 0x000f220000100800 */
[----:B------:R-:W-:-:S03]  /*f630*/  @P0 IMAD.MOV.U32 R19, RZ, RZ, R26 ;  /* 0x000000ffff130224 */ /* 0x000fc600078e001a */
[----:B------:R-:W4:Y:S04]  /*f640*/  LDL R26, [R1+0x1138] ;  /* 0x00113800011a7983 */ /* 0x000f280000100800 */
[----:B------:R-:W4:Y:S01]  /*f650*/  LDL.LU R40, [R1+0x1144] ;  /* 0x0011440001287983 */ /* 0x000f220000300800 */
[----:B------:R-:W-:-:S03]  /*f660*/  ISETP.GT.AND P1, PT, R16, 0x1b, PT ;  /* 0x0000001b1000780c */ /* 0x000fc60003f24270 */
[----:B------:R0:W4:Y:S01]  /*f670*/  @P0 LDG.E.U16 R221, desc[UR6][R18.64] ;  /* 0x0000000612dd0981 */ /* 0x000122000c1e1500 */
[----:B------:R-:W-:-:S03]  /*f680*/  IMAD.MOV.U32 R148, RZ, RZ, R149 ;  /* 0x000000ffff947224 */ /* 0x000fc600078e0095 */
[----:B------:R-:W4:Y:S04]  /*f690*/  LDL R37, [R1+0x1108] ;  /* 0x0011080001257983 */ /* 0x000f280000100800 */
[----:B------:R-:W4:Y:S02]  /*f6a0*/  LDL R36, [R1+0x110c] ;  /* 0x00110c0001247983 */ /* 0x000f240000100800 */
[----:B0-----:R-:W-:Y:S02]  /*f6b0*/  @P1 IMAD.MOV.U32 R18, RZ, RZ, R32 ;  /* 0x000000ffff121224 */ /* 0x001fe400078e0020 */
[----:B------:R-:W-:Y:S01]  /*f6c0*/  @P1 IMAD.MOV.U32 R19, RZ, RZ, R33 ;  /* 0x000000ffff131224 */ /* 0x000fe200078e0021 */
[----:B------:R-:W4:Y:S04]  /*f6d0*/  LDL R32, [R1+0x1134] ;  /* 0x0011340001207983 */ /* 0x000f280000100800 */
[----:B------:R0:W4:Y:S04]  /*f6e0*/  @P1 LDG.E.U16 R234, desc[UR6][R18.64] ;  /* 0x0000000612ea1981 */ /* 0x000128000c1e1500 */
[----:B------:R-:W4:Y:S01]  /*f6f0*/  LDL R33, [R1+0x1130] ;  /* 0x0011300001217983 */ /* 0x000f220000100800 */
[----:B0-----:R-:W-:-:S02]  /*f700*/  @P1 IMAD.MOV.U32 R18, RZ, RZ, R30 ;  /* 0x000000ffff121224 */ /* 0x001fc400078e001e */
[----:B------:R-:W-:Y:S01]  /*f710*/  @P1 IMAD.MOV.U32 R19, RZ, RZ, R31 ;  /* 0x000000ffff131224 */ /* 0x000fe200078e001f */
[----:B------:R-:W4:Y:S04]  /*f720*/  LDL R30, [R1+0x1120] ;  /* 0x00112000011e7983 */ /* 0x000f280000100800 */
[----:B------:R0:W4:Y:S04]  /*f730*/  @P1 LDG.E.U16 R233, desc[UR6][R18.64] ;  /* 0x0000000612e91981 */ /* 0x000128000c1e1500 */
[----:B------:R-:W4:Y:S01]  /*f740*/  LDL R31, [R1+0x1128] ;  /* 0x00112800011f7983 */ /* 0x000f220000100800 */
[----:B0-----:R-:W-:-:S03]  /*f750*/  @P1 IMAD.MOV.U32 R19, RZ, RZ, R25 ;  /* 0x000000ffff131224 */ /* 0x001fc600078e0019 */
[----:B------:R-:W4:Y:S01]  /*f760*/  LDL R25, [R1+0x1124] ;  /* 0x0011240001197983 */ /* 0x000f220000100800 */
[----:B--2---:R-:W-:-:S03]  /*f770*/  @P1 IMAD.MOV.U32 R18, RZ, RZ, R17 ;  /* 0x000000ffff121224 */ /* 0x004fc600078e0011 */
[----:B------:R-:W2:Y:S01]  /*f780*/  LDL R17, [R1+0x112c] ;  /* 0x00112c0001117983 */ /* 0x000ea20000100800 */
[----:B------:R-:W-:-:S03]  /*f790*/  ISETP.GT.AND P0, PT, R16, 0x1c, PT ;  /* 0x0000001c1000780c */ /* 0x000fc60003f04270 */
[----:B------:R0:W2:Y:S01]  /*f7a0*/  @P1 LDG.E.U16 R232, desc[UR6][R18.64] ;  /* 0x0000000612e81981 */ /* 0x0000a2000c1e1500 */
[----:B------:R-:W-:-:S03]  /*f7b0*/  IMAD.MOV.U32 R149, RZ, RZ, R8 ;  /* 0x000000ffff957224 */ /* 0x000fc600078e0008 */
[----:B------:R-:W2:Y:S01]  /*f7c0*/  LDL R8, [R1+0x111c] ;  /* 0x00111c0001087983 */ /* 0x000ea20000100800 */
[----:B0-----:R-:W-:-:S03]  /*f7d0*/  @P1 IMAD.MOV.U32 R19, RZ, RZ, R35 ;  /* 0x000000ffff131224 */ /* 0x001fc600078e0023 */
[----:B------:R-:W2:Y:S01]  /*f7e0*/  LDL R35, [R1+0x1100] ;  /* 0x0011000001237983 */ /* 0x000ea20000100800 */
[----:B---3--:R-:W-:-:S03]  /*f7f0*/  @P1 IMAD.MOV.U32 R18, RZ, RZ, R27 ;  /* 0x000000ffff121224 */ /* 0x008fc600078e001b */
[----:B------:R-:W3:Y:S04]  /*f800*/  LDL R27, [R1+0x1118] ;  /* 0x00111800011b7983 */ /* 0x000ee80000100800 */
[----:B------:R4:W3:Y:S02]  /*f810*/  @P1 LDG.E.U16 R231, desc[UR6][R18.64] ;  /* 0x0000000612e71981 */ /* 0x0008e4000c1e1500 */
[----:B----4-:R-:W-:Y:S02]  /*f820*/  @P0 IMAD.MOV.U32 R19, RZ, RZ, R34 ;  /* 0x000000ffff130224 */ /* 0x010fe400078e0022 */
[----:B------:R-:W-:Y:S01]  /*f830*/  @P0 IMAD.MOV.U32 R18, RZ, RZ, R40 ;  /* 0x000000ffff120224 */ /* 0x000fe200078e0028 */
[----:B------:R-:W-:Y:S01]  /*f840*/  ISETP.GT.AND P1, PT, R16, 0x1d, PT ;  /* 0x0000001d1000780c */ /* 0x000fe20003f24270 */
        /* <DEDUP_REMOVED lines=15> */
[----:B------:R-:W2:Y:S04]  /*f940*/  LDL R17, [R1+0x10fc] ;  /* 0x0010fc0001117983 */ /* 0x000ea80000100800 */
[----:B------:R0:W2:Y:S02]  /*f950*/  @P0 LDG.E.U16 R227, desc[UR6][R18.64] ;  /* 0x0000000612e30981 */ /* 0x0000a4000c1e1500 */
[----:B0-----:R-:W-:Y:S02]  /*f960*/  @P1 IMAD.MOV.U32 R18, RZ, RZ, R25 ;  /* 0x000000ffff121224 */ /* 0x001fe400078e0019 */
[----:B------:R-:W-:Y:S01]  /*f970*/  @P1 IMAD.MOV.U32 R19, RZ, RZ, R30 ;  /* 0x000000ffff131224 */ /* 0x000fe200078e001e */
[----:B------:R-:W2:Y:S04]  /*f980*/  LDL R25, [R1+0x10f4] ;  /* 0x0010f40001197983 */ /* 0x000ea80000100800 */
[----:B------:R-:W2:Y:S04]  /*f990*/  LDL R30, [R1+0x10f0] ;  /* 0x0010f000011e7983 */ /* 0x000ea80000100800 */
[----:B------:R0:W2:Y:S02]  /*f9a0*/  @P1 LDG.E.U16 R226, desc[UR6][R18.64] ;  /* 0x0000000612e21981 */ /* 0x0000a4000c1e1500 */
[----:B0-----:R-:W-:-:S02]  /*f9b0*/  @P1 IMAD.MOV.U32 R18, RZ, RZ, R8 ;  /* 0x000000ffff121224 */ /* 0x001fc400078e0008 */
[----:B------:R-:W2:Y:S01]  /*f9c0*/  LDL R8, [R1+0x10e4] ;  /* 0x0010e40001087983 */ /* 0x000ea20000100800 */
[----:B---3--:R-:W-:-:S03]  /*f9d0*/  @P1 IMAD.MOV.U32 R19, RZ, RZ, R27 ;  /* 0x000000ffff131224 */ /* 0x008fc600078e001b */
[----:B------:R-:W3:Y:S04]  /*f9e0*/  LDL R27, [R1+0x10e0] ;  /* 0x0010e000011b7983 */ /* 0x000ee80000100800 */
[----:B------:R4:W3:Y:S02]  /*f9f0*/  @P1 LDG.E.U16 R225, desc[UR6][R18.64] ;  /* 0x0000000612e11981 */ /* 0x0008e4000c1e1500 */
[----:B----4-:R-:W-:Y:S02]  /*fa00*/  @P1 IMAD.MOV.U32 R18, RZ, RZ, R24 ;  /* 0x000000ffff121224 */ /* 0x010fe400078e0018 */
[----:B------:R-:W4:Y:S01]  /*fa10*/  LDL R24, [R1+0x10dc] ;  /* 0x0010dc0001187983 */ /* 0x000f220000100800 */
[----:B------:R-:W-:-:S03]  /*fa20*/  @P1 IMAD.MOV.U32 R19, RZ, RZ, R26 ;  /* 0x000000ffff131224 */ /* 0x000fc600078e001a */
[----:B------:R-:W4:Y:S01]  /*fa30*/  LDL R26, [R1+0x10d8] ;  /* 0x0010d800011a7983 */ /* 0x000f220000100800 */
[----:B------:R-:W-:-:S03]  /*fa40*/  ISETP.GT.AND P0, PT, R16, 0x1e, PT ;  /* 0x0000001e1000780c */ /* 0x000fc60003f04270 */
[----:B------:R0:W4:Y:S02]  /*fa50*/  @P1 LDG.E.U16 R224, desc[UR6][R18.64] ;  /* 0x0000000612e01981 */ /* 0x000124000c1e1500 */
[----:B0-----:R-:W-:Y:S02]  /*fa60*/  @P1 IMAD.MOV.U32 R18, RZ, RZ, R36 ;  /* 0x000000ffff121224 */ /* 0x001fe400078e0024 */
[----:B------:R-:W-:-:S05]  /*fa70*/  @P1 IMAD.MOV.U32 R19, RZ, RZ, R37 ;  /* 0x000000ffff131224 */ /* 0x000fca00078e0025 */
[----:B------:R0:W4:Y:S02]  /*fa80*/  @P1 LDG.E.U16 R223, desc[UR6][R18.64] ;  /* 0x0000000612df1981 */ /* 0x000124000c1e1500 */
[----:B0-----:R-:W-:Y:S02]  /*fa90*/  @P0 IMAD.MOV.U32 R18, RZ, RZ, R34 ;  /* 0x000000ffff120224 */ /* 0x001fe400078e0022 */
[----:B------:R-:W-:-:S05]  /*faa0*/  @P0 IMAD.MOV.U32 R19, RZ, RZ, R35 ;  /* 0x000000ffff130224 */ /* 0x000fca00078e0023 */
[----:B------:R2:W4:Y:S02]  /*fab0*/  @P0 LDG.E.U16 R222, desc[UR6][R18.64] ;  /* 0x0000000612de0981 */ /* 0x000524000c1e1500 */
[----:B--2---:R-:W-:Y:S02]  /*fac0*/  @P0 IMAD.MOV.U32 R18, RZ, RZ, R17 ;  /* 0x000000ffff120224 */ /* 0x004fe400078e0011 */
[----:B------:R-:W-:Y:S01]  /*fad0*/  @P0 IMAD.MOV.U32 R19, RZ, RZ, R31 ;  /* 0x000000ffff130224 */ /* 0x000fe200078e001f */
[----:B------:R-:W2:Y:S04]  /*fae0*/  LDL R17, [R1+0x10d4] ;  /* 0x0010d40001117983 */ /* 0x000ea80000100800 */
[----:B------:R-:W2:Y:S04]  /*faf0*/  LDL R31, [R1+0x10d0] ;  /* 0x0010d000011f7983 */ /* 0x000ea80000100800 */
[----:B------:R0:W2:Y:S02]  /*fb00*/  @P0 LDG.E.U16 R219, desc[UR6][R18.64] ;  /* 0x0000000612db0981 */ /* 0x0000a4000c1e1500 */
[----:B0-----:R-:W-:-:S02]  /*fb10*/  @P0 IMAD.MOV.U32 R18, RZ, RZ, R25 ;  /* 0x000000ffff120224 */ /* 0x001fc400078e0019 */
[----:B------:R-:W-:Y:S01]  /*fb20*/  @P0 IMAD.MOV.U32 R19, RZ, RZ, R30 ;  /* 0x000000ffff130224 */ /* 0x000fe200078e001e */
[----:B------:R-:W2:Y:S04]  /*fb30*/  LDL R25, [R1+0x10cc] ;  /* 0x0010cc0001197983 */ /* 0x000ea80000100800 */
[----:B------:R-:W2:Y:S01]  /*fb40*/  LDL R30, [R1+0x10c8] ;  /* 0x0010c800011e7983 */ /* 0x000ea20000100800 */
[----:B------:R-:W-:-:S03]  /*fb50*/  ISETP.GT.AND P1, PT, R16, 0x1f, PT ;  /* 0x0000001f1000780c */ /* 0x000fc60003f24270 */
[----:B------:R0:W2:Y:S04]  /*fb60*/  @P0 LDG.E.U16 R216, desc[UR6][R18.64] ;  /* 0x0000000612d80981 */ /* 0x0000a8000c1e1500 */
[----:B------:R-:W2:Y:S04]  /*fb70*/  LDL.LU R44, [R1+0xec8] ;  /* 0x000ec800012c7983 */ /* 0x000ea80000300800 */
[----:B------:R-:W2:Y:S01]  /*fb80*/  LDL R34, [R1+0x10c0] ;  /* 0x0010c00001227983 */ /* 0x000ea20000100800 */
[----:B0-----:R-:W-:Y:S02]  /*fb90*/  @P0 IMAD.MOV.U32 R18, RZ, RZ, R32 ;  /* 0x000000ffff120224 */ /* 0x001fe400078e0020 */
[----:B------:R-:W-:-:S05]  /*fba0*/  @P0 IMAD.MOV.U32 R19, RZ, RZ, R33 ;  /* 0x000000ffff130224 */ /* 0x000fca00078e0021 */
[----:B------:R0:W2:Y:S02]  /*fbb0*/  @P0 LDG.E.U16 R215, desc[UR6][R18.64] ;  /* 0x0000000612d70981 */ /* 0x0000a4000c1e1500 */
[----:B0-----:R-:W-:Y:S02]  /*fbc0*/  @P1 IMAD.MOV.U32 R18, RZ, RZ, R8 ;  /* 0x000000ffff121224 */ /* 0x001fe400078e0008 */
[----:B---3--:R-:W-:Y:S02]  /*fbd0*/  @P1 IMAD.MOV.U32 R19, RZ, RZ, R27 ;  /* 0x000000ffff131224 */ /* 0x008fe400078e001b */
[----:B------:R-:W3:Y:S04]  /*fbe0*/  LDL R27, [R1+0x10c4] ;  /* 0x0010c400011b7983 */ /* 0x000ee80000100800 */
[----:B------:R4:W3:Y:S02]  /*fbf0*/  @P1 LDG.E.U16 R214, desc[UR6][R18.64] ;  /* 0x0000000612d61981 */ /* 0x0008e4000c1e1500 */
[----:B----4-:R-:W-:-:S02]  /*fc00*/  @P1 IMAD.MOV.U32 R18, RZ, RZ, R24 ;  /* 0x000000ffff121224 */ /* 0x010fc400078e0018 */
[----:B------:R-:W4:Y:S01]  /*fc10*/  LDL R24, [R1+0x10b4] ;  /* 0x0010b40001187983 */ /* 0x000f220000100800 */
[----:B------:R-:W-:-:S03]  /*fc20*/  @P1 IMAD.MOV.U32 R19, RZ, RZ, R26 ;  /* 0x000000ffff131224 */ /* 0x000fc600078e001a */
[----:B------:R-:W4:Y:S01]  /*fc30*/  LDL R26, [R1+0x10b0] ;  /* 0x0010b000011a7983 */ /* 0x000f220000100800 */
[----:B------:R-:W0:Y:S01]  /*fc40*/  S2R R8, SR_TID.X ;  /* 0x0000000000087919 */ /* 0x000e220000002100 */
[----:B------:R-:W-:Y:S02]  /*fc50*/  IMAD.MOV.U32 R147, RZ, RZ, R148 ;  /* 0x000000ffff937224 */ /* 0x000fe400078e0094 */
[----:B------:R-:W-:Y:S01]  /*fc60*/  IMAD.MOV.U32 R148, RZ, RZ, R5 ;  /* 0x000000ffff947224 */ /* 0x000fe200078e0005 */
[----:B------:R-:W4:Y:S01]  /*fc70*/  @P1 LDG.E.U16 R213, desc[UR6][R18.64] ;  /* 0x0000000612d51981 */ /* 0x000f22000c1e1500 */
[----:B0-----:R-:W-:-:S04]  /*fc80*/  LOP3.LUT R8, R8, 0x1f, RZ, 0xc0, !PT ;  /* 0x0000001f08087812 */ /* 0x001fc800078ec0ff */
[----:B------:R-:W-:Y:S02]  /*fc90*/  ISETP.GE.AND P0, PT, R8, R16, PT ;  /* 0x000000100800720c */ /* 0x000fe40003f06270 */
[----:B------:R-:W4:Y:S04]  /*fca0*/  LDL.LU R8, [R1+0xed4] ;  /* 0x000ed40001087983 */ /* 0x000f280000300800 */
[----:B------:R-:W4:Y:S01]  /*fcb0*/  LDL.LU R5, [R1+0xef0] ;  /* 0x000ef00001057983 */ /* 0x000f220000300800 */
[----:B--2---:R-:W-:-:S03]  /*fcc0*/  @P1 IMAD.MOV.U32 R16, RZ, RZ, R17 ;  /* 0x000000ffff101224 */ /* 0x004fc600078e0011 */
[----:B------:R-:W2:Y:S01]  /*fcd0*/  LDL R33, [R1+0x10a0] ;  /* 0x0010a00001217983 */ /* 0x000ea20000100800 */
[----:B------:R-:W-:-:S03]  /*fce0*/  @P1 IMAD.MOV.U32 R17, RZ, RZ, R31 ;  /* 0x000000ffff111224 */ /* 0x000fc600078e001f */
[----:B------:R-:W2:Y:S04]  /*fcf0*/  LDL R32, [R1+0x10a4] ;  /* 0x0010a40001207983 */ /* 0x000ea80000100800 */
[----:B------:R0:W2:Y:S04]  /*fd00*/  @P1 LDG.E.U16 R212, desc[UR6][R16.64] ;  /* 0x0000000610d41981 */ /* 0x0000a8000c1e1500 */
[----:B------:R-:W2:Y:S04]  /*fd10*/  LDL R37, [R1+0x1090] ;  /* 0x0010900001257983 */ /* 0x000ea80000100800 */
[----:B------:R-:W2:Y:S01]  /*fd20*/  LDL R36, [R1+0x1094] ;  /* 0x0010940001247983 */ /* 0x000ea20000100800 */
[----:B0-----:R-:W-:-:S03]  /*fd30*/  @P1 IMAD.MOV.U32 R16, RZ, RZ, R25 ;  /* 0x000000ffff101224 */ /* 0x001fc600078e0019 */
[----:B------:R-:W2:Y:S01]  /*fd40*/  LDL R31, [R1+0x1080] ;  /* 0x00108000011f7983 */ /* 0x000ea20000100800 */
[----:B------:R-:W-:-:S03]  /*fd50*/  @P1 IMAD.MOV.U32 R17, RZ, RZ, R30 ;  /* 0x000000ffff111224 */ /* 0x000fc600078e001e */
[----:B------:R-:W2:Y:S04]  /*fd60*/  LDL R25, [R1+0x1084] ;  /* 0x0010840001197983 */ /* 0x000ea80000100800 */
[----:B------:R0:W2:Y:S01]  /*fd70*/  @P1 LDG.E.U16 R211, desc[UR6][R16.64] ;  /* 0x0000000610d31981 */ /* 0x0000a2000c1e1500 */
[----:B------:R-:W-:Y:S01]  /*fd80*/  BAR.SYNC.DEFER_BLOCKING 0x0 ;  /* 0x0000000000007b1d */ /* 0x000fe20000010000 */
[----:B------:R-:W-:Y:S01]  /*fd90*/  PRMT R210, RZ, 0x7610, R210 ;  /* 0x00007610ffd27816 */ /* 0x000fe200000000d2 */
[----:B0-----:R-:W-:Y:S02]  /*fda0*/  @!P0 IMAD.MOV.U32 R16, RZ, RZ, R6 ;  /* 0x000000ffff108224 */ /* 0x001fe400078e0006 */
[----:B------:R-:W-:Y:S02]  /*fdb0*/  @!P0 IMAD.MOV.U32 R17, RZ, RZ, R44 ;  /* 0x000000ffff118224 */ /* 0x000fe400078e002c */
[----:B------:R-:W2:Y:S04]  /*fdc0*/  LDL R35, [R1+0x1070] ;  /* 0x0010700001237983 */ /* 0x000ea80000100800 */
[----:B------:R-:W2:Y:S01]  /*fdd0*/  LDL R30, [R1+0x1074] ;  /* 0x00107400011e7983 */ /* 0x000ea20000100800 */
[----:B------:R-:W-:-:S03]  /*fde0*/  PRMT R209, RZ, 0x7610, R209 ;  /* 0x00007610ffd17816 */ /* 0x000fc600000000d1 */
[----:B------:R0:W-:Y:S04]  /*fdf0*/  STL [R1+0x1510], R6 ;  /* 0x0015100601007387 */ /* 0x0001e80000100800 */
[----:B------:R1:W2:Y:S04]  /*fe00*/  @!P0 LDG.E.U16 R210, desc[UR6][R16.64] ;  /* 0x0000000610d28981 */ /* 0x0002a8000c1e1500 */
[----:B0-----:R-:W2:Y:S01]  /*fe10*/  LDL.LU R6, [R1+0xf00] ;  /* 0x000f000001067983 */ /* 0x001ea20000300800 */
[----:B-1----:R-:W-:-:S03]  /*fe20*/  @!P0 IMAD.MOV.U32 R17, RZ, RZ, R34 ;  /* 0x000000ffff118224 */ /* 0x002fc600078e0022 */
[----:B------:R-:W2:Y:S01]  /*fe30*/  LDL R34, [R1+0x1060] ;  /* 0x0010600001227983 */ /* 0x000ea20000100800 */
[----:B---3--:R-:W-:-:S03]  /*fe40*/  @!P0 IMAD.MOV.U32 R16, RZ, RZ, R27 ;  /* 0x000000ffff108224 */ /* 0x008fc600078e001b */
[----:B------:R-:W3:Y:S04]  /*fe50*/  LDL R27, [R1+0x1064] ;  /* 0x00106400011b7983 */ /* 0x000ee80000100800 */
[----:B------:R4:W3:Y:S02]  /*fe60*/  @!P0 LDG.E.U16 R209, desc[UR6][R16.64] ;  /* 0x0000000610d18981 */ /* 0x0008e4000c1e1500 */
[----:B----4-:R-:W-:Y:S02]  /*fe70*/  @!P0 IMAD.MOV.U32 R16, RZ, RZ, R24 ;  /* 0x000000ffff108224 */ /* 0x010fe400078e0018 */
[----:B------:R-:W4:Y:S01]  /*fe80*/  LDL R24, [R1+0x1054] ;  /* 0x0010540001187983 */ /* 0x000f220000100800 */
[----:B------:R-:W-:-:S03]  /*fe90*/  @!P0 IMAD.MOV.U32 R17, RZ, RZ, R26 ;  /* 0x000000ffff118224 */ /* 0x000fc600078e001a */
[----:B------:R-:W4:Y:S01]  /*fea0*/  LDL R26, [R1+0x1050] ;  /* 0x00105000011a7983 */ /* 0x000f220000100800 */
[----:B------:R-:W-:Y:S02]  /*feb0*/  PRMT R208, RZ, 0x7610, R208 ;  /* 0x00007610ffd07816 */ /* 0x000fe400000000d0 */
[----:B------:R-:W-:-:S04]  /*fec0*/  PRMT R207, RZ, 0x7610, R207 ;  /* 0x00007610ffcf7816 */ /* 0x000fc800000000cf */
[----:B------:R2:W4:Y:S01]  /*fed0*/  @!P0 LDG.E.U16 R208, desc[UR6][R16.64] ;  /* 0x0000000610d08981 */ /* 0x000522000c1e1500 */
[----:B------:R-:W-:Y:S02]  /*fee0*/  PRMT R206, RZ, 0x7610, R206 ;  /* 0x00007610ffce7816 */ /* 0x000fe400000000ce */
[----:B------:R-:W-:Y:S02]  /*fef0*/  PRMT R205, RZ, 0x7610, R205 ;  /* 0x00007610ffcd7816 */ /* 0x000fe400000000cd */
[----:B------:R-:W-:Y:S02]  /*ff00*/  PRMT R204, RZ, 0x7610, R204 ;  /* 0x00007610ffcc7816 */ /* 0x000fe400000000cc */
[----:B------:R-:W-:Y:S01]  /*ff10*/  PRMT R203, RZ, 0x7610, R203 ;  /* 0x00007610ffcb7816 */ /* 0x000fe200000000cb */
[----:B--2---:R-:W-:Y:S02]  /*ff20*/  @!P0 IMAD.MOV.U32 R17, RZ, RZ, R33 ;  /* 0x000000ffff118224 */ /* 0x004fe400078e0021 */
[----:B------:R-:W2:Y:S01]  /*ff30*/  LDL R33, [R1+0x1040] ;  /* 0x0010400001217983 */ /* 0x000ea20000100800 */
[----:B------:R-:W-:-:S03]  /*ff40*/  @!P0 IMAD.MOV.U32 R16, RZ, RZ, R32 ;  /* 0x000000ffff108224 */ /* 0x000fc600078e0020 */
[----:B------:R-:W2:Y:S04]  /*ff50*/  LDL R32, [R1+0x1044] ;  /* 0x0010440001207983 */ /* 0x000ea80000100800 */
[----:B------:R0:W2:Y:S02]  /*ff60*/  @!P0 LDG.E.U16 R207, desc[UR6][R16.64] ;  /* 0x0000000610cf8981 */ /* 0x0000a4000c1e1500 */
[----:B0-----:R-:W-:Y:S02]  /*ff70*/  @!P0 IMAD.MOV.U32 R16, RZ, RZ, R36 ;  /* 0x000000ffff108224 */ /* 0x001fe400078e0024 */
[----:B------:R-:W-:-:S05]  /*ff80*/  @!P0 IMAD.MOV.U32 R17, RZ, RZ, R37 ;  /* 0x000000ffff118224 */ /* 0x000fca00078e0025 */
[----:B------:R0:W2:Y:S02]  /*ff90*/  @!P0 LDG.E.U16 R206, desc[UR6][R16.64] ;  /* 0x0000000610ce8981 */ /* 0x0000a4000c1e1500 */
[----:B0-----:R-:W-:Y:S02]  /*ffa0*/  @!P0 IMAD.MOV.U32 R16, RZ, RZ, R25 ;  /* 0x000000ffff108224 */ /* 0x001fe400078e0019 */
[----:B------:R-:W-:Y:S01]  /*ffb0*/  @!P0 IMAD.MOV.U32 R17, RZ, RZ, R31 ;  /* 0x000000ffff118224 */ /* 0x000fe200078e001f */
[----:B------:R-:W2:Y:S04]  /*ffc0*/  LDL R25, [R1+0x1034] ;  /* 0x0010340001197983 */ /* 0x000ea80000100800 */
[----:B------:R-:W2:Y:S04]  /*ffd0*/  LDL R31, [R1+0x1030] ;  /* 0x00103000011f7983 */ /* 0x000ea80000100800 */
[----:B------:R0:W2:Y:S02]  /*ffe0*/  @!P0 LDG.E.U16 R205, desc[UR6][R16.64] ;  /* 0x0000000610cd8981 */ /* 0x0000a4000c1e1500 */
[----:B0-----:R-:W-:-:S02]  /*fff0*/  @!P0 IMAD.MOV.U32 R16, RZ, RZ, R30 ;  /* 0x000000ffff108224 */ /* 0x001fc400078e001e */
[----:B------:R-:W-:Y:S01]  /*10000*/  @!P0 IMAD.MOV.U32 R17, RZ, RZ, R35 ;  /* 0x000000ffff118224 */ /* 0x000fe200078e0023 */
[----:B------:R-:W2:Y:S04]  /*10010*/  LDL R30, [R1+0x1024] ;  /* 0x00102400011e7983 */ /* 0x000ea80000100800 */
[----:B------:R-:W2:Y:S04]  /*10020*/  LDL R35, [R1+0x1020] ;  /* 0x0010200001237983 */ /* 0x000ea80000100800 */
[----:B------:R0:W2:Y:S02]  /*10030*/  @!P0 LDG.E.U16 R204, desc[UR6][R16.64] ;  /* 0x0000000610cc8981 */ /* 0x0000a4000c1e1500 */
[----:B0-----:R-:W-:-:S02]  /*10040*/  @!P0 IMAD.MOV.U32 R17, RZ, RZ, R34 ;  /* 0x000000ffff118224 */ /* 0x001fc400078e0022 */
        /* <DEDUP_REMOVED lines=56> */
[----:B------:R-:W-:-:S05]  /*103d0*/  @!P0 IMAD.MOV.U32 R17, RZ, RZ, R35 ;  /* 0x000000ffff118224 */ /* 0x000fca00078e0023 */
[----:B------:R0:W2:Y:S02]  /*103e0*/  @!P0 LDG.E.U16 R194, desc[UR6][R16.64] ;  /* 0x0000000610c28981 */ /* 0x0000a4000c1e1500 */
[----:B0-----:R-:W-:Y:S02]  /*103f0*/  @!P0 IMAD.MOV.U32 R17, RZ, RZ, R34 ;  /* 0x000000ffff118224 */ /* 0x001fe400078e0022 */
[----:B---3--:R-:W-:Y:S02]  /*10400*/  @!P0 IMAD.MOV.U32 R16, RZ, RZ, R27 ;  /* 0x000000ffff108224 */ /* 0x008fe400078e001b */
[----:B------:R-:W3:Y:S04]  /*10410*/  LDL R27, [R1+0xf74] ;  /* 0x000f7400011b7983 */ /* 0x000ee80000100800 */
[----:B------:R-:W3:Y:S04]  /*10420*/  LDL.LU R41, [R1+0xf80] ;  /* 0x000f800001297983 */ /* 0x000ee80000300800 */
[----:B------:R4:W3:Y:S02]  /*10430*/  @!P0 LDG.E.U16 R193, desc[UR6][R16.64] ;  /* 0x0000000610c18981 */ /* 0x0008e4000c1e1500 */
[----:B----4-:R-:W-:-:S02]  /*10440*/  @!P0 IMAD.MOV.U32 R16, RZ, RZ, R24 ;  /* 0x000000ffff108224 */ /* 0x010fc400078e0018 */
[----:B------:R-:W4:Y:S01]  /*10450*/  LDL R24, [R1+0xf64] ;  /* 0x000f640001187983 */ /* 0x000f220000100800 */
[----:B------:R-:W-:-:S03]  /*10460*/  @!P0 IMAD.MOV.U32 R17, RZ, RZ, R26 ;  /* 0x000000ffff118224 */ /* 0x000fc600078e001a */
[----:B------:R-:W4:Y:S04]  /*10470*/  LDL R26, [R1+0xf60] ;  /* 0x000f6000011a7983 */ /* 0x000f280000100800 */
[----:B------:R-:W4:Y:S01]  /*10480*/  LDL.LU R37, [R1+0xf70] ;  /* 0x000f700001257983 */ /* 0x000f220000300800 */
[----:B------:R-:W-:Y:S02]  /*10490*/  PRMT R192, RZ, 0x7610, R192 ;  /* 0x00007610ffc07816 */ /* 0x000fe400000000c0 */
[----:B------:R-:W-:-:S04]  /*104a0*/  PRMT R191, RZ, 0x7610, R191 ;  /* 0x00007610ffbf7816 */ /* 0x000fc800000000bf */
[----:B------:R2:W4:Y:S01]  /*104b0*/  @!P0 LDG.E.U16 R192, desc[UR6][R16.64] ;  /* 0x0000000610c08981 */ /* 0x000522000c1e1500 */
[----:B------:R-:W-:-:S03]  /*104c0*/  PRMT R190, RZ, 0x7610, R190 ;  /* 0x00007610ffbe7816 */ /* 0x000fc600000000be */
[----:B------:R-:W-:Y:S04]  /*104d0*/  STS.U16 [R2+UR4], R173 ;  /* 0x000000ad02007988 */ /* 0x000fe80008000404 */
[----:B------:R-:W-:Y:S04]  /*104e0*/  STS.U16 [R2+UR4+0x2000], R174 ;  /* 0x002000ae02007988 */ /* 0x000fe80008000404 */
[----:B------:R-:W-:Y:S04]  /*104f0*/  STS.U16 [R2+UR4+0x4000], R175 ;  /* 0x004000af02007988 */ /* 0x000fe80008000404 */
[----:B------:R-:W-:Y:S04]  /*10500*/  STS.U16 [R2+UR4+0x6000], R176 ;  /* 0x006000b002007988 */ /* 0x000fe80008000404 */
[----:B------:R-:W-:Y:S04]  /*10510*/  STS.U16 [R2+UR4+0x400], R165 ;  /* 0x000400a502007988 */ /* 0x000fe80008000404 */
[----:B------:R-:W-:Y:S01]  /*10520*/  STS.U16 [R2+UR4+0x2400], R166 ;  /* 0x002400a602007988 */ /* 0x000fe20008000404 */
[----:B--2---:R-:W-:-:S02]  /*10530*/  @!P0 IMAD.MOV.U32 R17, RZ, RZ, R33 ;  /* 0x000000ffff118224 */ /* 0x004fc400078e0021 */
[----:B------:R-:W-:Y:S02]  /*10540*/  @!P0 IMAD.MOV.U32 R16, RZ, RZ, R32 ;  /* 0x000000ffff108224 */ /* 0x000fe400078e0020 */
[----:B------:R-:W2:Y:S04]  /*10550*/  LDL R32, [R1+0x14f8] ;  /* 0x0014f80001207983 */ /* 0x000ea80000100800 */
[----:B------:R0:W2:Y:S04]  /*10560*/  @!P0 LDG.E.U16 R191, desc[UR6][R16.64] ;  /* 0x0000000610bf8981 */ /* 0x0000a8000c1e1500 */
[----:B------:R-:W-:Y:S04]  /*10570*/  STS.U16 [R2+UR4+0x4400], R167 ;  /* 0x004400a702007988 */ /* 0x000fe80008000404 */
[----:B------:R-:W-:Y:S04]  /*10580*/  STS.U16 [R2+UR4+0x6400], R168 ;  /* 0x006400a802007988 */ /* 0x000fe80008000404 */
[----:B------:R-:W-:Y:S04]  /*10590*/  STS.U16 [R2+UR4+0x800], R157 ;  /* 0x0008009d02007988 */ /* 0x000fe80008000404 */
[----:B------:R-:W-:Y:S04]  /*105a0*/  STS.U16 [R2+UR4+0x2800], R158 ;  /* 0x0028009e02007988 */ /* 0x000fe80008000404 */
[----:B------:R-:W-:Y:S01]  /*105b0*/  STS.U16 [R2+UR4+0x4800], R159 ;  /* 0x0048009f02007988 */ /* 0x000fe20008000404 */
[----:B0-----:R-:W-:-:S03]  /*105c0*/  @!P0 IMAD.MOV.U32 R16, RZ, RZ, R25 ;  /* 0x000000ffff108224 */ /* 0x001fc600078e0019 */
[----:B------:R-:W2:Y:S04]  /*105d0*/  LDL.LU R25, [R1+0xf54] ;  /* 0x000f540001197983 */ /* 0x000ea80000300800 */
[----:B------:R-:W2:Y:S01]  /*105e0*/  LDL.LU R46, [R1+0xf50] ;  /* 0x000f5000012e7983 */ /* 0x000ea20000300800 */
[----:B------:R-:W-:-:S03]  /*105f0*/  @!P0 IMAD.MOV.U32 R17, RZ, RZ, R31 ;  /* 0x000000ffff118224 */ /* 0x000fc600078e001f */
[----:B------:R-:W2:Y:S04]  /*10600*/  LDL.LU R36, [R1+0xf44] ;  /* 0x000f440001247983 */ /* 0x000ea80000300800 */
[----:B------:R-:W-:Y:S04]  /*10610*/  STS.U16 [R2+UR4+0x6800], R160 ;  /* 0x006800a002007988 */ /* 0x000fe80008000404 */
[----:B------:R-:W-:Y:S04]  /*10620*/  STS.U16 [R2+UR4+0xc00], R152 ;  /* 0x000c009802007988 */ /* 0x000fe80008000404 */
[----:B------:R-:W-:Y:S04]  /*10630*/  STS.U16 [R2+UR4+0x2c00], R23 ;  /* 0x002c001702007988 */ /* 0x000fe80008000404 */
[----:B------:R-:W-:Y:S04]  /*10640*/  STS.U16 [R2+UR4+0x4c00], R22 ;  /* 0x004c001602007988 */ /* 0x000fe80008000404 */
[----:B------:R-:W-:Y:S04]  /*10650*/  STS.U16 [R2+UR4+0x6c00], R21 ;  /* 0x006c001502007988 */ /* 0x000fe80008000404 */
[----:B------:R0:W-:Y:S04]  /*10660*/  STL [R1+0x1514], R2 ;  /* 0x0015140201007387 */ /* 0x0001e80000100800 */
[----:B------:R-:W2:Y:S04]  /*10670*/  LDL R83, [R1+0x10b8] ;  /* 0x0010b80001537983 */ /* 0x000ea80000100800 */
[----:B------:R-:W2:Y:S04]  /*10680*/  LDL R82, [R1+0x10bc] ;  /* 0x0010bc0001527983 */ /* 0x000ea80000100800 */
[----:B0-----:R-:W2:Y:S04]  /*10690*/  LDL R2, [R1+0xee0] ;  /* 0x000ee00001027983 */ /* 0x001ea80000100800 */
[----:B------:R-:W2:Y:S04]  /*106a0*/  LDL R81, [R1+0x10a8] ;  /* 0x0010a80001517983 */ /* 0x000ea80000100800 */
[----:B------:R-:W2:Y:S04]  /*106b0*/  LDL R73, [R1+0x10ac] ;  /* 0x0010ac0001497983 */ /* 0x000ea80000100800 */
[----:B------:R-:W2:Y:S04]  /*106c0*/  LDL R66, [R1+0x1098] ;  /* 0x0010980001427983 */ /* 0x000ea80000100800 */
[----:B------:R-:W2:Y:S01]  /*106d0*/  LDL R48, [R1+0x109c] ;  /* 0x00109c0001307983 */ /* 0x000ea20000100800 */
[----:B------:R-:W-:-:S03]  /*106e0*/  PRMT R189, RZ, 0x7610, R189 ;  /* 0x00007610ffbd7816 */ /* 0x000fc600000000bd */
[----:B------:R-:W2:Y:S04]  /*106f0*/  LDL.LU R50, [R1+0xf40] ;  /* 0x000f400001327983 */ /* 0x000ea80000300800 */
[----:B------:R-:W2:Y:S04]  /*10700*/  LDL.LU R47, [R1+0xf24] ;  /* 0x000f2400012f7983 */ /* 0x000ea80000300800 */
[----:B------:R0:W2:Y:S04]  /*10710*/  @!P0 LDG.E.U16 R190, desc[UR6][R16.64] ;  /* 0x0000000610be8981 */ /* 0x0000a8000c1e1500 */
[----:B------:R-:W2:Y:S04]  /*10720*/  LDL.LU R43, [R1+0xed0] ;  /* 0x000ed000012b7983 */ /* 0x000ea80000300800 */
[----:B------:R-:W2:Y:S01]  /*10730*/  LDL.LU R39, [R1+0xf34] ;  /* 0x000f340001277983 */ /* 0x000ea20000300800 */
[----:B0-----:R-:W-:-:S03]  /*10740*/  @!P0 IMAD.MOV.U32 R16, RZ, RZ, R30 ;  /* 0x000000ffff108224 */ /* 0x001fc600078e001e */
[----:B------:R-:W2:Y:S01]  /*10750*/  LDL.LU R34, [R1+0xf14] ;  /* 0x000f140001227983 */ /* 0x000ea20000300800 */
[----:B------:R-:W-:-:S03]  /*10760*/  PRMT R188, RZ, 0x7610, R188 ;  /* 0x00007610ffbc7816 */ /* 0x000fc600000000bc */
[----:B------:R-:W2:Y:S04]  /*10770*/  LDL.LU R31, [R1+0xf30] ;  /* 0x000f3000011f7983 */ /* 0x000ea80000300800 */
[----:B------:R-:W2:Y:S01]  /*10780*/  LDL.LU R30, [R1+0xf04] ;  /* 0x000f0400011e7983 */ /* 0x000ea20000300800 */
[----:B---3--:R-:W-:-:S05]  /*10790*/  @!P0 IMAD.MOV.U32 R17, RZ, RZ, R41 ;  /* 0x000000ffff118224 */ /* 0x008fca00078e0029 */
[----:B------:R0:W3:Y:S02]  /*107a0*/  @!P0 LDG.E.U16 R189, desc[UR6][R16.64] ;  /* 0x0000000610bd8981 */ /* 0x0000e4000c1e1500 */
[----:B0-----:R-:W-:Y:S02]  /*107b0*/  @!P0 IMAD.MOV.U32 R16, RZ, RZ, R27 ;  /* 0x000000ffff108224 */ /* 0x001fe400078e001b */
[----:B------:R-:W3:Y:S01]  /*107c0*/  LDL.LU R27, [R1+0xf20] ;  /* 0x000f2000011b7983 */ /* 0x000ee20000300800 */
[----:B----4-:R-:W-:-:S05]  /*107d0*/  @!P0 IMAD.MOV.U32 R17, RZ, RZ, R37 ;  /* 0x000000ffff118224 */ /* 0x010fca00078e0025 */
[----:B------:R0:W4:Y:S02]  /*107e0*/  @!P0 LDG.E.U16 R188, desc[UR6][R16.64] ;  /* 0x0000000610bc8981 */ /* 0x000124000c1e1500 */
[----:B0-----:R-:W-:Y:S02]  /*107f0*/  @!P0 IMAD.MOV.U32 R17, RZ, RZ, R26 ;  /* 0x000000ffff118224 */ /* 0x001fe400078e001a */
[----:B------:R-:W-:Y:S01]  /*10800*/  @!P0 IMAD.MOV.U32 R16, RZ, RZ, R24 ;  /* 0x000000ffff108224 */ /* 0x000fe200078e0018 */
[----:B------:R-:W4:Y:S04]  /*10810*/  LDL.LU R26, [R1+0xef4] ;  /* 0x000ef400011a7983 */ /* 0x000f280000300800 */
[----:B------:R-:W4:Y:S01]  /*10820*/  LDL.LU R24, [R1+0xf10] ;  /* 0x000f100001187983 */ /* 0x000f220000300800 */
[----:B------:R-:W-:-:S02]  /*10830*/  PRMT R187, RZ, 0x7610, R187 ;  /* 0x00007610ffbb7816 */ /* 0x000fc400000000bb */
[----:B------:R-:W-:-:S04]  /*10840*/  PRMT R186, RZ, 0x7610, R186 ;  /* 0x00007610ffba7816 */ /* 0x000fc800000000ba */
[----:B------:R2:W4:Y:S01]  /*10850*/  @!P0 LDG.E.U16 R187, desc[UR6][R16.64] ;  /* 0x0000000610bb8981 */ /* 0x000522000c1e1500 */
[----:B------:R-:W-:Y:S02]  /*10860*/  PRMT R185, RZ, 0x7610, R185 ;  /* 0x00007610ffb97816 */ /* 0x000fe400000000b9 */
[----:B------:R-:W-:Y:S02]  /*10870*/  PRMT R184, RZ, 0x7610, R184 ;  /* 0x00007610ffb87816 */ /* 0x000fe400000000b8 */
[----:B------:R-:W-:Y:S02]  /*10880*/  PRMT R183, RZ, 0x7610, R183 ;  /* 0x00007610ffb77816 */ /* 0x000fe400000000b7 */
[----:B------:R-:W-:Y:S02]  /*10890*/  PRMT R182, RZ, 0x7610, R182 ;  /* 0x00007610ffb67816 */ /* 0x000fe400000000b6 */
[----:B------:R-:W-:Y:S01]  /*108a0*/  PRMT R181, RZ, 0x7610, R181 ;  /* 0x00007610ffb57816 */ /* 0x000fe200000000b5 */
[----:B------:R-:W-:Y:S04]  /*108b0*/  STL [R1+0x1518], R6 ;  /* 0x0015180601007387 */ /* 0x000fe80000100800 */
[----:B------:R0:W-:Y:S01]  /*108c0*/  STL [R1+0x151c], R5 ;  /* 0x00151c0501007387 */ /* 0x0001e20000100800 */
[----:B--2---:R-:W-:-:S02]  /*108d0*/  @!P0 IMAD.MOV.U32 R16, RZ, RZ, R25 ;  /* 0x000000ffff108224 */ /* 0x004fc400078e0019 */
[----:B------:R-:W-:-:S05]  /*108e0*/  @!P0 IMAD.MOV.U32 R17, RZ, RZ, R46 ;  /* 0x000000ffff118224 */ /* 0x000fca00078e002e */
[----:B------:R1:W2:Y:S02]  /*108f0*/  @!P0 LDG.E.U16 R186, desc[UR6][R16.64] ;  /* 0x0000000610ba8981 */ /* 0x0002a4000c1e1500 */
[----:B-1----:R-:W-:Y:S02]  /*10900*/  @!P0 IMAD.MOV.U32 R16, RZ, RZ, R36 ;  /* 0x000000ffff108224 */ /* 0x002fe400078e0024 */
[----:B------:R-:W-:-:S05]  /*10910*/  @!P0 IMAD.MOV.U32 R17, RZ, RZ, R50 ;  /* 0x000000ffff118224 */ /* 0x000fca00078e0032 */
[----:B------:R1:W2:Y:S02]  /*10920*/  @!P0 LDG.E.U16 R185, desc[UR6][R16.64] ;  /* 0x0000000610b98981 */ /* 0x0002a4000c1e1500 */
[----:B-1----:R-:W-:Y:S02]  /*10930*/  @!P0 IMAD.MOV.U32 R16, RZ, RZ, R39 ;  /* 0x000000ffff108224 */ /* 0x002fe400078e0027 */
[----:B------:R-:W-:-:S05]  /*10940*/  @!P0 IMAD.MOV.U32 R17, RZ, RZ, R31 ;  /* 0x000000ffff118224 */ /* 0x000fca00078e001f */
[----:B------:R1:W2:Y:S02]  /*10950*/  @!P0 LDG.E.U16 R184, desc[UR6][R16.64] ;  /* 0x0000000610b88981 */ /* 0x0002a4000c1e1500 */
[----:B-1----:R-:W-:Y:S02]  /*10960*/  @!P0 IMAD.MOV.U32 R16, RZ, RZ, R47 ;  /* 0x000000ffff108224 */ /* 0x002fe400078e002f */
[----:B---3--:R-:W-:-:S05]  /*10970*/  @!P0 IMAD.MOV.U32 R17, RZ, RZ, R27 ;  /* 0x000000ffff118224 */ /* 0x008fca00078e001b */
[----:B------:R1:W3:Y:S02]  /*10980*/  @!P0 LDG.E.U16 R183, desc[UR6][R16.64] ;  /* 0x0000000610b78981 */ /* 0x0002e4000c1e1500 */
[----:B-1----:R-:W-:Y:S02]  /*10990*/  @!P0 IMAD.MOV.U32 R16, RZ, RZ, R34 ;  /* 0x000000ffff108224 */ /* 0x002fe400078e0022 */
[----:B----4-:R-:W-:-:S05]  /*109a0*/  @!P0 IMAD.MOV.U32 R17, RZ, RZ, R24 ;  /* 0x000000ffff118224 */ /* 0x010fca00078e0018 */
[----:B------:R1:W4:Y:S02]  /*109b0*/  @!P0 LDG.E.U16 R182, desc[UR6][R16.64] ;  /* 0x0000000610b68981 */ /* 0x000324000c1e1500 */
[----:B-1----:R-:W-:Y:S02]  /*109c0*/  @!P0 IMAD.MOV.U32 R16, RZ, RZ, R30 ;  /* 0x000000ffff108224 */ /* 0x002fe400078e001e */
[----:B------:R-:W-:-:S05]  /*109d0*/  @!P0 IMAD.MOV.U32 R17, RZ, RZ, R6 ;  /* 0x000000ffff118224 */ /* 0x000fca00078e0006 */
[----:B------:R1:W4:Y:S02]  /*109e0*/  @!P0 LDG.E.U16 R181, desc[UR6][R16.64] ;  /* 0x0000000610b58981 */ /* 0x000324000c1e1500 */
[----:B-1----:R-:W-:Y:S02]  /*109f0*/  @!P0 IMAD.MOV.U32 R17, RZ, RZ, R5 ;  /* 0x000000ffff118224 */ /* 0x002fe400078e0005 */
[----:B0-----:R-:W2:Y:S04]  /*10a00*/  LDL.LU R5, [R1+0xee4] ;  /* 0x000ee40001057983 */ /* 0x001ea80000300800 */
[----:B------:R-:W-:Y:S04]  /*10a10*/  STS.U16 [R32+UR4+0x80], R177 ;  /* 0x000080b120007988 */ /* 0x000fe80008000404 */
[----:B------:R-:W-:Y:S01]  /*10a20*/  STS.U16 [R32+UR4+0x2080], R178 ;  /* 0x002080b220007988 */ /* 0x000fe20008000404 */
[----:B------:R-:W-:-:S03]  /*10a30*/  @!P0 IMAD.MOV.U32 R16, RZ, RZ, R26 ;  /* 0x000000ffff108224 */ /* 0x000fc600078e001a */
[----:B------:R-:W-:Y:S04]  /*10a40*/  STS.U16 [R32+UR4+0x4080], R179 ;  /* 0x004080b320007988 */ /* 0x000fe80008000404 */
[----:B------:R0:W-:Y:S04]  /*10a50*/  STS.U16 [R32+UR4+0x6080], R180 ;  /* 0x006080b420007988 */ /* 0x0001e80008000404 */
[----:B------:R-:W3:Y:S04]  /*10a60*/  LDL R45, [R1+0x1088] ;  /* 0x00108800012d7983 */ /* 0x000ee80000100800 */
[----:B------:R-:W4:Y:S01]  /*10a70*/  LDL R35, [R1+0x1078] ;  /* 0x0010780001237983 */ /* 0x000f220000100800 */
[----:B0-----:R-:W-:-:S02]  /*10a80*/  PRMT R180, RZ, 0x7610, R180 ;  /* 0x00007610ffb47816 */ /* 0x001fc400000000b4 */
[----:B------:R-:W-:Y:S01]  /*10a90*/  PRMT R179, RZ, 0x7610, R179 ;  /* 0x00007610ffb37816 */ /* 0x000fe200000000b3 */
[----:B------:R-:W4:Y:S04]  /*10aa0*/  LDL R33, [R1+0x107c] ;  /* 0x00107c0001217983 */ /* 0x000f280000100800 */
[----:B------:R0:W4:Y:S01]  /*10ab0*/  @!P0 LDG.E.U16 R180, desc[UR6][R16.64] ;  /* 0x0000000610b48981 */ /* 0x000122000c1e1500 */
[----:B------:R-:W-:Y:S01]  /*10ac0*/  PRMT R178, RZ, 0x7610, R178 ;  /* 0x00007610ffb27816 */ /* 0x000fe200000000b2 */
[----:B0-----:R-:W-:Y:S02]  /*10ad0*/  @!P0 IMAD.MOV.U32 R17, RZ, RZ, R2 ;  /* 0x000000ffff118224 */ /* 0x001fe400078e0002 */
[----:B------:R-:W3:Y:S01]  /*10ae0*/  LDL R2, [R1+0x108c] ;  /* 0x00108c0001027983 */ /* 0x000ee20000100800 */
[----:B------:R-:W-:-:S02]  /*10af0*/  PRMT R177, RZ, 0x7610, R177 ;  /* 0x00007610ffb17816 */ /* 0x000fc400000000b1 */
[----:B------:R-:W-:Y:S01]  /*10b00*/  PRMT R176, RZ, 0x7610, R176 ;  /* 0x00007610ffb07816 */ /* 0x000fe200000000b0 */
[----:B--2---:R-:W-:-:S05]  /*10b10*/  @!P0 IMAD.MOV.U32 R16, RZ, RZ, R5 ;  /* 0x000000ffff108224 */ /* 0x004fca00078e0005 */
[----:B------:R0:W2:Y:S02]  /*10b20*/  @!P0 LDG.E.U16 R179, desc[UR6][R16.64] ;  /* 0x0000000610b38981 */ /* 0x0000a4000c1e1500 */
[----:B0-----:R-:W-:Y:S02]  /*10b30*/  @!P0 IMAD.MOV.U32 R16, RZ, RZ, R8 ;  /* 0x000000ffff108224 */ /* 0x001fe400078e0008 */
[----:B------:R-:W-:-:S05]  /*10b40*/  @!P0 IMAD.MOV.U32 R17, RZ, RZ, R43 ;  /* 0x000000ffff118224 */ /* 0x000fca00078e002b */
[----:B------:R0:W2:Y:S04]  /*10b50*/  @!P0 LDG.E.U16 R178, desc[UR6][R16.64] ;  /* 0x0000000610b28981 */ /* 0x0000a8000c1e1500 */
[----:B------:R-:W-:Y:S01]  /*10b60*/  STL [R1+0x1520], R5 ;  /* 0x0015200501007387 */ /* 0x000fe20000100800 */
[----:B0-----:R-:W-:Y:S02]  /*10b70*/  @!P0 IMAD.MOV.U32 R16, RZ, RZ, R82 ;  /* 0x000000ffff108224 */ /* 0x001fe400078e0052 */
[----:B------:R-:W-:Y:S01]  /*10b80*/  @!P0 IMAD.MOV.U32 R17, RZ, RZ, R83 ;  /* 0x000000ffff118224 */ /* 0x000fe200078e0053 */
[----:B------:R0:W-:Y:S04]  /*10b90*/  STL [R1+0x1524], R8 ;  /* 0x0015240801007387 */ /* 0x0001e80000100800 */
[----:B------:R1:W2:Y:S04]  /*10ba0*/  @!P0 LDG.E.U16 R177, desc[UR6][R16.64] ;  /* 0x0000000610b18981 */ /* 0x0002a8000c1e1500 */
[----:B0-----:R-:W2:Y:S01]  /*10bb0*/  LDL R8, [R1+0x105c] ;  /* 0x00105c0001087983 */ /* 0x001ea20000100800 */
[----:B-1----:R-:W-:-:S02]  /*10bc0*/  @!P0 IMAD.MOV.U32 R16, RZ, RZ, R73 ;  /* 0x000000ffff108224 */ /* 0x002fc400078e0049 */
[----:B------:R-:W-:Y:S01]  /*10bd0*/  @!P0 IMAD.MOV.U32 R17, RZ, RZ, R81 ;  /* 0x000000ffff118224 */ /* 0x000fe200078e0051 */
[----:B------:R-:W2:Y:S04]  /*10be0*/  LDL R73, [R1+0x106c] ;  /* 0x00106c0001497983 */ /* 0x000ea80000100800 */
[----:B------:R-:W2:Y:S04]  /*10bf0*/  LDL R81, [R1+0x1068] ;  /* 0x0010680001517983 */ /* 0x000ea80000100800 */
[----:B------:R0:W2:Y:S02]  /*10c00*/  @!P0 LDG.E.U16 R176, desc[UR6][R16.64] ;  /* 0x0000000610b08981 */ /* 0x0000a4000c1e1500 */
[----:B0-----:R-:W-:-:S02]  /*10c10*/  @!P0 IMAD.MOV.U32 R17, RZ, RZ, R66 ;  /* 0x000000ffff118224 */ /* 0x001fc400078e0042 */
[----:B------:R-:W2:Y:S04]  /*10c20*/  LDL R66, [R1+0x1058] ;  /* 0x0010580001427983 */ /* 0x000ea80000100800 */
[----:B------:R-:W2:Y:S04]  /*10c30*/  LDL.LU R142, [R1+0xe80] ;  /* 0x000e8000018e7983 */ /* 0x000ea80000300800 */
[----:B------:R-:W2:Y:S01]  /*10c40*/  LDL R5, [R1+0x1048] ;  /* 0x0010480001057983 */ /* 0x000ea20000100800 */
[----:B------:R-:W-:Y:S01]  /*10c50*/  PRMT R175, RZ, 0x7610, R175 ;  /* 0x00007610ffaf7816 */ /* 0x000fe200000000af */
[----:B------:R-:W-:Y:S01]  /*10c60*/  @!P0 IMAD.MOV.U32 R16, RZ, RZ, R48 ;  /* 0x000000ffff108224 */ /* 0x000fe200078e0030 */
[----:B------:R-:W-:Y:S01]  /*10c70*/  PRMT R174, RZ, 0x7610, R174 ;  /* 0x00007610ffae7816 */ /* 0x000fe200000000ae */
[----:B------:R-:W2:Y:S04]  /*10c80*/  LDL R6, [R1+0x14f4] ;  /* 0x0014f40001067983 */ /* 0x000ea80000100800 */
[----:B------:R3:W2:Y:S02]  /*10c90*/  @!P0 LDG.E.U16 R175, desc[UR6][R16.64] ;  /* 0x0000000610af8981 */ /* 0x0006a4000c1e1500 */
[----:B---3--:R-:W-:-:S02]  /*10ca0*/  @!P0 IMAD.MOV.U32 R16, RZ, RZ, R2 ;  /* 0x000000ffff108224 */ /* 0x008fc400078e0002 */
[----:B------:R-:W3:Y:S01]  /*10cb0*/  LDL R2, [R1+0x104c] ;  /* 0x00104c0001027983 */ /* 0x000ee20000100800 */
[----:B------:R-:W-:-:S03]  /*10cc0*/  @!P0 IMAD.MOV.U32 R17, RZ, RZ, R45 ;  /* 0x000000ffff118224 */ /* 0x000fc600078e002d */
[----:B------:R-:W3:Y:S04]  /*10cd0*/  LDL.LU R143, [R1+0xe84] ;  /* 0x000e8400018f7983 */ /* 0x000ee80000300800 */
[----:B------:R-:W-:Y:S04]  /*10ce0*/  STS.U16 [R32+UR4+0x480], R170 ;  /* 0x000480aa20007988 */ /* 0x000fe80008000404 */
[----:B------:R-:W3:Y:S04]  /*10cf0*/  LDL R48, [R1+0x1038] ;  /* 0x0010380001307983 */ /* 0x000ee80000100800 */
[----:B------:R-:W3:Y:S01]  /*10d00*/  LDL R45, [R1+0x103c] ;  /* 0x00103c00012d7983 */ /* 0x000ee20000100800 */
[----:B------:R-:W-:-:S03]  /*10d10*/  PRMT R173, RZ, 0x7610, R173 ;  /* 0x00007610ffad7816 */ /* 0x000fc600000000ad */
[----:B------:R0:W-:Y:S04]  /*10d20*/  STS.U16 [R32+UR4+0x2480], R172 ;  /* 0x002480ac20007988 */ /* 0x0001e80008000404 */
[----:B------:R-:W-:Y:S04]  /*10d30*/  STS.U16 [R32+UR4+0x4480], R169 ;  /* 0x004480a920007988 */ /* 0x000fe80008000404 */
[----:B------:R1:W-:Y:S04]  /*10d40*/  STS.U16 [R32+UR4+0x6480], R171 ;  /* 0x006480ab20007988 */ /* 0x0003e80008000404 */
[----:B------:R-:W-:Y:S04]  /*10d50*/  STS.U16 [R32+UR4+0x880], R161 ;  /* 0x000880a120007988 */ /* 0x000fe80008000404 */
[----:B------:R4:W3:Y:S04]  /*10d60*/  @!P0 LDG.E.U16 R174, desc[UR6][R16.64] ;  /* 0x0000000610ae8981 */ /* 0x0008e8000c1e1500 */
[----:B------:R-:W-:Y:S04]  /*10d70*/  STS.U16 [R32+UR4+0x2880], R162 ;  /* 0x002880a220007988 */ /* 0x000fe80008000404 */
[----:B------:R-:W3:Y:S01]  /*10d80*/  LDL.LU R144, [R1+0xe88] ;  /* 0x000e880001907983 */ /* 0x000ee20000300800 */
[----:B----4-:R-:W-:-:S02]  /*10d90*/  @!P0 IMAD.MOV.U32 R16, RZ, RZ, R33 ;  /* 0x000000ffff108224 */ /* 0x010fc400078e0021 */
[----:B------:R-:W-:Y:S01]  /*10da0*/  @!P0 IMAD.MOV.U32 R17, RZ, RZ, R35 ;  /* 0x000000ffff118224 */ /* 0x000fe200078e0023 */
[----:B------:R-:W-:Y:S04]  /*10db0*/  STS.U16 [R32+UR4+0x4880], R163 ;  /* 0x004880a320007988 */ /* 0x000fe80008000404 */
[----:B------:R-:W4:Y:S04]  /*10dc0*/  LDL R35, [R1+0x1028] ;  /* 0x0010280001237983 */ /* 0x000f280000100800 */
[----:B------:R-:W4:Y:S01]  /*10dd0*/  LDL R33, [R1+0x102c] ;  /* 0x00102c0001217983 */ /* 0x000f220000100800 */
[----:B0-----:R-:W-:-:S03]  /*10de0*/  PRMT R172, RZ, 0x7610, R172 ;  /* 0x00007610ffac7816 */ /* 0x001fc600000000ac */
[----:B------:R-:W-:Y:S04]  /*10df0*/  STS.U16 [R32+UR4+0x6880], R164 ;  /* 0x006880a420007988 */ /* 0x000fe80008000404 */
[----:B------:R-:W-:Y:S04]  /*10e00*/  STS.U16 [R32+UR4+0xc80], R153 ;  /* 0x000c809920007988 */ /* 0x000fe80008000404 */
[----:B------:R-:W-:Y:S04]  /*10e10*/  STS.U16 [R32+UR4+0x2c80], R154 ;  /* 0x002c809a20007988 */ /* 0x000fe80008000404 */
[----:B------:R2:W4:Y:S04]  /*10e20*/  @!P0 LDG.E.U16 R173, desc[UR6][R16.64] ;  /* 0x0000000610ad8981 */ /* 0x000528000c1e1500 */
[----:B------:R-:W-:Y:S04]  /*10e30*/  STS.U16 [R32+UR4+0x4c80], R155 ;  /* 0x004c809b20007988 */ /* 0x000fe80008000404 */
[----:B------:R-:W4:Y:S04]  /*10e40*/  LDL.LU R146, [R1+0xe8c] ;  /* 0x000e8c0001927983 */ /* 0x000f280000300800 */
[----:B------:R0:W-:Y:S01]  /*10e50*/  STS.U16 [R32+UR4+0x6c80], R156 ;  /* 0x006c809c20007988 */ /* 0x0001e20008000404 */
[----:B-1----:R-:W-:-:S03]  /*10e60*/  PRMT R171, RZ, 0x7610, R171 ;  /* 0x00007610ffab7816 */ /* 0x002fc600000000ab */
[----:B0-----:R-:W4:Y:S01]  /*10e70*/  LDL R32, [R1+0x101c] ;  /* 0x00101c0001207983 */ /* 0x001f220000100800 */
[----:B--2---:R-:W-:-:S03]  /*10e80*/  @!P0 IMAD.MOV.U32 R16, RZ, RZ, R73 ;  /* 0x000000ffff108224 */ /* 0x004fc600078e0049 */
[----:B------:R-:W2:Y:S01]  /*10e90*/  LDL R73, [R1+0x1018] ;  /* 0x0010180001497983 */ /* 0x000ea20000100800 */
        /* <DEDUP_REMOVED lines=8> */
[----:B------:R-:W2:Y:S01]  /*10f20*/  LDL R5, [R1+0xff8] ;  /* 0x000ff80001057983 */ /* 0x000ea20000100800 */
[----:B------:R-:W-:Y:S01]  /*10f30*/  PRMT R170, RZ, 0x7610, R170 ;  /* 0x00007610ffaa7816 */ /* 0x000fe200000000aa */
[----:B---3--:R-:W-:Y:S02]  /*10f40*/  @!P0 IMAD.MOV.U32 R16, RZ, RZ, R2 ;  /* 0x000000ffff108224 */ /* 0x008fe400078e0002 */
[----:B------:R-:W3:Y:S01]  /*10f50*/  LDL R2, [R1+0xffc] ;  /* 0x000ffc0001027983 */ /* 0x000ee20000100800 */
[----:B------:R-:W-:-:S03]  /*10f60*/  PRMT R169, RZ, 0x7610, R169 ;  /* 0x00007610ffa97816 */ /* 0x000fc600000000a9 */
[----:B------:R0:W3:Y:S01]  /*10f70*/  @!P0 LDG.E.U16 R170, desc[UR6][R16.64] ;  /* 0x0000000610aa8981 */ /* 0x0000e2000c1e1500 */
[----:B------:R-:W-:Y:S01]  /*10f80*/  PRMT R168, RZ, 0x7610, R168 ;  /* 0x00007610ffa87816 */ /* 0x000fe200000000a8 */
[----:B0-----:R-:W-:Y:S02]  /*10f90*/  @!P0 IMAD.MOV.U32 R16, RZ, RZ, R45 ;  /* 0x000000ffff108224 */ /* 0x001fe400078e002d */
[----:B------:R-:W-:Y:S01]  /*10fa0*/  @!P0 IMAD.MOV.U32 R17, RZ, RZ, R48 ;  /* 0x000000ffff118224 */ /* 0x000fe200078e0030 */
[----:B------:R-:W3:Y:S04]  /*10fb0*/  LDL R45, [R1+0xfec] ;  /* 0x000fec00012d7983 */ /* 0x000ee80000100800 */
[----:B------:R-:W3:Y:S04]  /*10fc0*/  LDL R48, [R1+0xfe8] ;  /* 0x000fe80001307983 */ /* 0x000ee80000100800 */
[----:B------:R4:W3:Y:S01]  /*10fd0*/  @!P0 LDG.E.U16 R169, desc[UR6][R16.64] ;  /* 0x0000000610a98981 */ /* 0x0008e2000c1e1500 */
[----:B------:R-:W-:-:S03]  /*10fe0*/  PRMT R167, RZ, 0x7610, R167 ;  /* 0x00007610ffa77816 */ /* 0x000fc600000000a7 */
[----:B------:R-:W-:Y:S04]  /*10ff0*/  STS.U16 [R6+UR4+0x100], R142 ;  /* 0x0001008e06007988 */ /* 0x000fe80008000404 */
[----:B------:R-:W-:Y:S01]  /*11000*/  STS.U16 [R6+UR4+0x2100], R143 ;  /* 0x0021008f06007988 */ /* 0x000fe20008000404 */
[----:B------:R-:W-:-:S03]  /*11010*/  PRMT R166, RZ, 0x7610, R166 ;  /* 0x00007610ffa67816 */ /* 0x000fc600000000a6 */
[----:B------:R-:W-:Y:S01]  /*11020*/  STS.U16 [R6+UR4+0x4100], R144 ;  /* 0x0041009006007988 */ /* 0x000fe20008000404 */
[----:B----4-:R-:W-:-:S03]  /*11030*/  @!P0 IMAD.MOV.U32 R17, RZ, RZ, R35 ;  /* 0x000000ffff118224 */ /* 0x010fc600078e0023 */
[----:B------:R-:W4:Y:S01]  /*11040*/  LDL R35, [R1+0xfd8] ;  /* 0x000fd80001237983 */ /* 0x000f220000100800 */
[----:B------:R-:W-:-:S03]  /*11050*/  @!P0 IMAD.MOV.U32 R16, RZ, RZ, R33 ;  /* 0x000000ffff108224 */ /* 0x000fc600078e0021 */
[----:B------:R-:W4:Y:S04]  /*11060*/  LDL R33, [R1+0xfdc] ;  /* 0x000fdc0001217983 */ /* 0x000f280000100800 */
[----:B------:R0:W4:Y:S04]  /*11070*/  @!P0 LDG.E.U16 R168, desc[UR6][R16.64] ;  /* 0x0000000610a88981 */ /* 0x000128000c1e1500 */
[----:B------:R-:W-:Y:S04]  /*11080*/  STS.U16 [R6+UR4+0x6100], R146 ;  /* 0x0061009206007988 */ /* 0x000fe80008000404 */
[----:B------:R1:W-:Y:S04]  /*11090*/  STS.U16 [R6+UR4+0x500], R29 ;  /* 0x0005001d06007988 */ /* 0x0003e80008000404 */
[----:B------:R1:W-:Y:S01]  /*110a0*/  STS.U16 [R6+UR4+0x2500], R28 ;  /* 0x0025001c06007988 */ /* 0x0003e20008000404 */
[----:B0-----:R-:W-:-:S03]  /*110b0*/  @!P0 IMAD.MOV.U32 R16, RZ, RZ, R32 ;  /* 0x000000ffff108224 */ /* 0x001fc600078e0020 */
[----:B-1----:R-:W4:Y:S04]  /*110c0*/  LDL R29, [R1+0xfcc] ;  /* 0x000fcc00011d7983 */ /* 0x002f280000100800 */
[----:B------:R-:W4:Y:S04]  /*110d0*/  LDL R32, [R1+0xfc8] ;  /* 0x000fc80001207983 */ /* 0x000f280000100800 */
[----:B------:R-:W4:Y:S01]  /*110e0*/  LDL R28, [R1+0xfb8] ;  /* 0x000fb800011c7983 */ /* 0x000f220000100800 */
[----:B--2---:R-:W-:Y:S01]  /*110f0*/  @!P0 IMAD.MOV.U32 R17, RZ, RZ, R73 ;  /* 0x000000ffff118224 */ /* 0x004fe200078e0049 */
[----:B------:R-:W-:-:S02]  /*11100*/  PRMT R165, RZ, 0x7610, R165 ;  /* 0x00007610ffa57816 */ /* 0x000fc400000000a5 */
[----:B------:R-:W-:Y:S04]  /*11110*/  STS.U16 [R6+UR4+0x4500], R49 ;  /* 0x0045003106007988 */ /* 0x000fe80008000404 */
[----:B------:R0:W2:Y:S01]  /*11120*/  @!P0 LDG.E.U16 R167, desc[UR6][R16.64] ;  /* 0x0000000610a78981 */ /* 0x0000a2000c1e1500 */
[----:B------:R-:W-:Y:S02]  /*11130*/  PRMT R164, RZ, 0x7610, R164 ;  /* 0x00007610ffa47816 */ /* 0x000fe400000000a4 */
[----:B------:R-:W-:Y:S01]  /*11140*/  PRMT R163, RZ, 0x7610, R163 ;  /* 0x00007610ffa37816 */ /* 0x000fe200000000a3 */
[----:B------:R-:W2:Y:S01]  /*11150*/  LDL R73, [R1+0x14f0] ;  /* 0x0014f00001497983 */ /* 0x000ea20000100800 */
[----:B0-----:R-:W-:-:S03]  /*11160*/  @!P0 IMAD.MOV.U32 R16, RZ, RZ, R8 ;  /* 0x000000ffff108224 */ /* 0x001fc600078e0008 */
[----:B------:R-:W2:Y:S01]  /*11170*/  LDL R8, [R1+0xfbc] ;  /* 0x000fbc0001087983 */ /* 0x000ea20000100800 */
[----:B------:R-:W-:-:S05]  /*11180*/  @!P0 IMAD.MOV.U32 R17, RZ, RZ, R66 ;  /* 0x000000ffff118224 */ /* 0x000fca00078e0042 */
[----:B------:R0:W2:Y:S02]  /*11190*/  @!P0 LDG.E.U16 R166, desc[UR6][R16.64] ;  /* 0x0000000610a68981 */ /* 0x0000a4000c1e1500 */
[----:B0-----:R-:W-:Y:S02]  /*111a0*/  @!P0 IMAD.MOV.U32 R17, RZ, RZ, R5 ;  /* 0x000000ffff118224 */ /* 0x001fe400078e0005 */
[----:B------:R-:W2:Y:S01]  /*111b0*/  LDL R5, [R1+0xfa8] ;  /* 0x000fa80001057983 */ /* 0x000ea20000100800 */
[----:B---3--:R-:W-:-:S03]  /*111c0*/  @!P0 IMAD.MOV.U32 R16, RZ, RZ, R2 ;  /* 0x000000ffff108224 */ /* 0x008fc600078e0002 */
[----:B------:R-:W3:Y:S04]  /*111d0*/  LDL R2, [R1+0xfac] ;  /* 0x000fac0001027983 */ /* 0x000ee80000100800 */
[----:B------:R0:W3:Y:S04]  /*111e0*/  @!P0 LDG.E.U16 R165, desc[UR6][R16.64] ;  /* 0x0000000610a58981 */ /* 0x0000e8000c1e1500 */
[----:B------:R1:W-:Y:S01]  /*111f0*/  STS.U16 [R6+UR4+0x6500], R38 ;  /* 0x0065002606007988 */ /* 0x0003e20008000404 */
[----:B0-----:R-:W-:-:S03]  /*11200*/  @!P0 IMAD.MOV.U32 R16, RZ, RZ, R45 ;  /* 0x000000ffff108224 */ /* 0x001fc600078e002d */
[----:B------:R-:W3:Y:S01]  /*11210*/  LDL R45, [R1+0xf98] ;  /* 0x000f9800012d7983 */ /* 0x000ee20000100800 */
[----:B------:R-:W-:-:S03]  /*11220*/  @!P0 IMAD.MOV.U32 R17, RZ, RZ, R48 ;  /* 0x000000ffff118224 */ /* 0x000fc600078e0030 */
[----:B-1----:R-:W3:Y:S04]  /*11230*/  LDL R38, [R1+0xf9c] ;  /* 0x000f9c0001267983 */ /* 0x002ee80000100800 */
[----:B------:R4:W3:Y:S01]  /*11240*/  @!P0 LDG.E.U16 R164, desc[UR6][R16.64] ;  /* 0x0000000610a48981 */ /* 0x0008e2000c1e1500 */
[----:B------:R-:W-:Y:S02]  /*11250*/  PRMT R162, RZ, 0x7610, R162 ;  /* 0x00007610ffa27816 */ /* 0x000fe400000000a2 */
[----:B------:R-:W-:Y:S01]  /*11260*/  PRMT R161, RZ, 0x7610, R161 ;  /* 0x00007610ffa17816 */ /* 0x000fe200000000a1 */
[----:B----4-:R-:W-:Y:S02]  /*11270*/  @!P0 IMAD.MOV.U32 R17, RZ, RZ, R35 ;  /* 0x000000ffff118224 */ /* 0x010fe400078e0023 */
[----:B------:R-:W4:Y:S01]  /*11280*/  LDL R35, [R1+0xf88] ;  /* 0x000f880001237983 */ /* 0x000f220000100800 */
[----:B------:R-:W-:-:S03]  /*11290*/  @!P0 IMAD.MOV.U32 R16, RZ, RZ, R33 ;  /* 0x000000ffff108224 */ /* 0x000fc600078e0021 */
[----:B------:R-:W4:Y:S04]  /*112a0*/  LDL R33, [R1+0xf8c] ;  /* 0x000f8c0001217983 */ /* 0x000f280000100800 */
[----:B------:R0:W4:Y:S02]  /*112b0*/  @!P0 LDG.E.U16 R163, desc[UR6][R16.64] ;  /* 0x0000000610a38981 */ /* 0x000124000c1e1500 */
[----:B0-----:R-:W-:Y:S02]  /*112c0*/  @!P0 IMAD.MOV.U32 R16, RZ, RZ, R29 ;  /* 0x000000ffff108224 */ /* 0x001fe400078e001d */
[----:B------:R-:W4:Y:S01]  /*112d0*/  LDL R29, [R1+0xf7c] ;  /* 0x000f7c00011d7983 */ /* 0x000f220000100800 */
[----:B------:R-:W-:-:S03]  /*112e0*/  @!P0 IMAD.MOV.U32 R17, RZ, RZ, R32 ;  /* 0x000000ffff118224 */ /* 0x000fc600078e0020 */
[----:B------:R-:W4:Y:S04]  /*112f0*/  LDL R32, [R1+0xf78] ;  /* 0x000f780001207983 */ /* 0x000f280000100800 */
[----:B------:R0:W4:Y:S02]  /*11300*/  @!P0 LDG.E.U16 R162, desc[UR6][R16.64] ;  /* 0x0000000610a28981 */ /* 0x000124000c1e1500 */
[----:B0-----:R-:W-:Y:S02]  /*11310*/  @!P0 IMAD.MOV.U32 R17, RZ, RZ, R28 ;  /* 0x000000ffff118224 */ /* 0x001fe400078e001c */
[----:B------:R-:W4:Y:S01]  /*11320*/  LDL R28, [R1+0xf68] ;  /* 0x000f6800011c7983 */ /* 0x000f220000100800 */
[----:B--2---:R-:W-:-:S03]  /*11330*/  @!P0 IMAD.MOV.U32 R16, RZ, RZ, R8 ;  /* 0x000000ffff108224 */ /* 0x004fc600078e0008 */
[----:B------:R-:W2:Y:S04]  /*11340*/  LDL R8, [R1+0xf6c] ;  /* 0x000f6c0001087983 */ /* 0x000ea80000100800 */
[----:B------:R0:W2:Y:S02]  /*11350*/  @!P0 LDG.E.U16 R161, desc[UR6][R16.64] ;  /* 0x0000000610a18981 */ /* 0x0000a4000c1e1500 */
[----:B0-----:R-:W-:Y:S02]  /*11360*/  @!P0 IMAD.MOV.U32 R17, RZ, RZ, R5 ;  /* 0x000000ffff118224 */ /* 0x001fe400078e0005 */
[----:B------:R-:W2:Y:S01]  /*11370*/  LDL R5, [R1+0xf58] ;  /* 0x000f580001057983 */ /* 0x000ea20000100800 */
[----:B------:R-:W-:Y:S01]  /*11380*/  PRMT R160, RZ, 0x7610, R160 ;  /* 0x00007610ffa07816 */ /* 0x000fe200000000a0 */
[----:B---3--:R-:W-:Y:S01]  /*11390*/  @!P0 IMAD.MOV.U32 R16, RZ, RZ, R2 ;  /* 0x000000ffff108224 */ /* 0x008fe200078e0002 */
[----:B------:R-:W-:Y:S01]  /*113a0*/  PRMT R159, RZ, 0x7610, R159 ;  /* 0x00007610ff9f7816 */ /* 0x000fe2000000009f */
[----:B------:R-:W-:Y:S04]  /*113b0*/  STS.U16 [R6+UR4+0x900], R235 ;  /* 0x000900eb06007988 */ /* 0x000fe80008000404 */
[----:B------:R0:W3:Y:S01]  /*113c0*/  @!P0 LDG.E.U16 R160, desc[UR6][R16.64] ;  /* 0x0000000610a08981 */ /* 0x0000e2000c1e1500 */
[----:B------:R-:W-:-:S03]  /*113d0*/  PRMT R158, RZ, 0x7610, R158 ;  /* 0x00007610ff9e7816 */ /* 0x000fc6000000009e */
[----:B------:R-:W-:Y:S04]  /*113e0*/  STS.U16 [R6+UR4+0x2900], R236 ;  /* 0x002900ec06007988 */ /* 0x000fe80008000404 */
[----:B------:R-:W3:Y:S01]  /*113f0*/  LDL R2, [R1+0xf5c] ;  /* 0x000f5c0001027983 */ /* 0x000ee20000100800 */
[----:B0-----:R-:W-:Y:S02]  /*11400*/  @!P0 IMAD.MOV.U32 R17, RZ, RZ, R45 ;  /* 0x000000ffff118224 */ /* 0x001fe400078e002d */
[----:B------:R-:W-:Y:S01]  /*11410*/  @!P0 IMAD.MOV.U32 R16, RZ, RZ, R38 ;  /* 0x000000ffff108224 */ /* 0x000fe200078e0026 */
[----:B------:R-:W-:Y:S04]  /*11420*/  STS.U16 [R6+UR4+0x4900], R238 ;  /* 0x004900ee06007988 */ /* 0x000fe80008000404 */
[----:B------:R4:W3:Y:S04]  /*11430*/  @!P0 LDG.E.U16 R159, desc[UR6][R16.64] ;  /* 0x00000006109f8981 */ /* 0x0008e8000c1e1500 */
[----:B------:R-:W-:Y:S01]  /*11440*/  STS.U16 [R6+UR4+0x6900], R239 ;  /* 0x006900ef06007988 */ /* 0x000fe20008000404 */
[----:B------:R-:W-:-:S03]  /*11450*/  PRMT R157, RZ, 0x7610, R157 ;  /* 0x00007610ff9d7816 */ /* 0x000fc6000000009d */
[----:B------:R-:W-:Y:S04]  /*11460*/  STS.U16 [R6+UR4+0xd00], R217 ;  /* 0x000d00d906007988 */ /* 0x000fe80008000404 */
[----:B------:R-:W-:Y:S04]  /*11470*/  STS.U16 [R6+UR4+0x2d00], R218 ;  /* 0x002d00da06007988 */ /* 0x000fe80008000404 */
[----:B------:R-:W-:Y:S04]  /*11480*/  STS.U16 [R6+UR4+0x4d00], R220 ;  /* 0x004d00dc06007988 */ /* 0x000fe80008000404 */
[----:B------:R-:W-:Y:S01]  /*11490*/  STS.U16 [R6+UR4+0x6d00], R221 ;  /* 0x006d00dd06007988 */ /* 0x000fe20008000404 */
[----:B----4-:R-:W-:-:S03]  /*114a0*/  @!P0 IMAD.MOV.U32 R17, RZ, RZ, R35 ;  /* 0x000000ffff118224 */ /* 0x010fc600078e0023 */
[----:B------:R-:W4:Y:S01]  /*114b0*/  LDL.LU R35, [R1+0xf4c] ;  /* 0x000f4c0001237983 */ /* 0x000f220000300800 */
[----:B------:R-:W-:-:S03]  /*114c0*/  @!P0 IMAD.MOV.U32 R16, RZ, RZ, R33 ;  /* 0x000000ffff108224 */ /* 0x000fc600078e0021 */
[----:B------:R-:W4:Y:S04]  /*114d0*/  LDL.LU R146, [R1+0xebc] ;  /* 0x000ebc0001927983 */ /* 0x000f280000300800 */
[----:B------:R-:W4:Y:S04]  /*114e0*/  LDL.LU R48, [R1+0xf48] ;  /* 0x000f480001307983 */ /* 0x000f280000300800 */
[----:B------:R-:W4:Y:S04]  /*114f0*/  LDL.LU R38, [R1+0xf3c] ;  /* 0x000f3c0001267983 */ /* 0x000f280000300800 */
[----:B------:R0:W4:Y:S04]  /*11500*/  @!P0 LDG.E.U16 R158, desc[UR6][R16.64] ;  /* 0x00000006109e8981 */ /* 0x000128000c1e1500 */
[----:B------:R-:W4:Y:S04]  /*11510*/  LDL.LU R33, [R1+0xf38] ;  /* 0x000f380001217983 */ /* 0x000f280000300800 */
[----:B------:R-:W4:Y:S04]  /*11520*/  LDL.LU R144, [R1+0xec0] ;  /* 0x000ec00001907983 */ /* 0x000f280000300800 */
[----:B------:R1:W-:Y:S01]  /*11530*/  STS.U16 [R73+UR4+0x180], R4 ;  /* 0x0001800449007988 */ /* 0x0003e20008000404 */
[----:B------:R-:W-:-:S03]  /*11540*/  PRMT R156, RZ, 0x7610, R156 ;  /* 0x00007610ff9c7816 */ /* 0x000fc6000000009c */
[----:B-1----:R-:W4:Y:S01]  /*11550*/  LDL.LU R4, [R1+0x1f38] ;  /* 0x001f380001047983 */ /* 0x002f220000300800 */
[----:B0-----:R-:W-:-:S03]  /*11560*/  @!P0 IMAD.MOV.U32 R16, RZ, RZ, R29 ;  /* 0x000000ffff108224 */ /* 0x001fc600078e001d */
[----:B------:R-:W4:Y:S01]  /*11570*/  LDL.LU R45, [R1+0xf2c] ;  /* 0x000f2c00012d7983 */ /* 0x000f220000300800 */
[----:B------:R-:W-:-:S03]  /*11580*/  @!P0 IMAD.MOV.U32 R17, RZ, RZ, R32 ;  /* 0x000000ffff118224 */ /* 0x000fc600078e0020 */
[----:B------:R-:W4:Y:S04]  /*11590*/  LDL.LU R29, [R1+0xf28] ;  /* 0x000f2800011d7983 */ /* 0x000f280000300800 */
[----:B------:R0:W4:Y:S02]  /*115a0*/  @!P0 LDG.E.U16 R157, desc[UR6][R16.64] ;  /* 0x00000006109d8981 */ /* 0x000124000c1e1500 */
[----:B0-----:R-:W-:Y:S02]  /*115b0*/  @!P0 IMAD.MOV.U32 R17, RZ, RZ, R28 ;  /* 0x000000ffff118224 */ /* 0x001fe400078e001c */
[----:B--2---:R-:W-:-:S05]  /*115c0*/  @!P0 IMAD.MOV.U32 R16, RZ, RZ, R8 ;  /* 0x000000ffff108224 */ /* 0x004fca00078e0008 */
[----:B------:R0:W2:Y:S02]  /*115d0*/  @!P0 LDG.E.U16 R156, desc[UR6][R16.64] ;  /* 0x00000006109c8981 */ /* 0x0000a4000c1e1500 */
[----:B0-----:R-:W-:Y:S02]  /*115e0*/  @!P0 IMAD.MOV.U32 R17, RZ, RZ, R5 ;  /* 0x000000ffff118224 */ /* 0x001fe400078e0005 */
[----:B------:R-:W2:Y:S04]  /*115f0*/  LDL.LU R5, [R1+0xf18] ;  /* 0x000f180001057983 */ /* 0x000ea80000300800 */
[----:B------:R-:W2:Y:S04]  /*11600*/  LDL.LU R49, [R1+0xf1c] ;  /* 0x000f1c0001317983 */ /* 0x000ea80000300800 */
[----:B------:R-:W2:Y:S04]  /*11610*/  LDL.LU R32, [R1+0xf0c] ;  /* 0x000f0c0001207983 */ /* 0x000ea80000300800 */
[----:B------:R-:W2:Y:S04]  /*11620*/  LDL.LU R6, [R1+0xf08] ;  /* 0x000f080001067983 */ /* 0x000ea80000300800 */
[----:B------:R0:W-:Y:S01]  /*11630*/  STS.U16 [R73+UR4+0x2180], R7 ;  /* 0x0021800749007988 */ /* 0x0001e20008000404 */
[----:B---3--:R-:W-:-:S03]  /*11640*/  @!P0 IMAD.MOV.U32 R16, RZ, RZ, R2 ;  /* 0x000000ffff108224 */ /* 0x008fc600078e0002 */
[----:B0-----:R-:W3:Y:S04]  /*11650*/  LDL.LU R7, [R1+0xef8] ;  /* 0x000ef80001077983 */ /* 0x001ee80000300800 */
[----:B------:R-:W3:Y:S04]  /*11660*/  LDL.LU R28, [R1+0xefc] ;  /* 0x000efc00011c7983 */ /* 0x000ee80000300800 */
[----:B------:R-:W3:Y:S04]  /*11670*/  LDL.LU R8, [R1+0xeec] ;  /* 0x000eec0001087983 */ /* 0x000ee80000300800 */
[----:B----4-:R0:W-:Y:S04]  /*11680*/  STS.U16 [R73+UR4+0x4180], R146 ;  /* 0x0041809249007988 */ /* 0x0101e80008000404 */
[----:B------:R-:W-:Y:S01]  /*11690*/  STS.U16 [R73+UR4+0x6180], R144 ;  /* 0x0061809049007988 */ /* 0x000fe20008000404 */
[----:B0-----:R-:W-:-:S03]  /*116a0*/  IMAD.MOV.U32 R146, RZ, RZ, R4 ;  /* 0x000000ffff927224 */ /* 0x001fc600078e0004 */
[----:B------:R-:W4:Y:S04]  /*116b0*/  LDL.LU R4, [R1+0xee8] ;  /* 0x000ee80001047983 */ /* 0x000f280000300800 */
[----:B------:R-:W4:Y:S04]  /*116c0*/  LDL.LU R2, [R1+0xedc] ;  /* 0x000edc0001027983 */ /* 0x000f280000300800 */
[----:B------:R0:W-:Y:S04]  /*116d0*/  STS.U16 [R73+UR4+0x580], R42 ;  /* 0x0005802a49007988 */ /* 0x0001e80008000404 */
[----:B------:R-:W4:Y:S04]  /*116e0*/  LDL R66, [R1+0x14ec] ;  /* 0x0014ec0001427983 */ /* 0x000f280000100800 */
[----:B0-----:R-:W4:Y:S04]  /*116f0*/  LDL.LU R42, [R1+0xed8] ;  /* 0x000ed800012a7983 */ /* 0x001f280000300800 */
[----:B--2---:R0:W-:Y:S04]  /*11700*/  STL [R1+0x1528], R6 ;  /* 0x0015280601007387 */ /* 0x0041e80000100800 */
[----:B------:R-:W2:Y:S04]  /*11710*/  LDL.LU R143, [R1+0x14bc] ;  /* 0x0014bc00018f7983 */ /* 0x000ea80000300800 */
[----:B------:R-:W2:Y:S01]  /*11720*/  LDL.LU R144, [R1+0x14b8] ;  /* 0x0014b80001907983 */ /* 0x000ea20000300800 */
[----:B------:R-:W-:-:S02]  /*11730*/  PRMT R155, RZ, 0x7610, R155 ;  /* 0x00007610ff9b7816 */ /* 0x000fc4000000009b */
[----:B------:R-:W-:-:S04]  /*11740*/  PRMT R154, RZ, 0x7610, R154 ;  /* 0x00007610ff9a7816 */ /* 0x000fc8000000009a */
[----:B------:R1:W2:Y:S01]  /*11750*/  @!P0 LDG.E.U16 R155, desc[UR6][R16.64] ;  /* 0x00000006109b8981 */ /* 0x0002a2000c1e1500 */
[----:B------:R-:W-:Y:S01]  /*11760*/  PRMT R153, RZ, 0x7610, R153 ;  /* 0x00007610ff997816 */ /* 0x000fe20000000099 */
[----:B-1----:R-:W-:Y:S02]  /*11770*/  @!P0 IMAD.MOV.U32 R16, RZ, RZ, R35 ;  /* 0x000000ffff108224 */ /* 0x002fe400078e0023 */
[----:B------:R-:W-:-:S05]  /*11780*/  @!P0 IMAD.MOV.U32 R17, RZ, RZ, R48 ;  /* 0x000000ffff118224 */ /* 0x000fca00078e0030 */
[----:B------:R1:W2:Y:S01]  /*11790*/  @!P0 LDG.E.U16 R154, desc[UR6][R16.64] ;  /* 0x00000006109a8981 */ /* 0x0002a2000c1e1500 */
[----:B------:R-:W-:Y:S01]  /*117a0*/  PRMT R152, RZ, 0x7610, R152 ;  /* 0x00007610ff987816 */ /* 0x000fe20000000098 */
[----:B-1----:R-:W-:Y:S02]  /*117b0*/  @!P0 IMAD.MOV.U32 R16, RZ, RZ, R38 ;  /* 0x000000ffff108224 */ /* 0x002fe400078e0026 */
[----:B------:R-:W-:-:S05]  /*117c0*/  @!P0 IMAD.MOV.U32 R17, RZ, RZ, R33 ;  /* 0x000000ffff118224 */ /* 0x000fca00078e0021 */
[----:B------:R1:W2:Y:S01]  /*117d0*/  @!P0 LDG.E.U16 R153, desc[UR6][R16.64] ;  /* 0x0000000610998981 */ /* 0x0002a2000c1e1500 */
[----:B------:R-:W-:Y:S01]  /*117e0*/  PRMT R23, RZ, 0x7610, R23 ;  /* 0x00007610ff177816 */ /* 0x000fe20000000017 */
[----:B-1----:R-:W-:Y:S02]  /*117f0*/  @!P0 IMAD.MOV.U32 R16, RZ, RZ, R45 ;  /* 0x000000ffff108224 */ /* 0x002fe400078e002d */
[----:B------:R-:W-:Y:S01]  /*11800*/  @!P0 IMAD.MOV.U32 R17, RZ, RZ, R29 ;  /* 0x000000ffff118224 */ /* 0x000fe200078e001d */
[----:B---3--:R-:W-:Y:S04]  /*11810*/  STL [R1+0x152c], R7 ;  /* 0x00152c0701007387 */ /* 0x008fe80000100800 */
[----:B------:R1:W3:Y:S04]  /*11820*/  @!P0 LDG.E.U16 R152, desc[UR6][R16.64] ;  /* 0x0000000610988981 */ /* 0x0002e8000c1e1500 */
[----:B------:R-:W-:Y:S01]  /*11830*/  STL [R1+0x1534], R8 ;  /* 0x0015340801007387 */ /* 0x000fe20000100800 */
[----:B-1----:R-:W-:-:S02]  /*11840*/  @!P0 IMAD.MOV.U32 R16, RZ, RZ, R49 ;  /* 0x000000ffff108224 */ /* 0x002fc400078e0031 */
[----:B------:R-:W-:Y:S01]  /*11850*/  @!P0 IMAD.MOV.U32 R17, RZ, RZ, R5 ;  /* 0x000000ffff118224 */ /* 0x000fe200078e0005 */
[----:B------:R-:W-:Y:S04]  /*11860*/  STS.U16 [R73+UR4+0x2580], R80 ;  /* 0x0025805049007988 */ /* 0x000fe80008000404 */
[----:B------:R1:W3:Y:S04]  /*11870*/  @!P0 LDG.E.U16 R23, desc[UR6][R16.64] ;  /* 0x0000000610178981 */ /* 0x0002e8000c1e1500 */
[----:B----4-:R-:W-:Y:S04]  /*11880*/  STL [R1+0x1530], R4 ;  /* 0x0015300401007387 */ /* 0x010fe80000100800 */
[----:B------:R-:W-:Y:S01]  /*11890*/  STL [R1+0x1538], R2 ;  /* 0x0015380201007387 */ /* 0x000fe20000100800 */
[----:B-1----:R-:W-:-:S03]  /*118a0*/  @!P0 IMAD.MOV.U32 R17, RZ, RZ, R6 ;  /* 0x000000ffff118224 */ /* 0x002fc600078e0006 */
[----:B0-----:R-:W4:Y:S01]  /*118b0*/  LDL R6, [R1+0x14e8] ;  /* 0x0014e80001067983 */ /* 0x001f220000100800 */
[----:B------:R-:W-:Y:S01]  /*118c0*/  PRMT R22, RZ, 0x7610, R22 ;  /* 0x00007610ff167816 */ /* 0x000fe20000000016 */
[----:B------:R-:W-:Y:S02]  /*118d0*/  @!P0 IMAD.MOV.U32 R16, RZ, RZ, R32 ;  /* 0x000000ffff108224 */ /* 0x000fe400078e0020 */
[----:B------:R-:W-:Y:S04]  /*118e0*/  STS.U16 [R73+UR4+0x4580], R79 ;  /* 0x0045804f49007988 */ /* 0x000fe80008000404 */
[----:B------:R-:W-:Y:S04]  /*118f0*/  STS.U16 [R73+UR4+0x6580], R78 ;  /* 0x0065804e49007988 */ /* 0x000fe80008000404 */
[----:B------:R-:W-:Y:S04]  /*11900*/  STS.U16 [R73+UR4+0x980], R77 ;  /* 0x0009804d49007988 */ /* 0x000fe80008000404 */
[----:B------:R-:W-:Y:S01]  /*11910*/  STS.U16 [R73+UR4+0x2980], R76 ;  /* 0x0029804c49007988 */ /* 0x000fe20008000404 */
[----:B------:R-:W-:-:S03]  /*11920*/  PRMT R21, RZ, 0x7610, R21 ;  /* 0x00007610ff157816 */ /* 0x000fc60000000015 */
[----:B------:R-:W-:Y:S04]  /*11930*/  STS.U16 [R73+UR4+0x4980], R75 ;  /* 0x0049804b49007988 */ /* 0x000fe80008000404 */
[----:B------:R-:W-:Y:S04]  /*11940*/  STS.U16 [R73+UR4+0x6980], R74 ;  /* 0x0069804a49007988 */ /* 0x000fe80008000404 */
[----:B------:R-:W-:Y:S04]  /*11950*/  STS.U16 [R73+UR4+0xd80], R234 ;  /* 0x000d80ea49007988 */ /* 0x000fe80008000404 */
[----:B------:R0:W3:Y:S04]  /*11960*/  @!P0 LDG.E.U16 R22, desc[UR6][R16.64] ;  /* 0x0000000610168981 */ /* 0x0000e8000c1e1500 */
[----:B------:R-:W-:Y:S04]  /*11970*/  STS.U16 [R73+UR4+0x2d80], R233 ;  /* 0x002d80e949007988 */ /* 0x000fe80008000404 */
[----:B------:R-:W-:Y:S01]  /*11980*/  STS.U16 [R73+UR4+0x4d80], R232 ;  /* 0x004d80e849007988 */ /* 0x000fe20008000404 */
[----:B0-----:R-:W-:-:S02]  /*11990*/  @!P0 IMAD.MOV.U32 R16, RZ, RZ, R28 ;  /* 0x000000ffff108224 */ /* 0x001fc400078e001c */
[----:B------:R-:W-:Y:S01]  /*119a0*/  @!P0 IMAD.MOV.U32 R17, RZ, RZ, R7 ;  /* 0x000000ffff118224 */ /* 0x000fe200078e0007 */
[----:B------:R-:W-:Y:S04]  /*119b0*/  STS.U16 [R73+UR4+0x6d80], R231 ;  /* 0x006d80e749007988 */ /* 0x000fe80008000404 */
[----:B------:R0:W3:Y:S02]  /*119c0*/  @!P0 LDG.E.U16 R21, desc[UR6][R16.64] ;  /* 0x0000000610158981 */ /* 0x0000e4000c1e1500 */
[----:B0-----:R-:W-:Y:S02]  /*119d0*/  @!P0 IMAD.MOV.U32 R17, RZ, RZ, R4 ;  /* 0x000000ffff118224 */ /* 0x001fe400078e0004 */
[----:B--2---:R-:W-:Y:S04]  /*119e0*/  STS.U16 [R66+UR4+0x200], R143 ;  /* 0x0002008f42007988 */ /* 0x004fe80008000404 */
[----:B------:R-:W-:Y:S04]  /*119f0*/  STS.U16 [R66+UR4+0x2200], R144 ;  /* 0x0022009042007988 */ /* 0x000fe80008000404 */
[----:B------:R0:W-:Y:S04]  /*11a00*/  STS.U16 [R66+UR4+0x4200], R10 ;  /* 0x0042000a42007988 */ /* 0x0001e80008000404 */
[----:B------:R1:W-:Y:S04]  /*11a10*/  STS.U16 [R66+UR4+0x6200], R11 ;  /* 0x0062000b42007988 */ /* 0x0003e80008000404 */
[----:B0-----:R-:W2:Y:S04]  /*11a20*/  LDL.LU R10, [R1+0x1f34] ;  /* 0x001f3400010a7983 */ /* 0x001ea80000300800 */
[----:B-1----:R-:W2:Y:S04]  /*11a30*/  LDL.LU R11, [R1+0x1f30] ;  /* 0x001f3000010b7983 */ /* 0x002ea80000300800 */
[----:B------:R-:W3:Y:S04]  /*11a40*/  LDL R4, [R1+0x14e4] ;  /* 0x0014e40001047983 */ /* 0x000ee80000100800 */
[----:B------:R-:W-:Y:S04]  /*11a50*/  STS.U16 [R66+UR4+0x600], R72 ;  /* 0x0006004842007988 */ /* 0x000fe80008000404 */
[----:B------:R-:W-:Y:S04]  /*11a60*/  STS.U16 [R66+UR4+0x2600], R71 ;  /* 0x0026004742007988 */ /* 0x000fe80008000404 */
[----:B------:R-:W-:Y:S04]  /*11a70*/  STS.U16 [R66+UR4+0x4600], R70 ;  /* 0x0046004642007988 */ /* 0x000fe80008000404 */
[----:B------:R-:W-:Y:S04]  /*11a80*/  STS.U16 [R66+UR4+0x6600], R69 ;  /* 0x0066004542007988 */ /* 0x000fe80008000404 */
[----:B------:R-:W-:Y:S04]  /*11a90*/  STS.U16 [R66+UR4+0xa00], R68 ;  /* 0x000a004442007988 */ /* 0x000fe80008000404 */
[----:B------:R-:W-:Y:S01]  /*11aa0*/  STS.U16 [R66+UR4+0x2a00], R67 ;  /* 0x002a004342007988 */ /* 0x000fe20008000404 */
[----:B------:R-:W-:-:S03]  /*11ab0*/  PRMT R19, RZ, 0x7610, R19 ;  /* 0x00007610ff137816 */ /* 0x000fc60000000013 */
[----:B------:R-:W-:Y:S01]  /*11ac0*/  STS.U16 [R66+UR4+0x4a00], R252 ;  /* 0x004a00fc42007988 */ /* 0x000fe20008000404 */
[----:B------:R-:W-:-:S03]  /*11ad0*/  @!P0 IMAD.MOV.U32 R16, RZ, RZ, R8 ;  /* 0x000000ffff108224 */ /* 0x000fc600078e0008 */
[----:B------:R-:W-:Y:S04]  /*11ae0*/  STS.U16 [R66+UR4+0x6a00], R251 ;  /* 0x006a00fb42007988 */ /* 0x000fe80008000404 */
[----:B------:R-:W-:Y:S04]  /*11af0*/  STS.U16 [R66+UR4+0xe00], R230 ;  /* 0x000e00e642007988 */ /* 0x000fe80008000404 */
[----:B------:R-:W-:Y:S04]  /*11b00*/  STS.U16 [R66+UR4+0x2e00], R229 ;  /* 0x002e00e542007988 */ /* 0x000fe80008000404 */
[----:B------:R-:W-:Y:S04]  /*11b10*/  STS.U16 [R66+UR4+0x4e00], R228 ;  /* 0x004e00e442007988 */ /* 0x000fe80008000404 */
[----:B------:R-:W-:Y:S04]  /*11b20*/  STS.U16 [R66+UR4+0x6e00], R227 ;  /* 0x006e00e342007988 */ /* 0x000fe80008000404 */
[----:B------:R0:W2:Y:S04]  /*11b30*/  @!P0 LDG.E.U16 R19, desc[UR6][R16.64] ;  /* 0x0000000610138981 */ /* 0x0000a8000c1e1500 */
[----:B----4-:R1:W-:Y:S01]  /*11b40*/  STS.U16 [R6+UR4+0x280], R14 ;  /* 0x0002800e06007988 */ /* 0x0103e20008000404 */
[----:B0-----:R-:W-:-:S03]  /*11b50*/  @!P0 IMAD.MOV.U32 R16, RZ, RZ, R2 ;  /* 0x000000ffff108224 */ /* 0x001fc600078e0002 */
[----:B------:R0:W-:Y:S04]  /*11b60*/  STS.U16 [R6+UR4+0x2280], R15 ;  /* 0x0022800f06007988 */ /* 0x0001e80008000404 */
[----:B------:R4:W-:Y:S04]  /*11b70*/  STS.U16 [R6+UR4+0x4280], R12 ;  /* 0x0042800c06007988 */ /* 0x0009e80008000404 */
[----:B-1----:R-:W2:Y:S04]  /*11b80*/  LDL.LU R14, [R1+0x1f2c] ;  /* 0x001f2c00010e7983 */ /* 0x002ea80000300800 */
[----:B0-----:R-:W2:Y:S04]  /*11b90*/  LDL.LU R15, [R1+0x1f28] ;  /* 0x001f2800010f7983 */ /* 0x001ea80000300800 */
[----:B----4-:R-:W4:Y:S04]  /*11ba0*/  LDL.LU R12, [R1+0x1f24] ;  /* 0x001f2400010c7983 */ /* 0x010f280000300800 */
[----:B------:R0:W-:Y:S04]  /*11bb0*/  STS.U16 [R6+UR4+0x6280], R13 ;  /* 0x0062800d06007988 */ /* 0x0001e80008000404 */
[----:B------:R-:W-:Y:S04]  /*11bc0*/  STS.U16 [R6+UR4+0x680], R65 ;  /* 0x0006804106007988 */ /* 0x000fe80008000404 */
[----:B0-----:R-:W4:Y:S04]  /*11bd0*/  LDL.LU R13, [R1+0x1f20] ;  /* 0x001f2000010d7983 */ /* 0x001f280000300800 */
[----:B------:R-:W2:Y:S04]  /*11be0*/  LDL R2, [R1+0x14e0] ;  /* 0x0014e00001027983 */ /* 0x000ea80000100800 */
[----:B------:R-:W-:Y:S04]  /*11bf0*/  STS.U16 [R6+UR4+0x2680], R64 ;  /* 0x0026804006007988 */ /* 0x000fe80008000404 */
        /* <DEDUP_REMOVED lines=9> */
[----:B------:R-:W-:Y:S01]  /*11c90*/  STS.U16 [R6+UR4+0x6e80], R223 ;  /* 0x006e80df06007988 */ /* 0x000fe20008000404 */
[----:B------:R-:W-:Y:S01]  /*11ca0*/  PRMT R18, RZ, 0x7610, R18 ;  /* 0x00007610ff127816 */ /* 0x000fe20000000012 */
[----:B------:R-:W-:-:S05]  /*11cb0*/  @!P0 IMAD.MOV.U32 R17, RZ, RZ, R42 ;  /* 0x000000ffff118224 */ /* 0x000fca00078e002a */
[----:B------:R-:W4:Y:S04]  /*11cc0*/  @!P0 LDG.E.U16 R18, desc[UR6][R16.64] ;  /* 0x0000000610128981 */ /* 0x000f28000c1e1500 */
[----:B---3--:R0:W-:Y:S04]  /*11cd0*/  STS.U16 [R4+UR4+0x300], R20 ;  /* 0x0003001404007988 */ /* 0x0081e80008000404 */
[----:B------:R1:W-:Y:S04]  /*11ce0*/  STS.U16 [R4+UR4+0x2300], R9 ;  /* 0x0023000904007988 */ /* 0x0003e80008000404 */
[----:B------:R3:W-:Y:S04]  /*11cf0*/  STS.U16 [R4+UR4+0x4300], R3 ;  /* 0x0043000304007988 */ /* 0x0007e80008000404 */
[----:B0-----:R-:W4:Y:S04]  /*11d00*/  LDL.LU R20, [R1+0x1f1c] ;  /* 0x001f1c0001147983 */ /* 0x001f280000300800 */
[----:B-1----:R-:W4:Y:S04]  /*11d10*/  LDL.LU R9, [R1+0x1f18] ;  /* 0x001f180001097983 */ /* 0x002f280000300800 */
[----:B---3--:R-:W3:Y:S04]  /*11d20*/  LDL.LU R3, [R1+0x1f14] ;  /* 0x001f140001037983 */ /* 0x008ee80000300800 */
[----:B------:R0:W-:Y:S04]  /*11d30*/  STS.U16 [R4+UR4+0x6300], R0 ;  /* 0x0063000004007988 */ /* 0x0001e80008000404 */
        /* <DEDUP_REMOVED lines=12> */
[----:B0-----:R-:W4:Y:S04]  /*11e00*/  LDL.LU R0, [R1+0x1f10] ;  /* 0x001f100001007983 */ /* 0x001f280000300800 */
[----:B--2---:R-:W-:Y:S04]  /*11e10*/  STS.U16 [R2+UR4+0x380], R145 ;  /* 0x0003809102007988 */ /* 0x004fe80008000404 */
        /* <DEDUP_REMOVED lines=14> */
[----:B------:R3:W-:Y:S02]  /*11f00*/  STS.U16 [R2+UR4+0x6f80], R211 ;  /* 0x006f80d302007988 */ /* 0x0007e40008000404 */
[----:B---3--:R-:W-:-:S02]  /*11f10*/  LOP3.LUT R2, R3, 0x20, RZ, 0x3c, !PT ;  /* 0x0000002003027812 */ /* 0x008fc400078e3cff */
        /* <DEDUP_REMOVED lines=47> */
[----:B------:R-:W-:Y:S04]  /*12210*/  STL [R1+0x153c], R3 ;  /* 0x00153c0301007387 */ /* 0x000fe80000100800 */
[----:B------:R-:W-:Y:S04]  /*12220*/  STS.U16 [R2+UR4+0x9d00], R163 ;  /* 0x009d00a302007988 */ /* 0x000fe80008000404 */
[----:B------:R-:W-:Y:S04]  /*12230*/  STS.U16 [R2+UR4+0x9f00], R162 ;  /* 0x009f00a202007988 */ /* 0x000fe80008000404 */
[----:B------:R-:W-:Y:S04]  /*12240*/  STL [R1+0x1ae8], R50 ;  /* 0x001ae83201007387 */ /* 0x000fe80000100800 */
[----:B------:R-:W-:Y:S04]  /*12250*/  STS.U16 [R2+UR4+0xa100], R161 ;  /* 0x00a100a102007988 */ /* 0x000fe80008000404 */
[----:B------:R-:W-:Y:S04]  /*12260*/  STL.64 [R1+0x1ae0], R48 ;  /* 0x001ae03001007387 */ /* 0x000fe80000100a00 */
        /* <DEDUP_REMOVED lines=24> */
[----:B----4-:R-:W-:Y:S04]  /*123f0*/  STL [R1+0x1a78], R20 ;  /* 0x001a781401007387 */ /* 0x010fe80000100800 */
[----:B------:R-:W-:Y:S04]  /*12400*/  STS.U16 [R2+UR4+0xbb00], R19 ;  /* 0x00bb001302007988 */ /* 0x000fe80008000404 */
[----:B------:R0:W-:Y:S04]  /*12410*/  STS.U16 [R2+UR4+0xbd00], R18 ;  /* 0x00bd001202007988 */ /* 0x0001e80008000404 */
[----:B------:R-:W2:Y:S01]  /*12420*/  LDL.LU.64 R16, [R1+0xc00] ;  /* 0x000c000001107983 */ /* 0x000ea20000300a00 */
[----:B------:R1:W-:Y:S06]  /*12430*/  MEMBAR.ALL.CTA ;  /* 0x0000000000007992 */ /* 0x0003ec0000008000 */
[----:B-1----:R-:W1:Y:S04]  /*12440*/  FENCE.VIEW.ASYNC.S ;  /* 0x00000000000073c6 */ /* 0x002e680000000000 */
[----:B0-----:R-:W2:Y:S04]  /*12450*/  LDL.LU.64 R18, [R1+0xc08] ;  /* 0x000c080001127983 */ /* 0x001ea80000300a00 */
[----:B------:R-:W2:Y:S04]  /*12460*/  LDL.LU.64 R20, [R1+0xc10] ;  /* 0x000c100001147983 */ /* 0x000ea80000300a00 */
        /* <DEDUP_REMOVED lines=60> */
[----:B------:R-:W2:Y:S01]  /*12830*/  LDL.LU.64 R142, [R1+0xdf8] ;  /* 0x000df800018e7983 */ /* 0x000ea20000300a00 */
[----:B-1----:R-:W-:Y:S06]  /*12840*/  BAR.SYNC.DEFER_BLOCKING 0x0 ;  /* 0x0000000000007b1d */ /* 0x002fec0000010000 */
[----:B------:R-:W-:Y:S01]  /*12850*/  UMOV UR13, 0x40000040 ;  /* 0x40000040000d7882 */ /* 0x000fe20000000000 */
[----:B--2---:R-:W-:-:S06]  /*12860*/  WARPGROUP.ARRIVE ;  /* 0x00000000000079c5 */ /* 0x004fcc0000000000 */
[----:B------:R-:W-:Y:S03]  /*12870*/  HGMMA.64x256x16.F32 R16, gdesc[UR12].tnspA, R16, gsb0 ;  /* 0x23e000000c1079f0 */ /* 0x000fe60008000810 */
[----:B------:R-:W-:Y:S02]  /*12880*/  WARPGROUP.DEPBAR.LE gsb0, 0x0 ;  /* 0x00008000000079c5 */ /* 0x000fe40000010000 */
[----:B------:R-:W-:-:S15]  /*12890*/  WARPGROUP.ARRIVE ;  /* 0x00000000000079c5 */ /* 0x000fde0000000000 */
[----:B------:R-:W-:-:S08]  /*128a0*/  NOP ;  /* 0x0000000000007918 */ /* 0x000fd00000000000 */
[----:B------:R-:W-:Y:S03]  /*128b0*/  HGMMA.64x256x16.F32 R16, gdesc[UR8].tnspA, R16, gsb0 ;  /* 0x23e00000081079f0 */ /* 0x000fe60008000810 */
[----:B------:R-:W-:Y:S02]  /*128c0*/  WARPGROUP.DEPBAR.LE gsb0, 0x0 ;  /* 0x00008000000079c5 */ /* 0x000fe40000010000 */
[----:B------:R-:W-:Y:S04]  /*128d0*/  STL.64 [R1+0xc00], R16 ;  /* 0x000c001001007387 */ /* 0x000fe80000100a00 */
[----:B------:R-:W-:Y:S04]  /*128e0*/  STL.64 [R1+0xc08], R18 ;  /* 0x000c081201007387 */ /* 0x000fe80000100a00 */
[----:B------:R-:W-:Y:S04]  /*128f0*/  STL.64 [R1+0xc10], R20 ;  /* 0x000c101401007387 */ /* 0x000fe80000100a00 */
[----:B------:R-:W-:Y:S04]  /*12900*/  STL.64 [R1+0xc18], R22 ;  /* 0x000c181601007387 */ /* 0x000fe80000100a00 */
[----:B------:R0:W-:Y:S04]  /*12910*/  STL.64 [R1+0xc20], R24 ;  /* 0x000c201801007387 */ /* 0x0001e80000100a00 */
        /* <DEDUP_REMOVED lines=59> */
[----:B------:R-:W2:Y:S01]  /*12cd0*/  LDL.LU R145, [R1+0x14d4] ;  /* 0x0014d40001917983 */ /* 0x000ea20000300800 */
[----:B------:R-:W-:-:S03]  /*12ce0*/  IMAD.MOV.U32 R168, RZ, RZ, R24 ;  /* 0x000000ffffa87224 */ /* 0x000fc600078e0018 */
[----:B------:R-:W-:Y:S01]  /*12cf0*/  STL.64 [R1+0x1f08], R150 ;  /* 0x001f089601007387 */ /* 0x000fe20000100a00 */
[----:B------:R-:W-:-:S03]  /*12d00*/  IMAD.MOV.U32 R169, RZ, RZ, R26 ;  /* 0x000000ffffa97224 */ /* 0x000fc600078e001a */
[----:B------:R-:W-:Y:S04]  /*12d10*/  STL.64 [R1+0x1f00], R148 ;  /* 0x001f009401007387 */ /* 0x000fe80000100a00 */
[----:B------:R-:W-:Y:S01]  /*12d20*/  STL.64 [R1+0x1ef8], R146 ;  /* 0x001ef89201007387 */ /* 0x000fe20000100a00 */
[----:B------:R-:W-:Y:S02]  /*12d30*/  IMAD.MOV.U32 R152, RZ, RZ, R57 ;  /* 0x000000ffff987224 */ /* 0x000fe400078e0039 */
[----:B------:R-:W-:Y:S02]  /*12d40*/  IMAD.MOV.U32 R153, RZ, RZ, R59 ;  /* 0x000000ffff997224 */ /* 0x000fe400078e003b */
[----:B------:R-:W-:Y:S02]  /*12d50*/  IMAD.MOV.U32 R184, RZ, RZ, R61 ;  /* 0x000000ffffb87224 */ /* 0x000fe400078e003d */
[----:B------:R-:W-:-:S02]  /*12d60*/  IMAD.MOV.U32 R160, RZ, RZ, R60 ;  /* 0x000000ffffa07224 */ /* 0x000fc400078e003c */
[----:B------:R-:W-:Y:S02]  /*12d70*/  IMAD.MOV.U32 R185, RZ, RZ, R63 ;  /* 0x000000ffffb97224 */ /* 0x000fe400078e003f */
[----:B------:R-:W-:Y:S02]  /*12d80*/  IMAD.MOV.U32 R161, RZ, RZ, R62 ;  /* 0x000000ffffa17224 */ /* 0x000fe400078e003e */
        /* <DEDUP_REMOVED lines=9> */
[----:B------:R-:W-:Y:S01]  /*12e20*/  IMAD.MOV.U32 R245, RZ, RZ, R74 ;  /* 0x000000fffff57224 */ /* 0x000fe200078e004a */
[----:B--2---:R2:W-:Y:S04]  /*12e30*/  STL [R1+0x1ef0], R145 ;  /* 0x001ef09101007387 */ /* 0x0045e80000100800 */
[----:B0-----:R-:W2:Y:S04]  /*12e40*/  LDL.LU.64 R24, [R1+0xa00] ;  /* 0x000a000001187983 */ /* 0x001ea80000300a00 */
[----:B-1----:R-:W2:Y:S04]  /*12e50*/  LDL.LU.64 R26, [R1+0xa08] ;  /* 0x000a0800011a7983 */ /* 0x002ea80000300a00 */
[----:B------:R-:W2:Y:S04]  /*12e60*/  LDL.LU.64 R28, [R1+0xa10] ;  /* 0x000a1000011c7983 */ /* 0x000ea80000300a00 */
[----:B---3--:R-:W3:Y:S04]  /*12e70*/  LDL.LU.64 R30, [R1+0xa18] ;  /* 0x000a1800011e7983 */ /* 0x008ee80000300a00 */
[----:B----4-:R-:W3:Y:S04]  /*12e80*/  LDL.LU.64 R32, [R1+0xa20] ;  /* 0x000a200001207983 */ /* 0x010ee80000300a00 */
[----:B------:R-:W3:Y:S04]  /*12e90*/  LDL.LU.64 R34, [R1+0xa28] ;  /* 0x000a280001227983 */ /* 0x000ee80000300a00 */
        /* <DEDUP_REMOVED lines=54> */
[----:B--2---:R-:W3:Y:S04]  /*13200*/  LDL.LU.64 R144, [R1+0xbe0] ;  /* 0x000be00001907983 */ /* 0x004ee80000300a00 */
[----:B------:R-:W3:Y:S04]  /*13210*/  LDL.LU.64 R146, [R1+0xbe8] ;  /* 0x000be80001927983 */ /* 0x000ee80000300a00 */
[----:B------:R-:W3:Y:S04]  /*13220*/  LDL.LU.64 R148, [R1+0xbf0] ;  /* 0x000bf00001947983 */ /* 0x000ee80000300a00 */
[----:B------:R-:W3:Y:S01]  /*13230*/  LDL.LU.64 R150, [R1+0xbf8] ;  /* 0x000bf80001967983 */ /* 0x000ee20000300a00 */
[----:B------:R-:W-:Y:S01]  /*13240*/  UIADD3.64 UR48, UR8, 0x80, URZ ;  /* 0x0000008008307897 */ /* 0x000fe2000fffe03f */
[----:B------:R-:W-:Y:S01]  /*13250*/  UMOV UR50, UR14 ;  /* 0x0000000e00327c82 */ /* 0x000fe20008000000 */
[----:B------:R-:W-:Y:S01]  /*13260*/  UMOV UR51, UR15 ;  /* 0x0000000f00337c82 */ /* 0x000fe20008000000 */
[----:B------:R-:W-:-:S02]  /*13270*/  IMAD.MOV.U32 R197, RZ, RZ, R22 ;  /* 0x000000ffffc57224 */ /* 0x000fc400078e0016 */
[----:B------:R-:W-:Y:S02]  /*13280*/  IMAD.MOV.U32 R176, RZ, RZ, R21 ;  /* 0x000000ffffb07224 */ /* 0x000fe400078e0015 */
[----:B------:R-:W-:Y:S01]  /*13290*/  IMAD.MOV.U32 R177, RZ, RZ, R23 ;  /* 0x000000ffffb17224 */ /* 0x000fe200078e0017 */
        /* <DEDUP_REMOVED lines=20> */
[----:B------:R-:W-:Y:S01]  /*133e0*/  STL [R1+0x1540], R245 ;  /* 0x001540f501007387 */ /* 0x000fe20000100800 */
[----:B---3--:R-:W-:-:S06]  /*133f0*/  WARPGROUP.ARRIVE ;  /* 0x00000000000079c5 */ /* 0x008fcc0000000000 */
[----:B------:R-:W-:Y:S03]  /*13400*/  HGMMA.64x256x16.F32 R24, gdesc[UR48].tnspA, R24, gsb0 ;  /* 0x23e00000301879f0 */ /* 0x000fe60008000818 */
[----:B------:R-:W-:Y:S02]  /*13410*/  WARPGROUP.DEPBAR.LE gsb0, 0x0 ;  /* 0x00008000000079c5 */ /* 0x000fe40000010000 */
        /* <DEDUP_REMOVED lines=64> */
[----:B0-----:R-:W2:Y:S04]  /*13820*/  LDL.LU.64 R150, [R1+0x1f08] ;  /* 0x001f080001967983 */ /* 0x001ea80000300a00 */
[----:B------:R-:W3:Y:S04]  /*13830*/  LDL.LU.64 R148, [R1+0x1f00] ;  /* 0x001f000001947983 */ /* 0x000ee80000300a00 */
[----:B------:R-:W4:Y:S04]  /*13840*/  LDL.LU.64 R146, [R1+0x1ef8] ;  /* 0x001ef80001927983 */ /* 0x000f280000300a00 */
[----:B------:R-:W2:Y:S01]  /*13850*/  LDL.LU R145, [R1+0x1ef0] ;  /* 0x001ef00001917983 */ /* 0x000ea20000300800 */
[----:B------:R-:W-:-:S03]  /*13860*/  IMAD.MOV.U32 R196, RZ, RZ, R20 ;  /* 0x000000ffffc47224 */ /* 0x000fc600078e0014 */
        /* <DEDUP_REMOVED lines=61> */
[----:B------:R-:W3:Y:S01]  /*13c40*/  LDL.LU.64 R142, [R1+0x7e8] ;  /* 0x0007e800018e7983 */ /* 0x000ee20000300a00 */
[----:B----4-:R-:W-:-:S02]  /*13c50*/  IMAD.MOV.U32 R235, RZ, RZ, R146 ;  /* 0x000000ffffeb7224 */ /* 0x010fc400078e0092 */
[----:B------:R-:W-:Y:S01]  /*13c60*/  IMAD.MOV.U32 R236, RZ, RZ, R147 ;  /* 0x000000ffffec7224 */ /* 0x000fe200078e0093 */
[----:B--2---:R-:W-:Y:S02]  /*13c70*/  R2UR UR49, R145 ;  /* 0x00000000913172ca */ /* 0x004fe400000e0000 */
[----:B------:R-:W2:Y:S04]  /*13c80*/  LDL.LU.64 R144, [R1+0x7f0] ;  /* 0x0007f00001907983 */ /* 0x000ea80000300a00 */
[----:B------:R-:W4:Y:S04]  /*13c90*/  LDL.LU.64 R146, [R1+0x7f8] ;  /* 0x0007f80001927983 */ /* 0x000f280000300a00 */
[----:B----4-:R-:W-:Y:S04]  /*13ca0*/  STL.64 [R1+0x1ce8], R146 ;  /* 0x001ce89201007387 */ /* 0x010fe80000100a00 */
[----:B--2---:R-:W-:Y:S04]  /*13cb0*/  STL.64 [R1+0x1ce0], R144 ;  /* 0x001ce09001007387 */ /* 0x004fe80000100a00 */
[----:B---3--:R-:W-:Y:S04]  /*13cc0*/  STL.64 [R1+0x1cd8], R142 ;  /* 0x001cd88e01007387 */ /* 0x008fe80000100a00 */
        /* <DEDUP_REMOVED lines=64> */
[----:B------:R-:W2:Y:S04]  /*140d0*/  LDL.LU.64 R26, [R1+0x818] ;  /* 0x00081800011a7983 */ /* 0x000ea80000300a00 */
        /* <DEDUP_REMOVED lines=60> */
[----:B--2---:R-:W-:Y:S04]  /*144a0*/  STL.64 [R1+0x1ee8], R146 ;  /* 0x001ee89201007387 */ /* 0x004fe80000100a00 */
[----:B----4-:R-:W-:Y:S04]  /*144b0*/  STL.64 [R1+0x1ee0], R144 ;  /* 0x001ee09001007387 */ /* 0x010fe80000100a00 */
        /* <DEDUP_REMOVED lines=126> */
[----:B------:R-:W-:Y:S01]  /*14ca0*/  UIADD3.64 UR52, UR8, 0x100, URZ ;  /* 0x0000010008347897 */ /* 0x000fe2000fffe03f */
[----:B------:R-:W-:Y:S01]  /*14cb0*/  UMOV UR54, UR10 ;  /* 0x0000000a00367c82 */ /* 0x000fe20008000000 */
[----:B------:R-:W-:Y:S01]  /*14cc0*/  UMOV UR55, UR11 ;  /* 0x0000000b00377c82 */ /* 0x000fe20008000000 */
[----:B------:R-:W-:Y:S01]  /*14cd0*/  IMAD.MOV.U32 R205, RZ, RZ, R19 ;  /* 0x000000ffffcd7224 */ /* 0x000fe200078e0013 */
[----:B--2---:R-:W-:-:S06]  /*14ce0*/  WARPGROUP.ARRIVE ;  /* 0x00000000000079c5 */ /* 0x004fcc0000000000 */
        /* <DEDUP_REMOVED lines=96> */
[----:B------:R-:W-:-:S03]  /*152f0*/  IMAD.MOV.U32 R247, RZ, RZ, R78 ;  /* 0x000000fffff77224 */ /* 0x000fc600078e004e */
        /* <DEDUP_REMOVED lines=11> */
[----:B------:R-:W-:Y:S02]  /*153b0*/  IMAD.MOV.U32 R211, RZ, RZ, R71 ;  /* 0x000000ffffd37224 */ /* 0x000fe400078e0047 */
[----:B------:R-:W-:Y:S01]  /*153c0*/  IMAD.MOV.U32 R191, RZ, RZ, R70 ;  /* 0x000000ffffbf7224 */ /* 0x000fe200078e0046 */
[----:B------:R-:W2:Y:S01]  /*153d0*/  LDL.LU.64 R74, [R1+0x1dc8] ;  /* 0x001dc800014a7983 */ /* 0x000ea20000300a00 */
[----:B------:R-:W-:Y:S02]  /*153e0*/  IMAD.MOV.U32 R210, RZ, RZ, R69 ;  /* 0x000000ffffd27224 */ /* 0x000fe400078e0045 */
[----:B------:R-:W-:Y:S01]  /*153f0*/  IMAD.MOV.U32 R190, RZ, RZ, R68 ;  /* 0x000000ffffbe7224 */ /* 0x000fe200078e0044 */
[----:B------:R-:W2:Y:S01]  /*15400*/  LDL.LU.64 R72, [R1+0x1dc0] ;  /* 0x001dc00001487983 */ /* 0x000ea20000300a00 */
[----:B------:R-:W-:Y:S02]  /*15410*/  IMAD.MOV.U32 R187, RZ, RZ, R67 ;  /* 0x000000ffffbb7224 */ /* 0x000fe400078e0043 */
[----:B------:R-:W-:Y:S01]  /*15420*/  IMAD.MOV.U32 R163, RZ, RZ, R66 ;  /* 0x000000ffffa37224 */ /* 0x000fe200078e0042 */
[----:B------:R-:W2:Y:S01]  /*15430*/  LDL.LU.64 R70, [R1+0x1db8] ;  /* 0x001db80001467983 */ /* 0x000ea20000300a00 */
[----:B------:R-:W-:-:S02]  /*15440*/  IMAD.MOV.U32 R186, RZ, RZ, R65 ;  /* 0x000000ffffba7224 */ /* 0x000fc400078e0041 */
[----:B------:R-:W-:Y:S01]  /*15450*/  IMAD.MOV.U32 R162, RZ, RZ, R64 ;  /* 0x000000ffffa27224 */ /* 0x000fe200078e0040 */
[----:B------:R-:W2:Y:S01]  /*15460*/  LDL.LU.64 R68, [R1+0x1db0] ;  /* 0x001db00001447983 */ /* 0x000ea20000300a00 */
[----:B------:R-:W-:-:S03]  /*15470*/  IMAD.MOV.U32 R155, RZ, RZ, R63 ;  /* 0x000000ffff9b7224 */ /* 0x000fc600078e003f */
[----:B------:R-:W2:Y:S01]  /*15480*/  LDL.LU.64 R66, [R1+0x1da8] ;  /* 0x001da80001427983 */ /* 0x000ea20000300a00 */
[----:B------:R-:W-:-:S03]  /*15490*/  IMAD.MOV.U32 R154, RZ, RZ, R61 ;  /* 0x000000ffff9a7224 */ /* 0x000fc600078e003d */
[----:B------:R-:W2:Y:S04]  /*154a0*/  LDL.LU.64 R64, [R1+0x1da0] ;  /* 0x001da00001407983 */ /* 0x000ea80000300a00 */
[----:B------:R-:W2:Y:S04]  /*154b0*/  LDL.LU.64 R62, [R1+0x1d98] ;  /* 0x001d9800013e7983 */ /* 0x000ea80000300a00 */
[----:B------:R-:W2:Y:S04]  /*154c0*/  LDL.LU.64 R60, [R1+0x1d90] ;  /* 0x001d9000013c7983 */ /* 0x000ea80000300a00 */
[----:B------:R-:W2:Y:S04]  /*154d0*/  LDL.LU.64 R58, [R1+0x1d88] ;  /* 0x001d8800013a7983 */ /* 0x000ea80000300a00 */
[----:B------:R-:W2:Y:S01]  /*154e0*/  LDL.LU.64 R56, [R1+0x1d80] ;  /* 0x001d800001387983 */ /* 0x000ea20000300a00 */
[----:B------:R-:W-:-:S03]  /*154f0*/  IMAD.MOV.U32 R19, RZ, RZ, R47 ;  /* 0x000000ffff137224 */ /* 0x000fc600078e002f */
        /* <DEDUP_REMOVED lines=25> */
[----:B------:R-:W2:Y:S04]  /*15690*/  LDL.LU.64 R24, [R1+0x1d00] ;  /* 0x001d000001187983 */ /* 0x000ea80000300a00 */
[----:B------:R-:W2:Y:S04]  /*156a0*/  LDL.LU.64 R22, [R1+0x1cf8] ;  /* 0x001cf80001167983 */ /* 0x000ea80000300a00 */
[----:B------:R-:W2:Y:S01]  /*156b0*/  LDL.LU.64 R20, [R1+0x1cf0] ;  /* 0x001cf00001147983 */ /* 0x000ea20000300a00 */
[----:B------:R-:W-:Y:S01]  /*156c0*/  UIADD3.64 UR56, UR8, 0x180, URZ ;  /* 0x0000018008387897 */ /* 0x000fe2000fffe03f */
[----:B------:R-:W-:Y:S01]  /*156d0*/  UMOV UR58, UR14 ;  /* 0x0000000e003a7c82 */ /* 0x000fe20008000000 */
[----:B------:R-:W-:Y:S01]  /*156e0*/  UMOV UR59, UR15 ;  /* 0x0000000f003b7c82 */ /* 0x000fe20008000000 */
[----:B------:R-:W-:Y:S01]  /*156f0*/  UMOV UR18, UR10 ;  /* 0x0000000a00127c82 */ /* 0x000fe20008000000 */
[----:B------:R-:W-:Y:S01]  /*15700*/  UMOV UR19, UR11 ;  /* 0x0000000b00137c82 */ /* 0x000fe20008000000 */
[----:B--2---:R-:W-:-:S06]  /*15710*/  WARPGROUP.ARRIVE ;  /* 0x00000000000079c5 */ /* 0x004fcc0000000000 */
[----:B------:R-:W-:Y:S03]  /*15720*/  HGMMA.64x256x16.F32 R20, gdesc[UR56].tnspA, R20, gsb0 ;  /* 0x23e00000381479f0 */ /* 0x000fe60008000814 */
[----:B------:R-:W-:Y:S02]  /*15730*/  WARPGROUP.DEPBAR.LE gsb0, 0x0 ;  /* 0x00008000000079c5 */ /* 0x000fe40000010000 */
[----:B------:R-:W-:-:S15]  /*15740*/  WARPGROUP.ARRIVE ;  /* 0x00000000000079c5 */ /* 0x000fde0000000000 */
[----:B------:R-:W-:-:S08]  /*15750*/  NOP ;  /* 0x0000000000007918 */ /* 0x000fd00000000000 */
[----:B------:R-:W-:Y:S01]  /*15760*/  HGMMA.64x256x16.F32 R20, gdesc[UR16].tnspA, R20, gsb0 ;  /* 0x23e00000101479f0 */ /* 0x000fe20008000814 */
[----:B------:R-:W-:Y:S02]  /*15770*/  R2UR UR53, R236 ;  /* 0x00000000ec3572ca */ /* 0x000fe400000e0000 */
        /* <DEDUP_REMOVED lines=130> */
[----:B------:R-:W2:Y:S04]  /*15fa0*/  LDL.LU.64 R24, [R1+0x1b00] ;  /* 0x001b000001187983 */ /* 0x000ea80000300a00 */
[----:B------:R-:W2:Y:S04]  /*15fb0*/  LDL.LU.64 R22, [R1+0x1af8] ;  /* 0x001af80001167983 */ /* 0x000ea80000300a00 */
[----:B------:R-:W2:Y:S01]  /*15fc0*/  LDL.LU.64 R20, [R1+0x1af0] ;  /* 0x001af00001147983 */ /* 0x000ea20000300a00 */
        /* <DEDUP_REMOVED lines=75> */
[----:B0-----:R-:W2:Y:S04]  /*16480*/  LDL.LU R50, [R1+0x1ae8] ;  /* 0x001ae80001327983 */ /* 0x001ea80000300800 */
[----:B------:R-:W3:Y:S04]  /*16490*/  LDL.LU.64 R48, [R1+0x1ae0] ;  /* 0x001ae00001307983 */ /* 0x000ee80000300a00 */
[----:B------:R-:W4:Y:S04]  /*164a0*/  LDL.LU.64 R46, [R1+0x1ad8] ;  /* 0x001ad800012e7983 */ /* 0x000f280000300a00 */
        /* <DEDUP_REMOVED lines=10> */
[----:B------:R-:W4:Y:S01]  /*16550*/  LDL.LU.64 R24, [R1+0x1a80] ;  /* 0x001a800001187983 */ /* 0x000f220000300a00 */
[----:B------:R-:W-:-:S03]  /*16560*/  IMAD.MOV.U32 R238, RZ, RZ, R20 ;  /* 0x000000ffffee7224 */ /* 0x000fc600078e0014 */
[----:B------:R-:W4:Y:S04]  /*16570*/  LDL.LU R20, [R1+0x1a78] ;  /* 0x001a780001147983 */ /* 0x000f280000300800 */
[----:B------:R-:W-:Y:S01]  /*16580*/  STL.64 [R1+0x1a70], R150 ;  /* 0x001a709601007387 */ /* 0x000fe20000100a00 */
[----:B------:R-:W-:Y:S02]  /*16590*/  R2UR UR57, R148 ;  /* 0x00000000943972ca */ /* 0x000fe400000e0000 */
[----:B------:R-:W-:Y:S01]  /*165a0*/  R2UR UR56, R149 ;  /* 0x00000000953872ca */ /* 0x000fe200000e0000 */
[----:B--2---:R-:W-:Y:S04]  /*165b0*/  STL [R1+0x1a68], R50 ;  /* 0x001a683201007387 */ /* 0x004fe80000100800 */
[----:B---3--:R-:W-:Y:S04]  /*165c0*/  STL.64 [R1+0x1a60], R48 ;  /* 0x001a603001007387 */ /* 0x008fe80000100a00 */
[----:B----4-:R-:W-:Y:S04]  /*165d0*/  STL.64 [R1+0x1a58], R46 ;  /* 0x001a582e01007387 */ /* 0x010fe80000100a00 */
        /* <DEDUP_REMOVED lines=80> */
[----:B------:R-:W-:Y:S01]  /*16ae0*/  HGMMA.64x256x16.F32 R24, gdesc[UR28].tnspA, R24, gsb0 ;  /* 0x23e000001c1879f0 */ /* 0x000fe20008000818 */
[----:B------:R-:W-:Y:S02]  /*16af0*/  IMAD.MOV.U32 R252, RZ, RZ, R21 ;  /* 0x000000fffffc7224 */ /* 0x000fe400078e0015 */
        /* <DEDUP_REMOVED lines=65> */
[----:B------:R-:W-:Y:S01]  /*16f10*/  STL.64 [R1+0x5e0], R144 ;  /* 0x0005e09001007387 */ /* 0x000fe20000100a00 */
[----:B------:R-:W-:-:S03]  /*16f20*/  IMAD.MOV.U32 R21, RZ, RZ, R50 ;  /* 0x000000ffff157224 */ /* 0x000fc600078e0032 */
[----:B------:R-:W-:Y:S04]  /*16f30*/  STL.64 [R1+0x5e8], R146 ;  /* 0x0005e89201007387 */ /* 0x000fe80000100a00 */
[----:B------:R-:W-:Y:S04]  /*16f40*/  STL.64 [R1+0x5f0], R148 ;  /* 0x0005f09401007387 */ /* 0x000fe80000100a00 */
[----:B------:R0:W-:Y:S01]  /*16f50*/  STL.64 [R1+0x5f8], R150 ;  /* 0x0005f89601007387 */ /* 0x0001e20000100a00 */
[----:B------:R-:W-:-:S03]  /*16f60*/  IMAD.MOV.U32 R173, RZ, RZ, R31 ;  /* 0x000000ffffad7224 */ /* 0x000fc600078e001f */
[----:B0-----:R-:W2:Y:S04]  /*16f70*/  LDL.LU.64 R150, [R1+0x1a70] ;  /* 0x001a700001967983 */ /* 0x001ea80000300a00 */
[----:B------:R-:W3:Y:S04]  /*16f80*/  LDL.LU R50, [R1+0x1a68] ;  /* 0x001a680001327983 */ /* 0x000ee80000300800 */
[----:B------:R-:W4:Y:S04]  /*16f90*/  LDL.LU.64 R48, [R1+0x1a60] ;  /* 0x001a600001307983 */ /* 0x000f280000300a00 */
        /* <DEDUP_REMOVED lines=35> */
[----:B---3--:R-:W-:Y:S02]  /*171d0*/  IMAD.MOV.U32 R17, RZ, RZ, R50 ;  /* 0x000000ffff117224 */ /* 0x008fe400078e0032 */
[----:B----4-:R-:W-:-:S02]  /*171e0*/  IMAD.MOV.U32 R16, RZ, RZ, R49 ;  /* 0x000000ffff107224 */ /* 0x010fc400078e0031 */
[----:B------:R-:W-:Y:S02]  /*171f0*/  IMAD.MOV.U32 R18, RZ, RZ, R48 ;  /* 0x000000ffff127224 */ /* 0x000fe400078e0030 */
[----:B--2---:R-:W-:Y:S02]  /*17200*/  IMAD.MOV.U32 R184, RZ, RZ, R47 ;  /* 0x000000ffffb87224 */ /* 0x004fe400078e002f */
        /* <DEDUP_REMOVED lines=23> */
[----:B------:R-:W2:Y:S04]  /*17380*/  LDL.LU.64 R24, [R1] ;  /* 0x0000000001187983 */ /* 0x000ea80000300a00 */
        /* <DEDUP_REMOVED lines=57> */
[----:B------:R-:W3:Y:S01]  /*17720*/  LDL.LU.64 R140, [R1+0x1d0] ;  /* 0x0001d000018c7983 */ /* 0x000ee20000300a00 */
[----:B------:R-:W-:-:S03]  /*17730*/  IMAD.MOV.U32 R217, RZ, RZ, R150 ;  /* 0x000000ffffd97224 */ /* 0x000fc600078e0096 */
[----:B------:R-:W4:Y:S01]  /*17740*/  LDL.LU.64 R142, [R1+0x1d8] ;  /* 0x0001d800018e7983 */ /* 0x000f220000300a00 */
[----:B------:R-:W-:-:S03]  /*17750*/  IMAD.MOV.U32 R228, RZ, RZ, R151 ;  /* 0x000000ffffe47224 */ /* 0x000fc600078e0097 */
        /* <DEDUP_REMOVED lines=138> */
[----:B------:R-:W-:Y:S02]  /*18000*/  R2UR UR48, R9 ;  /* 0x00000000093072ca */ /* 0x000fe400000e0000 */
[----:B------:R-:W0:Y:S01]  /*18010*/  LDC R9, c[0x0][0x238] ;  /* 0x00008e00ff097b82 */ /* 0x000e220000000800 */
[----:B------:R-:W-:Y:S02]  /*18020*/  WARPGROUP.DEPBAR.LE gsb0, 0x0 ;  /* 0x00008000000079c5 */ /* 0x000fe40000010000 */
[----:B------:R-:W-:-:S15]  /*18030*/  WARPGROUP.ARRIVE ;  /* 0x00000000000079c5 */ /* 0x000fde0000000000 */
[----:B------:R-:W-:-:S07]  /*18040*/  NOP ;  /* 0x0000000000007918 */ /* 0x000fce0000000000 */
[----:B------:R-:W-:Y:S01]  /*18050*/  HGMMA.64x256x16.F32 R24, gdesc[UR40].tnspA, R24, gsb0 ;  /* 0x23e00000281879f0 */ /* 0x000fe20008000818 */
[----:B------:R-:W-:Y:S01]  /*18060*/  R2UR UR52, R235 ;  /* 0x00000000eb3472ca */ /* 0x000fe200000e0000 */
[----:B0-----:R-:W-:Y:S02]  /*18070*/  IMAD.SHL.U32 R9, R9, 0x20, RZ ;  /* 0x0000002009097824 */ /* 0x001fe400078e00ff */
[----:B------:R-:W-:Y:S02]  /*18080*/  IMAD.MOV.U32 R244, RZ, RZ, R217 ;  /* 0x000000fffff47224 */ /* 0x000fe400078e00d9 */
[----:B------:R-:W-:Y:S02]  /*18090*/  IMAD.SHL.U32 R9, R9, 0x2, RZ ;  /* 0x0000000209097824 */ /* 0x000fe400078e00ff */
[----:B------:R-:W-:Y:S02]  /*180a0*/  IMAD.MOV.U32 R217, RZ, RZ, R208 ;  /* 0x000000ffffd97224 */ /* 0x000fe400078e00d0 */
[----:B------:R-:W-:-:S02]  /*180b0*/  IMAD.MOV.U32 R208, RZ, RZ, R184 ;  /* 0x000000ffffd07224 */ /* 0x000fc400078e00b8 */
[----:B------:R-:W-:Y:S01]  /*180c0*/  IMAD.MOV.U32 R184, RZ, RZ, R17 ;  /* 0x000000ffffb87224 */ /* 0x000fe200078e0011 */
[----:B------:R-:W-:Y:S01]  /*180d0*/  IADD3 R17, P1, R14, R9, RZ ;  /* 0x000000090e117210 */ /* 0x000fe20007f3e0ff */
[----:B------:R-:W-:Y:S02]  /*180e0*/  IMAD.MOV.U32 R245, RZ, RZ, R228 ;  /* 0x000000fffff57224 */ /* 0x000fe400078e00e4 */
[----:B------:R-:W-:Y:S02]  /*180f0*/  IMAD.MOV.U32 R239, RZ, RZ, R22 ;  /* 0x000000ffffef7224 */ /* 0x000fe400078e0016 */
[----:B------:R-:W-:Y:S02]  /*18100*/  IMAD.MOV.U32 R229, RZ, RZ, R216 ;  /* 0x000000ffffe57224 */ /* 0x000fe400078e00d8 */
[----:B------:R-:W-:Y:S02]  /*18110*/  IMAD.MOV.U32 R228, RZ, RZ, R209 ;  /* 0x000000ffffe47224 */ /* 0x000fe400078e00d1 */
[----:B------:R-:W-:-:S02]  /*18120*/  IMAD.X R14, R15, 0x1, R0, P1 ;  /* 0x000000010f0e7824 */ /* 0x000fc400008e0600 */
[----:B------:R-:W-:Y:S02]  /*18130*/  IMAD.MOV.U32 R216, RZ, RZ, R189 ;  /* 0x000000ffffd87224 */ /* 0x000fe400078e00bd */
[----:B------:R-:W-:Y:S02]  /*18140*/  IMAD.MOV.U32 R15, RZ, RZ, R245 ;  /* 0x000000ffff0f7224 */ /* 0x000fe400078e00f5 */
[----:B------:R-:W-:Y:S02]  /*18150*/  IMAD.MOV.U32 R189, RZ, RZ, R185 ;  /* 0x000000ffffbd7224 */ /* 0x000fe400078e00b9 */
[----:B------:R-:W-:Y:S02]  /*18160*/  IMAD.MOV.U32 R245, RZ, RZ, R244 ;  /* 0x000000fffff57224 */ /* 0x000fe400078e00f4 */
[----:B------:R-:W-:Y:S01]  /*18170*/  IMAD.MOV.U32 R209, RZ, RZ, R18 ;  /* 0x000000ffffd17224 */ /* 0x000fe200078e0012 */
[----:B------:R-:W-:Y:S01]  /*18180*/  IADD3 R18, P2, R10, R9, RZ ;  /* 0x000000090a127210 */ /* 0x000fe20007f5e0ff */
[----:B------:R-:W-:-:S02]  /*18190*/  IMAD.MOV.U32 R185, RZ, RZ, R16 ;  /* 0x000000ffffb97224 */ /* 0x000fc400078e0010 */
[----:B------:R-:W-:Y:S02]  /*181a0*/  IMAD.MOV.U32 R244, RZ, RZ, R229 ;  /* 0x000000fffff47224 */ /* 0x000fe400078e00e5 */
[----:B------:R-:W-:Y:S02]  /*181b0*/  IMAD.MOV.U32 R229, RZ, RZ, R228 ;  /* 0x000000ffffe57224 */ /* 0x000fe400078e00e4 */
[----:B------:R-:W-:Y:S01]  /*181c0*/  IMAD.MOV.U32 R228, RZ, RZ, R217 ;  /* 0x000000ffffe47224 */ /* 0x000fe200078e00d9 */
[----:B------:R-:W-:Y:S01]  /*181d0*/  IADD3 R16, P0, R12, R9, RZ ;  /* 0x000000090c107210 */ /* 0x000fe20007f1e0ff */
[----:B------:R-:W-:Y:S02]  /*181e0*/  IMAD.MOV.U32 R217, RZ, RZ, R216 ;  /* 0x000000ffffd97224 */ /* 0x000fe400078e00d8 */
[----:B------:R-:W-:Y:S02]  /*181f0*/  IMAD.MOV.U32 R216, RZ, RZ, R185 ;  /* 0x000000ffffd87224 */ /* 0x000fe400078e00b9 */
[----:B------:R-:W-:-:S02]  /*18200*/  IMAD.MOV.U32 R185, RZ, RZ, R184 ;  /* 0x000000ffffb97224 */ /* 0x000fc400078e00b8 */
[----:B------:R-:W-:Y:S01]  /*18210*/  IMAD.X R10, R11, 0x1, R0, P2 ;  /* 0x000000010b0a7824 */ /* 0x000fe200010e0600 */
[----:B------:R-:W-:Y:S01]  /*18220*/  IADD3 R15, P2, R15, R9, RZ ;  /* 0x000000090f0f7210 */ /* 0x000fe20007f5e0ff */
[----:B------:R-:W-:Y:S02]  /*18230*/  IMAD.MOV.U32 R184, RZ, RZ, R160 ;  /* 0x000000ffffb87224 */ /* 0x000fe400078e00a0 */
[----:B------:R-:W-:Y:S02]  /*18240*/  IMAD.MOV.U32 R160, RZ, RZ, R169 ;  /* 0x000000ffffa07224 */ /* 0x000fe400078e00a9 */
[----:B------:R-:W-:Y:S02]  /*18250*/  IMAD.MOV.U32 R169, RZ, RZ, R168 ;  /* 0x000000ffffa97224 */ /* 0x000fe400078e00a8 */
[----:B------:R-:W-:Y:S02]  /*18260*/  IMAD.X R12, R13, 0x1, R0, P0 ;  /* 0x000000010d0c7824 */ /* 0x000fe400000e0600 */
[----:B------:R-:W-:-:S02]  /*18270*/  IMAD.MOV.U32 R168, RZ, RZ, R177 ;  /* 0x000000ffffa87224 */ /* 0x000fc400078e00b1 */
[----:B------:R-:W-:Y:S01]  /*18280*/  IMAD.MOV.U32 R177, RZ, RZ, R241 ;  /* 0x000000ffffb17224 */ /* 0x000fe200078e00f1 */
        /* <DEDUP_REMOVED lines=150> */
[----:B------:R-:W2:Y:S04]  /*18bf0*/  LDL.LU.64 R24, [R1+0x1800] ;  /* 0x0018000001187983 */ /* 0x000ea80000300a00 */
[----:B------:R-:W3:Y:S04]  /*18c00*/  LDL R13, [R1+0x14dc] ;  /* 0x0014dc00010d7983 */ /* 0x000ee80000100800 */
[----:B------:R-:W4:Y:S04]  /*18c10*/  LDL.LU R241, [R1+0xf78] ;  /* 0x000f780001f17983 */ /* 0x000f280000300800 */
[----:B------:R0:W-:Y:S04]  /*18c20*/  STL [R1+0xe7c], R15 ;  /* 0x000e7c0f01007387 */ /* 0x0001e80000100800 */
[----:B0-----:R-:W2:Y:S02]  /*18c30*/  LDL.LU R15, [R1+0x14a4] ;  /* 0x0014a400010f7983 */ /* 0x001ea40000300800 */
[----:B--2---:R-:W-:-:S05]  /*18c40*/  IADD3 R15, P6, R15, R9, RZ ;  /* 0x000000090f0f7210 */ /* 0x004fca0007fde0ff */
        /* <DEDUP_REMOVED lines=14> */
[----:B--2---:R-:W-:-:S05]  /*18d30*/  IMAD.X R15, R15, 0x1, R0, P2 ;  /* 0x000000010f0f7824 */ /* 0x004fca00010e0600 */
        /* <DEDUP_REMOVED lines=16> */
[----:B0-----:R-:W2:Y:S01]  /*18e40*/  LDL.LU R15, [R1+0x1490] ;  /* 0x00149000010f7983 */ /* 0x001ea20000300800 */
[----:B------:R-:W-:Y:S01]  /*18e50*/  WARPGROUP.ARRIVE ;  /* 0x00000000000079c5 */ /* 0x000fe20000000000 */
[----:B------:R-:W-:Y:S01]  /*18e60*/  UMOV UR46, UR14 ;  /* 0x0000000e002e7c82 */ /* 0x000fe20008000000 */
[----:B------:R-:W-:-:S04]  /*18e70*/  UMOV UR47, UR15 ;  /* 0x0000000f002f7c82 */ /* 0x000fc80008000000 */
[----:B------:R-:W-:Y:S01]  /*18e80*/  HGMMA.64x256x16.F32 R24, gdesc[UR44].tnspA, R24, gsb0 ;  /* 0x23e000002c1879f0 */ /* 0x000fe20008000818 */
[----:B--2---:R-:W-:-:S05]  /*18e90*/  IMAD.X R15, R15, 0x1, R0, P1 ;  /* 0x000000010f0f7824 */ /* 0x004fca00008e0600 */
[----:B------:R0:W-:Y:S04]  /*18ea0*/  STL [R1+0x1490], R15 ;  /* 0x0014900f01007387 */ /* 0x0001e80000100800 */
[----:B0-----:R-:W2:Y:S01]  /*18eb0*/  LDL.LU R15, [R1+0x1464] ;  /* 0x00146400010f7983 */ /* 0x001ea20000300800 */
[----:B------:R-:W-:Y:S02]  /*18ec0*/  WARPGROUP.DEPBAR.LE gsb0, 0x0 ;  /* 0x00008000000079c5 */ /* 0x000fe40000010000 */
[----:B------:R-:W-:Y:S01]  /*18ed0*/  WARPGROUP.ARRIVE ;  /* 0x00000000000079c5 */ /* 0x000fe20000000000 */
[----:B------:R-:W-:Y:S01]  /*18ee0*/  UMOV UR50, UR10 ;  /* 0x0000000a00327c82 */ /* 0x000fe20008000000 */
[----:B------:R-:W-:-:S13]  /*18ef0*/  UMOV UR51, UR11 ;  /* 0x0000000b00337c82 */ /* 0x000fda0008000000 */
[----:B------:R-:W-:Y:S01]  /*18f00*/  HGMMA.64x256x16.F32 R24, gdesc[UR48].tnspA, R24, gsb0 ;  /* 0x23e00000301879f0 */ /* 0x000fe20008000818 */
[----:B--2---:R-:W-:-:S05]  /*18f10*/  IADD3 R15, P1, R15, R9, RZ ;  /* 0x000000090f0f7210 */ /* 0x004fca0007f3e0ff */
[----:B------:R0:W-:Y:S04]  /*18f20*/  STL [R1+0x1464], R15 ;  /* 0x0014640f01007387 */ /* 0x0001e80000100800 */
[----:B0-----:R-:W2:Y:S01]  /*18f30*/  LDL.LU R15, [R1+0x1488] ;  /* 0x00148800010f7983 */ /* 0x001ea20000300800 */
[----:B------:R-:W-:Y:S02]  /*18f40*/  WARPGROUP.DEPBAR.LE gsb0, 0x0 ;  /* 0x00008000000079c5 */ /* 0x000fe40000010000 */
[----:B--2---:R-:W-:-:S05]  /*18f50*/  IMAD.X R15, R15, 0x1, R0, P4 ;  /* 0x000000010f0f7824 */ /* 0x004fca00020e0600 */
[----:B------:R-:W-:Y:S04]  /*18f60*/  STL [R1+0x1488], R15 ;  /* 0x0014880f01007387 */ /* 0x000fe80000100800 */
[----:B------:R-:W-:Y:S04]  /*18f70*/  STL.64 [R1], R24 ;  /* 0x0000001801007387 */ /* 0x000fe80000100a00 */
        /* <DEDUP_REMOVED lines=134> */
[----:B----4-:R-:W-:-:S02]  /*197e0*/  IMAD.MOV.U32 R168, RZ, RZ, R241 ;  /* 0x000000ffffa87224 */ /* 0x010fc400078e00f1 */
[----:B------:R-:W-:Y:S01]  /*197f0*/  IMAD.MOV.U32 R243, RZ, RZ, R26 ;  /* 0x000000fffff37224 */ /* 0x000fe200078e001a */
[----:B------:R-:W4:Y:S01]  /*19800*/  LDL.LU.64 R30, [R1+0x1618] ;  /* 0x00161800011e7983 */ /* 0x000f220000300a00 */
[----:B------:R-:W-:-:S03]  /*19810*/  IMAD.MOV.U32 R241, RZ, RZ, R24 ;  /* 0x000000fffff17224 */ /* 0x000fc600078e0018 */
[----:B------:R-:W4:Y:S04]  /*19820*/  LDL.LU.64 R28, [R1+0x1610] ;  /* 0x00161000011c7983 */ /* 0x000f280000300a00 */
[----:B------:R-:W4:Y:S04]  /*19830*/  LDL.LU.64 R26, [R1+0x1608] ;  /* 0x00160800011a7983 */ /* 0x000f280000300a00 */
[----:B------:R-:W4:Y:S01]  /*19840*/  LDL.LU.64 R24, [R1+0x1600] ;  /* 0x0016000001187983 */ /* 0x000f220000300a00 */
[----:B------:R-:W-:-:S05]  /*19850*/  VIADD R20, R20, 0x1 ;  /* 0x0000000114147836 */ /* 0x000fca0000000000 */
[----:B---3--:R-:W-:Y:S01]  /*19860*/  ISETP.NE.U32.AND P0, PT, R20, R13, PT ;  /* 0x0000000d1400720c */ /* 0x008fe20003f05070 */
        /* <DEDUP_REMOVED lines=10> */
[--C-:B--2---:R-:W-:Y:S02]  /*19910*/  IMAD.X R134, R134, 0x1, R0.reuse, P1 ;  /* 0x0000000186867824 */ /* 0x104fe400008e0600 */
[----:B------:R-:W-:-:S02]  /*19920*/  IMAD.X R132, R132, 0x1, R0, P5 ;  /* 0x0000000184847824 */ /* 0x000fc400028e0600 */
[--C-:B------:R-:W-:Y:S02]  /*19930*/  IMAD.X R130, R130, 0x1, R0.reuse, P6 ;  /* 0x0000000182827824 */ /* 0x100fe400030e0600 */
[--C-:B------:R-:W-:Y:S02]  /*19940*/  IMAD.X R128, R128, 0x1, R0.reuse, P2 ;  /* 0x0000000180807824 */ /* 0x100fe400010e0600 */
[----:B------:R-:W-:Y:S01]  /*19950*/  IMAD.X R126, R126, 0x1, R0, P3 ;  /* 0x000000017e7e7824 */ /* 0x000fe200018e0600 */
[-C--:B------:R-:W-:Y:S02]  /*19960*/  IADD3 R125, P4, R125, R9.reuse, RZ ;  /* 0x000000097d7d7210 */ /* 0x080fe40007f9e0ff */
[----:B------:R-:W-:-:S03]  /*19970*/  IADD3 R127, P3, R127, R9, RZ ;  /* 0x000000097f7f7210 */ /* 0x000fc60007f7e0ff */
[----:B------:R0:W-:Y:S01]  /*19980*/  STL [R1+0x145c], R125 ;  /* 0x00145c7d01007387 */ /* 0x0001e20000100800 */
[-C--:B------:R-:W-:Y:S02]  /*19990*/  IADD3 R129, P2, R129, R9.reuse, RZ ;  /* 0x0000000981817210 */ /* 0x080fe40007f5e0ff */
[-C--:B------:R-:W-:Y:S01]  /*199a0*/  IADD3 R131, P6, R131, R9.reuse, RZ ;  /* 0x0000000983837210 */ /* 0x080fe20007fde0ff */
[----:B0-----:R-:W4:Y:S04]  /*199b0*/  LDL.LU R125, [R1+0x15fc] ;  /* 0x0015fc00017d7983 */ /* 0x001f280000300800 */
[----:B------:R0:W-:Y:S01]  /*199c0*/  STL [R1+0x1480], R126 ;  /* 0x0014807e01007387 */ /* 0x0001e20000100800 */
[----:B------:R-:W-:-:S03]  /*199d0*/  IADD3 R133, P5, R133, R9, RZ ;  /* 0x0000000985857210 */ /* 0x000fc60007fbe0ff */
[----:B0-----:R-:W4:Y:S04]  /*199e0*/  LDL.LU R126, [R1+0x15f8] ;  /* 0x0015f800017e7983 */ /* 0x001f280000300800 */
[----:B------:R0:W-:Y:S04]  /*199f0*/  STL [R1+0x1454], R127 ;  /* 0x0014547f01007387 */ /* 0x0001e80000100800 */
[----:B0-----:R-:W4:Y:S04]  /*19a00*/  LDL.LU R127, [R1+0x15f4] ;  /* 0x0015f400017f7983 */ /* 0x001f280000300800 */
[----:B------:R0:W-:Y:S01]  /*19a10*/  STL [R1+0x1478], R128 ;  /* 0x0014788001007387 */ /* 0x0001e20000100800 */
[----:B------:R-:W-:-:S03]  /*19a20*/  IADD3 R135, P1, R135, R9, RZ ;  /* 0x0000000987877210 */ /* 0x000fc60007f3e0ff */
[----:B0-----:R-:W4:Y:S04]  /*19a30*/  LDL.LU R128, [R1+0x15f0] ;  /* 0x0015f00001807983 */ /* 0x001f280000300800 */
[----:B------:R0:W-:Y:S01]  /*19a40*/  STL [R1+0x144c], R129 ;  /* 0x00144c8101007387 */ /* 0x0001e20000100800 */
[----:B------:R-:W-:-:S03]  /*19a50*/  IMAD.X R136, R136, 0x1, R0, P4 ;  /* 0x0000000188887824 */ /* 0x000fc600020e0600 */
        /* <DEDUP_REMOVED lines=49> */
[----:B------:R0:W-:Y:S04]  /*19d70*/  STL [R1+0x1430], R146 ;  /* 0x0014309201007387 */ /* 0x0001e80000100800 */
        /* <DEDUP_REMOVED lines=11> */
[----:B------:R-:W2:Y:S04]  /*19e30*/  LDL.LU R160, [R1+0xf68] ;  /* 0x000f680001a07983 */ /* 0x000ea80000300800 */
[----:B------:R0:W-:Y:S04]  /*19e40*/  STL [R1+0x1418], R16 ;  /* 0x0014181001007387 */ /* 0x0001e80000100800 */
[----:B0-----:R-:W3:Y:S02]  /*19e50*/  LDL.LU R16, [R1+0x13ec] ;  /* 0x0013ec0001107983 */ /* 0x001ee40000300800 */
[----:B---3--:R-:W-:-:S05]  /*19e60*/  IADD3 R16, P2, R16, R9, RZ ;  /* 0x0000000910107210 */ /* 0x008fca0007f5e0ff */
[----:B------:R0:W-:Y:S04]  /*19e70*/  STL [R1+0x13ec], R16 ;  /* 0x0013ec1001007387 */ /* 0x0001e80000100800 */
[----:B0-----:R-:W3:Y:S02]  /*19e80*/  LDL.LU R16, [R1+0x1410] ;  /* 0x0014100001107983 */ /* 0x001ee40000300800 */
[----:B---3--:R-:W-:-:S05]  /*19e90*/  IMAD.X R16, R16, 0x1, R0, P6 ;  /* 0x0000000110107824 */ /* 0x008fca00030e0600 */
        /* <DEDUP_REMOVED lines=504> */
[----:B------:R0:W-:Y:S02]  /*1be20*/  STL [R1+0x1170], R16 ;  /* 0x0011701001007387 */ /* 0x0001e40000100800 */
[----:B0-----:R-:W-:Y:S02]  /*1be30*/  IMAD.MOV.U32 R16, RZ, RZ, R11 ;  /* 0x000000ffff107224 */ /* 0x001fe400078e000b */
[----:B------:R-:W-:Y:S02]  /*1be40*/  IMAD.MOV.U32 R11, RZ, RZ, R15 ;  /* 0x000000ffff0b7224 */ /* 0x000fe400078e000f */
[----:B------:R-:W-:Y:S01]  /*1be50*/  IMAD.MOV.U32 R15, RZ, RZ, R245 ;  /* 0x000000ffff0f7224 */ /* 0x000fe200078e00f5 */
[----:B------:R-:W-:Y:S01]  /*1be60*/  IADD3 R16, P6, R16, R9, RZ ;  /* 0x0000000910107210 */ /* 0x000fe20007fde0ff */
[----:B------:R-:W-:Y:S02]  /*1be70*/  IMAD.MOV.U32 R245, RZ, RZ, R244 ;  /* 0x000000fffff57224 */ /* 0x000fe400078e00f4 */
[----:B------:R-:W-:-:S02]  /*1be80*/  IMAD.MOV.U32 R244, RZ, RZ, R185 ;  /* 0x000000fffff47224 */ /* 0x000fc400078e00b9 */
[----:B------:R-:W-:Y:S02]  /*1be90*/  IMAD.MOV.U32 R185, RZ, RZ, R184 ;  /* 0x000000ffffb97224 */ /* 0x000fe400078e00b8 */
[----:B------:R-:W3:Y:S04]  /*1bea0*/  LDL.LU R184, [R1+0xf60] ;  /* 0x000f600001b87983 */ /* 0x000ee80000300800 */
[----:B------:R0:W-:Y:S04]  /*1beb0*/  STL [R1+0x1144], R16 ;  /* 0x0011441001007387 */ /* 0x0001e80000100800 */
[----:B0-----:R-:W4:Y:S02]  /*1bec0*/  LDL.LU R16, [R1+0x1168] ;  /* 0x0011680001107983 */ /* 0x001f240000300800 */
[----:B----4-:R-:W-:-:S05]  /*1bed0*/  IMAD.X R16, R16, 0x1, R0, P5 ;  /* 0x0000000110107824 */ /* 0x010fca00028e0600 */
[----:B------:R0:W-:Y:S04]  /*1bee0*/  STL [R1+0x1168], R16 ;  /* 0x0011681001007387 */ /* 0x0001e80000100800 */
[----:B0-----:R-:W4:Y:S02]  /*1bef0*/  LDL.LU R16, [R1+0x113c] ;  /* 0x00113c0001107983 */ /* 0x001f240000300800 */
[----:B----4-:R-:W-:-:S05]  /*1bf00*/  IADD3 R16, P5, R16, R9, RZ ;  /* 0x0000000910107210 */ /* 0x010fca0007fbe0ff */
        /* <DEDUP_REMOVED lines=81> */
[----:B------:R0:W-:Y:S02]  /*1c420*/  STL [R1+0x10f8], R16 ;  /* 0x0010f81001007387 */ /* 0x0001e40000100800 */
[----:B0-----:R-:W-:Y:S02]  /*1c430*/  IMAD.MOV.U32 R16, RZ, RZ, R11 ;  /* 0x000000ffff107224 */ /* 0x001fe400078e000b */
[----:B------:R-:W-:Y:S02]  /*1c440*/  IMAD.MOV.U32 R11, RZ, RZ, R15 ;  /* 0x000000ffff0b7224 */ /* 0x000fe400078e000f */
[----:B------:R-:W-:Y:S02]  /*1c450*/  IMAD.MOV.U32 R15, RZ, RZ, R245 ;  /* 0x000000ffff0f7224 */ /* 0x000fe400078e00f5 */
[----:B------:R-:W-:Y:S02]  /*1c460*/  IMAD.MOV.U32 R245, RZ, RZ, R185 ;  /* 0x000000fffff57224 */ /* 0x000fe400078e00b9 */
[----:B------:R-:W-:-:S02]  /*1c470*/  IMAD.MOV.U32 R185, RZ, RZ, R197 ;  /* 0x000000ffffb97224 */ /* 0x000fc400078e00c5 */
[----:B------:R-:W4:Y:S02]  /*1c480*/  LDL.LU R197, [R1+0x10cc] ;  /* 0x0010cc0001c57983 */ /* 0x000f240000300800 */
[----:B----4-:R-:W-:-:S05]  /*1c490*/  IADD3 R197, P4, R197, R9, RZ ;  /* 0x00000009c5c57210 */ /* 0x010fca0007f9e0ff */
[----:B------:R0:W-:Y:S04]  /*1c4a0*/  STL [R1+0x10cc], R197 ;  /* 0x0010ccc501007387 */ /* 0x0001e80000100800 */
[----:B0-----:R0:W5:Y:S04]  /*1c4b0*/  LDL.LU R197, [R1+0x1590] ;  /* 0x0015900001c57983 */ /* 0x0011680000300800 */
[----:B------:R-:W4:Y:S02]  /*1c4c0*/  LDL.LU R9, [R1+0x10f0] ;  /* 0x0010f00001097983 */ /* 0x000f240000300800 */
[----:B----4-:R-:W-:-:S05]  /*1c4d0*/  IMAD.X R9, R9, 0x1, R0, P3 ;  /* 0x0000000109097824 */ /* 0x010fca00018e0600 */
[----:B------:R1:W-:Y:S04]  /*1c4e0*/  STL [R1+0x10f0], R9 ;  /* 0x0010f00901007387 */ /* 0x0003e80000100800 */
[----:B-1----:R-:W4:Y:S02]  /*1c4f0*/  LDL.LU R9, [R1+0x10c4] ;  /* 0x0010c40001097983 */ /* 0x002f240000300800 */
[----:B----4-:R-:W-:-:S05]  /*1c500*/  IADD3 R9, P3, R9, UR5, RZ ;  /* 0x0000000509097c10 */ /* 0x010fca000ff7e0ff */
[----:B------:R1:W-:Y:S04]  /*1c510*/  STL [R1+0x10c4], R9 ;  /* 0x0010c40901007387 */ /* 0x0003e80000100800 */
[----:B-1----:R-:W4:Y:S02]  /*1c520*/  LDL.LU R9, [R1+0x10e8] ;  /* 0x0010e80001097983 */ /* 0x002f240000300800 */
        /* <DEDUP_REMOVED lines=30> */
[----:B----4-:R-:W-:-:S05]  /*1c710*/  IADD3.X R9, R9, UR60, RZ, P3, !PT ;  /* 0x0000003c09097c10 */ /* 0x010fca0009ffe4ff */
        /* <DEDUP_REMOVED lines=235> */
[----:B-1----:R-:W4:Y:S01]  /*1d5d0*/  LDL.LU R9, [R1+0xf5c] ;  /* 0x000f5c0001097983 */ /* 0x002f220000300800 */
[----:B------:R-:W-:Y:S02]  /*1d5e0*/  IADD3.X R176, R176, UR60, RZ, P1, !PT ;  /* 0x0000003cb0b07c10 */ /* 0x000fe40008ffe4ff */
[----:B------:R-:W-:Y:S02]  /*1d5f0*/  IADD3 R177, P1, R177, UR5, RZ ;  /* 0x00000005b1b17c10 */ /* 0x000fe4000ff3e0ff */
[----:B------:R-:W-:Y:S02]  /*1d600*/  IADD3.X R168, R168, UR60, RZ, P4, !PT ;  /* 0x0000003ca8a87c10 */ /* 0x000fe4000a7fe4ff */
[----:B------:R-:W-:-:S02]  /*1d610*/  IADD3 R169, P4, R169, UR5, RZ ;  /* 0x00000005a9a97c10 */ /* 0x000fc4000ff9e0ff */
[----:B------:R-:W-:Y:S02]  /*1d620*/  IADD3.X R152, R152, UR60, RZ, P3, !PT ;  /* 0x0000003c98987c10 */ /* 0x000fe40009ffe4ff */
[----:B----4-:R-:W-:-:S05]  /*1d630*/  IADD3 R9, P5, R9, UR5, RZ ;  /* 0x0000000509097c10 */ /* 0x010fca000ffbe0ff */
[----:B------:R1:W-:Y:S04]  /*1d640*/  STL [R1+0xf5c], R9 ;  /* 0x000f5c0901007387 */ /* 0x0003e80000100800 */
[----:B-1----:R-:W4:Y:S04]  /*1d650*/  LDL.LU R9, [R1+0xf58] ;  /* 0x000f580001097983 */ /* 0x002f280000300800 */
[----:B------:R1:W-:Y:S01]  /*1d660*/  STL [R1+0xf80], R176 ;  /* 0x000f80b001007387 */ /* 0x0003e20000100800 */
[----:B------:R-:W-:Y:S02]  /*1d670*/  IADD3 R153, P3, R153, UR5, RZ ;  /* 0x0000000599997c10 */ /* 0x000fe4000ff7e0ff */
[----:B--2---:R-:W-:Y:S01]  /*1d680*/  IADD3.X R160, R160, UR60, RZ, P2, !PT ;  /* 0x0000003ca0a07c10 */ /* 0x004fe200097fe4ff */
[----:B-1----:R0:W5:Y:S04]  /*1d690*/  LDL.LU R176, [R1+0x158c] ;  /* 0x00158c0001b07983 */ /* 0x0021680000300800 */
[----:B------:R1:W-:Y:S01]  /*1d6a0*/  STL [R1+0xf54], R177 ;  /* 0x000f54b101007387 */ /* 0x0003e20000100800 */
[----:B------:R-:W-:-:S02]  /*1d6b0*/  IADD3 R161, P2, R161, UR5, RZ ;  /* 0x00000005a1a17c10 */ /* 0x000fc4000ff5e0ff */
[----:B---3--:R-:W-:Y:S01]  /*1d6c0*/  IADD3.X R184, R184, UR60, RZ, P6, !PT ;  /* 0x0000003cb8b87c10 */ /* 0x008fe2000b7fe4ff */
[----:B-1----:R0:W5:Y:S04]  /*1d6d0*/  LDL.LU R177, [R1+0x1588] ;  /* 0x0015880001b17983 */ /* 0x0021680000300800 */
[----:B------:R1:W-:Y:S01]  /*1d6e0*/  STL [R1+0xf78], R168 ;  /* 0x000f78a801007387 */ /* 0x0003e20000100800 */
[----:B------:R-:W-:-:S03]  /*1d6f0*/  IADD3 R185, P6, R185, UR5, RZ ;  /* 0x00000005b9b97c10 */ /* 0x000fc6000ffde0ff */
[----:B-1----:R0:W5:Y:S04]  /*1d700*/  LDL.LU R168, [R1+0x1584] ;  /* 0x0015840001a87983 */ /* 0x0021680000300800 */
[----:B------:R1:W-:Y:S04]  /*1d710*/  STL [R1+0xf4c], R169 ;  /* 0x000f4ca901007387 */ /* 0x0003e80000100800 */
[----:B-1----:R0:W5:Y:S04]  /*1d720*/  LDL.LU R169, [R1+0x1580] ;  /* 0x0015800001a97983 */ /* 0x0021680000300800 */
[----:B------:R1:W-:Y:S04]  /*1d730*/  STL [R1+0xf70], R152 ;  /* 0x000f709801007387 */ /* 0x0003e80000100800 */
[----:B-1----:R0:W5:Y:S04]  /*1d740*/  LDL.LU R152, [R1+0x157c] ;  /* 0x00157c0001987983 */ /* 0x0021680000300800 */
[----:B------:R1:W-:Y:S01]  /*1d750*/  STL [R1+0xf44], R153 ;  /* 0x000f449901007387 */ /* 0x0003e20000100800 */
[----:B------:R-:W-:-:S03]  /*1d760*/  IADD3.X R189, R189, UR60, RZ, P1, !PT ;  /* 0x0000003cbdbd7c10 */ /* 0x000fc60008ffe4ff */
[----:B-1----:R0:W5:Y:S04]  /*1d770*/  LDL.LU R153, [R1+0x1578] ;  /* 0x0015780001997983 */ /* 0x0021680000300800 */
[----:B------:R1:W-:Y:S01]  /*1d780*/  STL [R1+0xf68], R160 ;  /* 0x000f68a001007387 */ /* 0x0003e20000100800 */
[----:B------:R-:W-:-:S03]  /*1d790*/  IADD3 R208, P1, R208, UR5, RZ ;  /* 0x00000005d0d07c10 */ /* 0x000fc6000ff3e0ff */
        /* <DEDUP_REMOVED lines=9> */
[----:B-1----:R0:W5:Y:S01]  /*1d830*/  LDL.LU R185, [R1+0x1568] ;  /* 0x0015680001b97983 */ /* 0x0021620000300800 */
[----:B------:R-:W-:Y:S02]  /*1d840*/  IADD3 R228, P3, R228, UR5, RZ ;  /* 0x00000005e4e47c10 */ /* 0x000fe4000ff7e0ff */
[----:B------:R-:W-:Y:S02]  /*1d850*/  IADD3.X R229, R229, UR60, RZ, P2, !PT ;  /* 0x0000003ce5e57c10 */ /* 0x000fe400097fe4ff */
[----:B------:R-:W-:Y:S02]  /*1d860*/  IADD3 R244, P2, R244, UR5, RZ ;  /* 0x00000005f4f47c10 */ /* 0x000fe4000ff5e0ff */
[----:B------:R-:W-:Y:S02]  /*1d870*/  IADD3.X R245, R245, UR60, RZ, P6, !PT ;  /* 0x0000003cf5f57c10 */ /* 0x000fe4000b7fe4ff */
[----:B------:R-:W-:Y:S02]  /*1d880*/  IADD3 R3, P6, R3, UR5, RZ ;  /* 0x0000000503037c10 */ /* 0x000fe4000ffde0ff */
[----:B----4-:R-:W-:-:S02]  /*1d890*/  IADD3.X R9, R9, UR60, RZ, P5, !PT ;  /* 0x0000003c09097c10 */ /* 0x010fc4000affe4ff */
[----:B------:R-:W-:-:S03]  /*1d8a0*/  IADD3 R188, P5, R188, UR5, RZ ;  /* 0x00000005bcbc7c10 */ /* 0x000fc6000ffbe0ff */
[----:B------:R1:W-:Y:S04]  /*1d8b0*/  STL [R1+0xf58], R9 ;  /* 0x000f580901007387 */ /* 0x0003e80000100800 */
[----:B-1----:R-:W2:Y:S04]  /*1d8c0*/  LDL.LU R9, [R1+0xee0] ;  /* 0x000ee00001097983 */ /* 0x002ea80000300800 */
[----:B------:R1:W-:Y:S04]  /*1d8d0*/  STL [R1+0xf2c], R188 ;  /* 0x000f2cbc01007387 */ /* 0x0003e80000100800 */
[----:B-1----:R0:W5:Y:S04]  /*1d8e0*/  LDL.LU R188, [R1+0x1564] ;  /* 0x0015640001bc7983 */ /* 0x0021680000300800 */
[----:B------:R1:W-:Y:S04]  /*1d8f0*/  STL [R1+0xf50], R189 ;  /* 0x000f50bd01007387 */ /* 0x0003e80000100800 */
        /* <DEDUP_REMOVED lines=22> */
[----:B-1----:R-:W3:Y:S04]  /*1da60*/  LDL.LU R2, [R1+0x1538] ;  /* 0x0015380001027983 */ /* 0x002ee80000300800 */
[----:B------:R1:W-:Y:S04]  /*1da70*/  STL [R1+0xefc], R8 ;  /* 0x000efc0801007387 */ /* 0x0003e80000100800 */
[----:B-1----:R-:W4:Y:S01]  /*1da80*/  LDL.LU R8, [R1+0x1534] ;  /* 0x0015340001087983 */ /* 0x002f220000300800 */
[----:B------:R-:W-:-:S02]  /*1da90*/  IADD3.X R4, R4, UR60, RZ, P1, !PT ;  /* 0x0000003c04047c10 */ /* 0x000fc40008ffe4ff */
[----:B------:R-:W-:Y:S02]  /*1daa0*/  IADD3 R7, P1, R7, UR5, RZ ;  /* 0x0000000507077c10 */ /* 0x000fe4000ff3e0ff */
[----:B------:R-:W-:Y:S01]  /*1dab0*/  IADD3.X R6, R6, UR60, RZ, P4, !PT ;  /* 0x0000003c06067c10 */ /* 0x000fe2000a7fe4ff */
[----:B------:R1:W-:Y:S01]  /*1dac0*/  STL [R1+0xf20], R4 ;  /* 0x000f200401007387 */ /* 0x0003e20000100800 */
[----:B------:R-:W-:-:S03]  /*1dad0*/  IADD3.X R5, R5, UR60, RZ, P3, !PT ;  /* 0x0000003c05057c10 */ /* 0x000fc60009ffe4ff */
[----:B-1----:R-:W2:Y:S04]  /*1dae0*/  LDL.LU R4, [R1+0x1530] ;  /* 0x0015300001047983 */ /* 0x002ea80000300800 */
[----:B------:R1:W-:Y:S04]  /*1daf0*/  STL [R1+0xef4], R7 ;  /* 0x000ef40701007387 */ /* 0x0003e80000100800 */
[----:B-1----:R-:W2:Y:S04]  /*1db00*/  LDL.LU R7, [R1+0x152c] ;  /* 0x00152c0001077983 */ /* 0x002ea80000300800 */
[----:B------:R1:W-:Y:S04]  /*1db10*/  STL [R1+0xf18], R6 ;  /* 0x000f180601007387 */ /* 0x0003e80000100800 */
[----:B-1----:R-:W3:Y:S01]  /*1db20*/  LDL.LU R6, [R1+0x1528] ;  /* 0x0015280001067983 */ /* 0x002ee20000300800 */
[----:B----4-:R-:W-:-:S05]  /*1db30*/  IADD3 R8, P4, R8, UR5, RZ ;  /* 0x0000000508087c10 */ /* 0x010fca000ff9e0ff */
[----:B------:R1:W-:Y:S04]  /*1db40*/  STL [R1+0xeec], R8 ;  /* 0x000eec0801007387 */ /* 0x0003e80000100800 */
[----:B-1----:R-:W4:Y:S04]  /*1db50*/  LDL.LU R8, [R1+0x1524] ;  /* 0x0015240001087983 */ /* 0x002f280000300800 */
[----:B------:R1:W-:Y:S04]  /*1db60*/  STL [R1+0xf10], R5 ;  /* 0x000f100501007387 */ /* 0x0003e80000100800 */
[----:B-1----:R-:W2:Y:S01]  /*1db70*/  LDL.LU R5, [R1+0x1520] ;  /* 0x0015200001057983 */ /* 0x002ea20000300800 */
[----:B---3--:R-:W-:-:S02]  /*1db80*/  IADD3.X R6, R6, UR60, RZ, P2, !PT ;  /* 0x0000003c06067c10 */ /* 0x008fc400097fe4ff */
[----:B--2---:R-:W-:-:S05]  /*1db90*/  IADD3 R5, P3, R5, UR5, RZ ;  /* 0x0000000505057c10 */ /* 0x004fca000ff7e0ff */
[----:B------:R1:W-:Y:S04]  /*1dba0*/  STL [R1+0xee4], R5 ;  /* 0x000ee40501007387 */ /* 0x0003e80000100800 */
[----:B-1----:R-:W2:Y:S04]  /*1dbb0*/  LDL.LU R5, [R1+0x151c] ;  /* 0x00151c0001057983 */ /* 0x002ea80000300800 */
[----:B------:R1:W-:Y:S04]  /*1dbc0*/  STL [R1+0xf08], R6 ;  /* 0x000f080601007387 */ /* 0x0003e80000100800 */
[----:B-1----:R-:W3:Y:S01]  /*1dbd0*/  LDL.LU R6, [R1+0x1518] ;  /* 0x0015180001067983 */ /* 0x002ee20000300800 */
[----:B------:R-:W-:Y:S01]  /*1dbe0*/  WARPGROUP.ARRIVE ;  /* 0x00000000000079c5 */ /* 0x000fe20000000000 */
[----:B------:R-:W-:Y:S01]  /*1dbf0*/  UMOV UR54, UR14 ;  /* 0x0000000e00367c82 */ /* 0x000fe20008000000 */
[----:B------:R-:W-:-:S04]  /*1dc00*/  UMOV UR55, UR15 ;  /* 0x0000000f00377c82 */ /* 0x000fc80008000000 */
[----:B------:R-:W-:Y:S01]  /*1dc10*/  HGMMA.64x256x16.F32 R24, gdesc[UR52].tnspA, R24, gsb0 ;  /* 0x23e00000341879f0 */ /* 0x000fe20008000818 */
[----:B------:R-:W-:-:S05]  /*1dc20*/  IADD3 R2, P2, R2, UR5, RZ ;  /* 0x0000000502027c10 */ /* 0x000fca000ff5e0ff */
[----:B------:R1:W-:Y:S04]  /*1dc30*/  STL [R1+0xedc], R2 ;  /* 0x000edc0201007387 */ /* 0x0003e80000100800 */
[----:B-1----:R0:W5:Y:S01]  /*1dc40*/  LDL.LU R2, [R1+0x1514] ;  /* 0x0015140001027983 */ /* 0x0021620000300800 */
[----:B------:R-:W-:Y:S01]  /*1dc50*/  UMOV UR58, UR10 ;  /* 0x0000000a003a7c82 */ /* 0x000fe20008000000 */
[----:B------:R-:W-:Y:S01]  /*1dc60*/  UMOV UR59, UR11 ;  /* 0x0000000b003b7c82 */ /* 0x000fe20008000000 */
[----:B---3--:R-:W-:-:S05]  /*1dc70*/  IADD3.X R6, R6, UR60, RZ, P6, !PT ;  /* 0x0000003c06067c10 */ /* 0x008fca000b7fe4ff */
[----:B------:R1:W-:Y:S04]  /*1dc80*/  STL [R1+0xf00], R6 ;  /* 0x000f000601007387 */ /* 0x0003e80000100800 */
[----:B-1----:R-:W3:Y:S01]  /*1dc90*/  LDL.LU R6, [R1+0x1510] ;  /* 0x0015100001067983 */ /* 0x002ee20000300800 */
[----:B------:R-:W-:Y:S02]  /*1dca0*/  WARPGROUP.DEPBAR.LE gsb0, 0x0 ;  /* 0x00008000000079c5 */ /* 0x000fe40000010000 */
[----:B------:R-:W-:-:S06]  /*1dcb0*/  WARPGROUP.ARRIVE ;  /* 0x00000000000079c5 */ /* 0x000fcc0000000000 */
[----:B------:R-:W-:Y:S01]  /*1dcc0*/  HGMMA.64x256x16.F32 R24, gdesc[UR56].tnspA, R24, gsb0 ;  /* 0x23e00000381879f0 */ /* 0x000fe20008000818 */
[----:B----4-:R-:W-:Y:S02]  /*1dcd0*/  IADD3 R8, P6, R8, UR5, RZ ;  /* 0x0000000508087c10 */ /* 0x010fe4000ffde0ff */
[----:B------:R-:W-:Y:S02]  /*1dce0*/  IADD3.X R7, R7, UR60, RZ, P5, !PT ;  /* 0x0000003c07077c10 */ /* 0x000fe4000affe4ff */
[----:B--2---:R-:W-:Y:S01]  /*1dcf0*/  IADD3.X R5, R5, UR60, RZ, P1, !PT ;  /* 0x0000003c05057c10 */ /* 0x004fe20008ffe4ff */
[----:B------:R1:W-:Y:S01]  /*1dd00*/  STL [R1+0xed4], R8 ;  /* 0x000ed40801007387 */ /* 0x0003e20000100800 */
[----:B------:R-:W-:Y:S02]  /*1dd10*/  IADD3.X R4, R4, UR60, RZ, P4, !PT ;  /* 0x0000003c04047c10 */ /* 0x000fe4000a7fe4ff */
[----:B------:R-:W-:Y:S01]  /*1dd20*/  IADD3.X R9, R9, UR60, RZ, P3, !PT ;  /* 0x0000003c09097c10 */ /* 0x000fe20009ffe4ff */
[----:B-1----:R0:W5:Y:S04]  /*1dd30*/  LDL.LU R8, [R1+0x150c] ;  /* 0x00150c0001087983 */ /* 0x0021680000300800 */
[----:B------:R1:W-:Y:S04]  /*1dd40*/  STL [R1+0xef8], R7 ;  /* 0x000ef80701007387 */ /* 0x0003e80000100800 */
[----:B-1----:R0:W5:Y:S01]  /*1dd50*/  LDL.LU R7, [R1+0x1508] ;  /* 0x0015080001077983 */ /* 0x0021620000300800 */
[----:B------:R-:W-:-:S02]  /*1dd60*/  IADD3.X R16, R16, UR60, RZ, P2, !PT ;  /* 0x0000003c10107c10 */ /* 0x000fc400097fe4ff */
[----:B------:R-:W-:Y:S02]  /*1dd70*/  IADD3.X R11, R11, UR60, RZ, P6, !PT ;  /* 0x0000003c0b0b7c10 */ /* 0x000fe4000b7fe4ff */
[----:B---3--:R-:W-:-:S05]  /*1dd80*/  IADD3 R6, P5, R6, UR5, RZ ;  /* 0x0000000506067c10 */ /* 0x008fca000ffbe0ff */
[----:B------:R1:W-:Y:S04]  /*1dd90*/  STL [R1+0xecc], R6 ;  /* 0x000ecc0601007387 */ /* 0x0003e80000100800 */
[----:B-1----:R0:W5:Y:S04]  /*1dda0*/  LDL.LU R6, [R1+0x1504] ;  /* 0x0015040001067983 */ /* 0x0021680000300800 */
[----:B------:R1:W-:Y:S04]  /*1ddb0*/  STL [R1+0xef0], R5 ;  /* 0x000ef00501007387 */ /* 0x0003e80000100800 */
[----:B-1----:R0:W5:Y:S04]  /*1ddc0*/  LDL.LU R5, [R1+0x1500] ;  /* 0x0015000001057983 */ /* 0x0021680000300800 */
[----:B------:R1:W-:Y:S04]  /*1ddd0*/  STL [R1+0xee8], R4 ;  /* 0x000ee80401007387 */ /* 0x0003e80000100800 */
[----:B-1----:R0:W5:Y:S04]  /*1dde0*/  LDL.LU R4, [R1+0x14fc] ;  /* 0x0014fc0001047983 */ /* 0x0021680000300800 */
[----:B------:R1:W-:Y:S02]  /*1ddf0*/  STL [R1+0xee0], R9 ;  /* 0x000ee00901007387 */ /* 0x0003e40000100800 */
[----:B-1----:R-:W1:Y:S01]  /*1de00*/  LDC R9, c[0x0][0x238] ;  /* 0x00008e00ff097b82 */ /* 0x002e620000000800 */
[----:B------:R-:W-:Y:S01]  /*1de10*/  IADD3.X R15, R15, UR60, RZ, P5, !PT ;  /* 0x0000003c0f0f7c10 */ /* 0x000fe2000affe4ff */
[----:B------:R-:W-:-:S04]  /*1de20*/  WARPGROUP.DEPBAR.LE gsb0, 0x0 ;  /* 0x00008000000079c5 */ /* 0x000fc80000010000 */
[----:B------:R2:W-:Y:S04]  /*1de30*/  STL [R1+0xec8], R15 ;  /* 0x000ec80f01007387 */ /* 0x0005e80000100800 */
[----:B------:R-:W-:Y:S04]  /*1de40*/  STL [R1+0xed8], R16 ;  /* 0x000ed81001007387 */ /* 0x000fe80000100800 */
[----:B------:R3:W-:Y:S01]  /*1de50*/  STL [R1+0xed0], R11 ;  /* 0x000ed00b01007387 */ /* 0x0007e20000100800 */
[----:B--2---:R-:W-:Y:S02]  /*1de60*/  IMAD.MOV.U32 R15, RZ, RZ, R14 ;  /* 0x000000ffff0f7224 */ /* 0x004fe400078e000e */
[----:B------:R-:W-:-:S02]  /*1de70*/  IMAD.MOV.U32 R14, RZ, RZ, R17 ;  /* 0x000000ffff0e7224 */ /* 0x000fc400078e0011 */
[----:B---3--:R-:W-:Y:S02]  /*1de80*/  IMAD.MOV.U32 R11, RZ, RZ, R10 ;  /* 0x000000ffff0b7224 */ /* 0x008fe400078e000a */
[----:B------:R-:W-:Y:S02]  /*1de90*/  IMAD.MOV.U32 R10, RZ, RZ, R18 ;  /* 0x000000ffff0a7224 */ /* 0x000fe400078e0012 */
[----:B-1----:R-:W-:-:S04]  /*1dea0*/  IMAD.SHL.U32 R9, R9, 0x20, RZ ;  /* 0x0000002009097824 */ /* 0x002fc800078e00ff */
[----:B------:R-:W-:Y:S01]  /*1deb0*/  IMAD.SHL.U32 R9, R9, 0x2, RZ ;  /* 0x0000000209097824 */ /* 0x000fe200078e00ff */
[----:B0-----:R-:W-:Y:S06]  /*1dec0*/  @P0 BRA `(.L_x_1) ;  /* 0xfffffee000c80947 */ /* 0x001fec000383ffff */
[----:B-----5:R-:W2:Y:S04]  /*1ded0*/  LDL.LU R2, [R1+0x7ec] ;  /* 0x0007ec0001027983 */ /* 0x020ea80000300800 */
[----:B------:R-:W2:Y:S04]  /*1dee0*/  LDL.LU R3, [R1+0xbec] ;  /* 0x000bec0001037983 */ /* 0x000ea80000300800 */
[----:B------:R-:W3:Y:S04]  /*1def0*/  LDL.LU R10, [R1+0x7e4] ;  /* 0x0007e400010a7983 */ /* 0x000ee80000300800 */
[----:B------:R-:W3:Y:S04]  /*1df00*/  LDL.LU R11, [R1+0xbe4] ;  /* 0x000be400010b7983 */ /* 0x000ee80000300800 */
[----:B------:R-:W4:Y:S04]  /*1df10*/  LDL.LU R14, [R1+0x9ec] ;  /* 0x0009ec00010e7983 */ /* 0x000f280000300800 */
[----:B------:R-:W4:Y:S04]  /*1df20*/  LDL.LU R15, [R1+0xdec] ;  /* 0x000dec00010f7983 */ /* 0x000f280000300800 */
[----:B------:R-:W3:Y:S04]  /*1df30*/  LDL.LU R12, [R1+0x9e4] ;  /* 0x0009e400010c7983 */ /* 0x000ee80000300800 */
[----:B------:R-:W3:Y:S04]  /*1df40*/  LDL.LU R13, [R1+0xde4] ;  /* 0x000de400010d7983 */ /* 0x000ee80000300800 */
[----:B------:R-:W3:Y:S04]  /*1df50*/  LDL.LU R20, [R1+0x3e8] ;  /* 0x0003e80001147983 */ /* 0x000ee80000300800 */
[----:B------:R-:W3:Y:S04]  /*1df60*/  LDL.LU R0, [R1+0x3e0] ;  /* 0x0003e00001007983 */ /* 0x000ee80000300800 */
[----:B------:R-:W3:Y:S04]  /*1df70*/  LDL.LU R9, [R1+0x1e8] ;  /* 0x0001e80001097983 */ /* 0x000ee80000300800 */
[----:B------:R-:W3:Y:S04]  /*1df80*/  LDL.LU R18, [R1+0x5e8] ;  /* 0x0005e80001127983 */ /* 0x000ee80000300800 */
[----:B------:R-:W3:Y:S04]  /*1df90*/  LDL.LU R17, [R1+0x1e0] ;  /* 0x0001e00001117983 */ /* 0x000ee80000300800 */
[----:B------:R-:W3:Y:S04]  /*1dfa0*/  LDL.LU R16, [R1+0x5e0] ;  /* 0x0005e00001107983 */ /* 0x000ee80000300800 */
[----:B------:R0:W-:Y:S04]  /*1dfb0*/  STL [R1+0x176c], R211 ;  /* 0x00176cd301007387 */ /* 0x0001e80000100800 */
[----:B0-----:R-:W3:Y:S04]  /*1dfc0*/  LDL.LU R211, [R1+0x5e4] ;  /* 0x0005e40001d37983 */ /* 0x001ee80000300800 */
        /* <DEDUP_REMOVED lines=65> */
[----:B0-----:R-:W3:Y:S01]  /*1e3e0*/  LDL.LU R160, [R1+0x3fc] ;  /* 0x0003fc0001a07983 */ /* 0x001ee20000300800 */
[----:B--2---:R-:W-:-:S02]  /*1e3f0*/  F2FP.F16.F32.PACK_AB R2, R2, R3 ;  /* 0x000000030202723e */ /* 0x004fc400000000ff */
[----:B----4-:R-:W-:Y:S01]  /*1e400*/  F2FP.F16.F32.PACK_AB R3, R14, R15 ;  /* 0x0000000f0e03723e */ /* 0x010fe200000000ff */
        /* <DEDUP_REMOVED lines=99> */
[----:B------:R3:W-:Y:S04]  /*1ea40*/  STL [R1+0x1504], R6 ;  /* 0x0015040601007387 */ /* 0x0007e80000100800 */
[----:B------:R0:W-:Y:S04]  /*1ea50*/  STL [R1+0x1500], R5 ;  /* 0x0015000501007387 */ /* 0x0001e80000100800 */
[----:B------:R1:W-:Y:S01]  /*1ea60*/  STL [R1+0x14fc], R4 ;  /* 0x0014fc0401007387 */ /* 0x0003e20000100800 */
[----:B---3--:R-:W-:-:S02]  /*1ea70*/  F2FP.F16.F32.PACK_AB R6, R162, R163 ;  /* 0x000000a3a206723e */ /* 0x008fc400000000ff */
[----:B0-----:R-:W-:Y:S02]  /*1ea80*/  F2FP.F16.F32.PACK_AB R5, R149, R161 ;  /* 0x000000a19505723e */ /* 0x001fe400000000ff */
[----:B-1----:R-:W-:-:S05]  /*1ea90*/  F2FP.F16.F32.PACK_AB R4, R151, R160 ;  /* 0x000000a09704723e */ /* 0x002fca00000000ff */
[----:B------:R0:W-:Y:S04]  /*1eaa0*/  STL [R1+0xedc], R4 ;  /* 0x000edc0401007387 */ /* 0x0001e80000100800 */
[----:B------:R1:W-:Y:S04]  /*1eab0*/  STL [R1+0xed8], R5 ;  /* 0x000ed80501007387 */ /* 0x0003e80000100800 */
[----:B------:R2:W-:Y:S01]  /*1eac0*/  STL [R1+0xed4], R6 ;  /* 0x000ed40601007387 */ /* 0x0005e20000100800 */
[----:B0-----:R-:W-:Y:S02]  /*1ead0*/  F2FP.F16.F32.PACK_AB R4, R164, R165 ;  /* 0x000000a5a404723e */ /* 0x001fe400000000ff */
[----:B-1----:R-:W-:-:S03]  /*1eae0*/  F2FP.F16.F32.PACK_AB R5, R68, R166 ;  /* 0x000000a64405723e */ /* 0x002fc600000000ff */
[----:B------:R0:W-:Y:S01]  /*1eaf0*/  STL [R1+0xed0], R4 ;  /* 0x000ed00401007387 */ /* 0x0001e20000100800 */
[----:B--2---:R-:W-:-:S03]  /*1eb00*/  F2FP.F16.F32.PACK_AB R6, R70, R167 ;  /* 0x000000a74606723e */ /* 0x004fc600000000ff */
        /* <DEDUP_REMOVED lines=25> */
[----:B------:R-:W-:Y:S01]  /*1eca0*/  STL [R1+0xe98], R6 ;  /* 0x000e980601007387 */ /* 0x000fe20000100800 */
[----:B0-----:R-:W-:Y:S02]  /*1ecb0*/  F2FP.F16.F32.PACK_AB R4, R208, R209 ;  /* 0x000000d1d004723e */ /* 0x001fe400000000ff */
[----:B-1----:R-:W-:-:S03]  /*1ecc0*/  F2FP.F16.F32.PACK_AB R5, R210, R211 ;  /* 0x000000d3d205723e */ /* 0x002fc600000000ff */
[----:B------:R0:W-:Y:S04]  /*1ecd0*/  STL [R1+0xe94], R4 ;  /* 0x000e940401007387 */ /* 0x0001e80000100800 */
[----:B------:R-:W-:Y:S04]  /*1ece0*/  STL [R1+0xe90], R5 ;  /* 0x000e900501007387 */ /* 0x000fe80000100800 */
[----:B------:R1:W-:Y:S01]  /*1ecf0*/  STL [R1+0xe8c], R2 ;  /* 0x000e8c0201007387 */ /* 0x0003e20000100800 */
[----:B0-----:R-:W-:-:S05]  /*1ed00*/  F2FP.F16.F32.PACK_AB R4, R10, R11 ;  /* 0x0000000b0a04723e */ /* 0x001fca00000000ff */
[----:B------:R0:W-:Y:S01]  /*1ed10*/  STL [R1+0xe88], R4 ;  /* 0x000e880401007387 */ /* 0x0001e20000100800 */
[----:B-1----:R-:W-:-:S03]  /*1ed20*/  F2FP.F16.F32.PACK_AB R2, R12, R13 ;  /* 0x0000000d0c02723e */ /* 0x002fc600000000ff */
[----:B------:R1:W-:Y:S04]  /*1ed30*/  STL [R1+0xe84], R3 ;  /* 0x000e840301007387 */ /* 0x0003e80000100800 */
[----:B------:R2:W-:Y:S01]  /*1ed40*/  STL [R1+0xe80], R2 ;  /* 0x000e800201007387 */ /* 0x0005e20000100800 */
[----:B0-----:R-:W-:Y:S02]  /*1ed50*/  F2FP.F16.F32.PACK_AB R4, R146, R20 ;  /* 0x000000149204723e */ /* 0x001fe400000000ff */
[----:B-1----:R-:W-:-:S03]  /*1ed60*/  F2FP.F16.F32.PACK_AB R3, R144, R0 ;  /* 0x000000009003723e */ /* 0x002fc600000000ff */
[----:B------:R-:W-:Y:S01]  /*1ed70*/  STL [R1+0xe7c], R4 ;  /* 0x000e7c0401007387 */ /* 0x000fe20000100800 */
[----:B------:R-:W-:Y:S02]  /*1ed80*/  F2FP.F16.F32.PACK_AB R0, R17, R16 ;  /* 0x000000101100723e */ /* 0x000fe400000000ff */
[----:B--2---:R-:W-:Y:S01]  /*1ed90*/  F2FP.F16.F32.PACK_AB R2, R9, R18 ;  /* 0x000000120902723e */ /* 0x004fe200000000ff */
[----:B------:R-:W-:Y:S04]  /*1eda0*/  STL [R1+0xe78], R3 ;  /* 0x000e780301007387 */ /* 0x000fe80000100800 */
[----:B------:R-:W2:Y:S04]  /*1edb0*/  LDL.LU R154, [R1+0x7e8] ;  /* 0x0007e800019a7983 */ /* 0x000ea80000300800 */
[----:B------:R0:W-:Y:S04]  /*1edc0*/  STL [R1+0xe74], R2 ;  /* 0x000e740201007387 */ /* 0x0001e80000100800 */
[----:B------:R-:W2:Y:S04]  /*1edd0*/  LDL.LU R155, [R1+0xbe8] ;  /* 0x000be800019b7983 */ /* 0x000ea80000300800 */
[----:B------:R1:W-:Y:S04]  /*1ede0*/  STL [R1+0xe70], R0 ;  /* 0x000e700001007387 */ /* 0x0003e80000100800 */
[----:B------:R-:W3:Y:S04]  /*1edf0*/  LDL.LU R156, [R1+0x7e0] ;  /* 0x0007e000019c7983 */ /* 0x000ee80000300800 */
[----:B------:R-:W3:Y:S04]  /*1ee00*/  LDL.LU R157, [R1+0xbe0] ;  /* 0x000be000019d7983 */ /* 0x000ee80000300800 */
[----:B------:R-:W4:Y:S04]  /*1ee10*/  LDL.LU R65, [R1+0x9e8] ;  /* 0x0009e80001417983 */ /* 0x000f280000300800 */
        /* <DEDUP_REMOVED lines=37> */
[----:B0-----:R-:W4:Y:S04]  /*1f070*/  LDL.LU R2, [R1+0x7cc] ;  /* 0x0007cc0001027983 */ /* 0x001f280000300800 */
        /* <DEDUP_REMOVED lines=8> */
[----:B-1----:R-:W4:Y:S04]  /*1f100*/  LDL.LU R0, [R1+0x3c0] ;  /* 0x0003c00001007983 */ /* 0x002f280000300800 */
[----:B------:R-:W4:Y:S04]  /*1f110*/  LDL.LU R9, [R1+0x1c8] ;  /* 0x0001c80001097983 */ /* 0x000f280000300800 */
[----:B------:R-:W4:Y:S04]  /*1f120*/  LDL.LU R18, [R1+0x5c8] ;  /* 0x0005c80001127983 */ /* 0x000f280000300800 */
[----:B------:R-:W4:Y:S04]  /*1f130*/  LDL.LU R17, [R1+0x1c0] ;  /* 0x0001c00001117983 */ /* 0x000f280000300800 */
[----:B------:R-:W4:Y:S01]  /*1f140*/  LDL.LU R16, [R1+0x5c0] ;  /* 0x0005c00001107983 */ /* 0x000f220000300800 */
[----:B--2---:R-:W-:-:S05]  /*1f150*/  F2FP.F16.F32.PACK_AB R6, R154, R155 ;  /* 0x0000009b9a06723e */ /* 0x004fca00000000ff */
[----:B------:R0:W-:Y:S01]  /*1f160*/  STL [R1+0xe6c], R6 ;  /* 0x000e6c0601007387 */ /* 0x0001e20000100800 */
[----:B---3--:R-:W-:-:S05]  /*1f170*/  F2FP.F16.F32.PACK_AB R4, R156, R157 ;  /* 0x0000009d9c04723e */ /* 0x008fca00000000ff */
[----:B------:R1:W-:Y:S01]  /*1f180*/  STL [R1+0xe68], R4 ;  /* 0x000e680401007387 */ /* 0x0003e20000100800 */
[----:B----4-:R-:W-:-:S05]  /*1f190*/  F2FP.F16.F32.PACK_AB R5, R65, R158 ;  /* 0x0000009e4105723e */ /* 0x010fca00000000ff */
[----:B------:R2:W-:Y:S01]  /*1f1a0*/  STL [R1+0xe64], R5 ;  /* 0x000e640501007387 */ /* 0x0005e20000100800 */
[----:B0-----:R-:W-:Y:S02]  /*1f1b0*/  F2FP.F16.F32.PACK_AB R6, R67, R159 ;  /* 0x0000009f4306723e */ /* 0x001fe400000000ff */
[----:B-1----:R-:W-:-:S03]  /*1f1c0*/  F2FP.F16.F32.PACK_AB R4, R143, R160 ;  /* 0x000000a08f04723e */ /* 0x002fc600000000ff */
[----:B------:R0:W-:Y:S01]  /*1f1d0*/  STL [R1+0xe60], R6 ;  /* 0x000e600601007387 */ /* 0x0001e20000100800 */
[----:B--2---:R-:W-:-:S03]  /*1f1e0*/  F2FP.F16.F32.PACK_AB R5, R141, R161 ;  /* 0x000000a18d05723e */ /* 0x004fc600000000ff */
[----:B------:R1:W-:Y:S04]  /*1f1f0*/  STL [R1+0xe5c], R4 ;  /* 0x000e5c0401007387 */ /* 0x0003e80000100800 */
[----:B------:R2:W-:Y:S01]  /*1f200*/  STL [R1+0xe58], R5 ;  /* 0x000e580501007387 */ /* 0x0005e20000100800 */
[----:B0-----:R-:W-:-:S05]  /*1f210*/  F2FP.F16.F32.PACK_AB R6, R162, R163 ;  /* 0x000000a3a206723e */ /* 0x001fca00000000ff */
[----:B------:R0:W-:Y:S01]  /*1f220*/  STL [R1+0xe54], R6 ;  /* 0x000e540601007387 */ /* 0x0001e20000100800 */
[----:B-1----:R-:W-:-:S05]  /*1f230*/  F2FP.F16.F32.PACK_AB R4, R164, R165 ;  /* 0x000000a5a404723e */ /* 0x002fca00000000ff */
[----:B------:R1:W-:Y:S01]  /*1f240*/  STL [R1+0xe50], R4 ;  /* 0x000e500401007387 */ /* 0x0003e20000100800 */
[----:B--2---:R-:W-:-:S05]  /*1f250*/  F2FP.F16.F32.PACK_AB R5, R68, R166 ;  /* 0x000000a64405723e */ /* 0x004fca00000000ff */
[----:B------:R2:W-:Y:S01]  /*1f260*/  STL [R1+0xe4c], R5 ;  /* 0x000e4c0501007387 */ /* 0x0005e20000100800 */
[----:B0-----:R-:W-:-:S05]  /*1f270*/  F2FP.F16.F32.PACK_AB R6, R70, R167 ;  /* 0x000000a74606723e */ /* 0x001fca00000000ff */
[----:B------:R0:W-:Y:S01]  /*1f280*/  STL [R1+0xe48], R6 ;  /* 0x000e480601007387 */ /* 0x0001e20000100800 */
[----:B-1----:R-:W-:-:S05]  /*1f290*/  F2FP.F16.F32.PACK_AB R4, R184, R185 ;  /* 0x000000b9b804723e */ /* 0x002fca00000000ff */
[----:B------:R1:W-:Y:S01]  /*1f2a0*/  STL [R1+0xe44], R4 ;  /* 0x000e440401007387 */ /* 0x0003e20000100800 */
[----:B--2---:R-:W-:Y:S02]  /*1f2b0*/  F2FP.F16.F32.PACK_AB R5, R186, R187 ;  /* 0x000000bbba05723e */ /* 0x004fe400000000ff */
[----:B0-----:R-:W-:-:S03]  /*1f2c0*/  F2FP.F16.F32.PACK_AB R6, R142, R180 ;  /* 0x000000b48e06723e */ /* 0x001fc600000000ff */
[----:B------:R0:W-:Y:S01]  /*1f2d0*/  STL [R1+0xe40], R5 ;  /* 0x000e400501007387 */ /* 0x0001e20000100800 */
[----:B-1----:R-:W-:-:S03]  /*1f2e0*/  F2FP.F16.F32.PACK_AB R4, R140, R181 ;  /* 0x000000b58c04723e */ /* 0x002fc600000000ff */
        /* <DEDUP_REMOVED lines=17> */
[----:B------:R-:W-:Y:S01]  /*1f400*/  STL [R1+0xe18], R6 ;  /* 0x000e180601007387 */ /* 0x000fe20000100800 */
[----:B0-----:R-:W-:-:S05]  /*1f410*/  F2FP.F16.F32.PACK_AB R4, R208, R209 ;  /* 0x000000d1d004723e */ /* 0x001fca00000000ff */
[----:B------:R0:W-:Y:S01]  /*1f420*/  STL [R1+0xe14], R4 ;  /* 0x000e140401007387 */ /* 0x0001e20000100800 */
[----:B-1----:R-:W-:-:S05]  /*1f430*/  F2FP.F16.F32.PACK_AB R5, R210, R211 ;  /* 0x000000d3d205723e */ /* 0x002fca00000000ff */
[----:B------:R-:W-:Y:S01]  /*1f440*/  STL [R1+0xe10], R5 ;  /* 0x000e100501007387 */ /* 0x000fe20000100800 */
[----:B------:R-:W-:-:S05]  /*1f450*/  F2FP.F16.F32.PACK_AB R2, R2, R3 ;  /* 0x000000030202723e */ /* 0x000fca00000000ff */
[----:B------:R1:W-:Y:S01]  /*1f460*/  STL [R1+0xe0c], R2 ;  /* 0x000e0c0201007387 */ /* 0x0003e20000100800 */
[----:B0-----:R-:W-:-:S05]  /*1f470*/  F2FP.F16.F32.PACK_AB R4, R10, R11 ;  /* 0x0000000b0a04723e */ /* 0x001fca00000000ff */
[----:B------:R0:W-:Y:S01]  /*1f480*/  STL [R1+0xe08], R4 ;  /* 0x000e080401007387 */ /* 0x0001e20000100800 */
[----:B------:R-:W-:-:S05]  /*1f490*/  F2FP.F16.F32.PACK_AB R3, R14, R15 ;  /* 0x0000000f0e03723e */ /* 0x000fca00000000ff */
[----:B------:R2:W-:Y:S01]  /*1f4a0*/  STL [R1+0xe04], R3 ;  /* 0x000e040301007387 */ /* 0x0005e20000100800 */
[----:B-1----:R-:W-:Y:S02]  /*1f4b0*/  F2FP.F16.F32.PACK_AB R2, R12, R13 ;  /* 0x0000000d0c02723e */ /* 0x002fe400000000ff */
[----:B0-----:R-:W-:-:S03]  /*1f4c0*/  F2FP.F16.F32.PACK_AB R4, R138, R20 ;  /* 0x000000148a04723e */ /* 0x001fc600000000ff */
[----:B------:R0:W-:Y:S01]  /*1f4d0*/  STL [R1+0xe00], R2 ;  /* 0x000e000201007387 */ /* 0x0001e20000100800 */
[----:B--2---:R-:W-:-:S03]  /*1f4e0*/  F2FP.F16.F32.PACK_AB R3, R136, R0 ;  /* 0x000000008803723e */ /* 0x004fc600000000ff */
[----:B------:R-:W-:Y:S04]  /*1f4f0*/  STL [R1+0xdfc], R4 ;  /* 0x000dfc0401007387 */ /* 0x000fe80000100800 */
[----:B------:R-:W-:Y:S01]  /*1f500*/  STL [R1+0xdf8], R3 ;  /* 0x000df80301007387 */ /* 0x000fe20000100800 */
[----:B0-----:R-:W-:-:S03]  /*1f510*/  F2FP.F16.F32.PACK_AB R2, R9, R18 ;  /* 0x000000120902723e */ /* 0x001fc600000000ff */
[----:B------:R-:W2:Y:S04]  /*1f520*/  LDL.LU R154, [R1+0x7c8] ;  /* 0x0007c800019a7983 */ /* 0x000ea80000300800 */
[----:B------:R0:W-:Y:S01]  /*1f530*/  STL [R1+0xdf4], R2 ;  /* 0x000df40201007387 */ /* 0x0001e20000100800 */
[----:B------:R-:W-:-:S03]  /*1f540*/  F2FP.F16.F32.PACK_AB R0, R17, R16 ;  /* 0x000000101100723e */ /* 0x000fc600000000ff */
        /* <DEDUP_REMOVED lines=70> */
[----:B------:R0:W-:Y:S04]  /*1f9b0*/  STL [R1+0xdd4], R6 ;  /* 0x000dd40601007387 */ /* 0x0001e80000100800 */
[----:B------:R1:W-:Y:S01]  /*1f9c0*/  STL [R1+0xdd0], R4 ;  /* 0x000dd00401007387 */ /* 0x0003e20000100800 */
[----:B--2---:R-:W-:-:S05]  /*1f9d0*/  F2FP.F16.F32.PACK_AB R5, R68, R166 ;  /* 0x000000a64405723e */ /* 0x004fca00000000ff */
[----:B------:R2:W-:Y:S01]  /*1f9e0*/  STL [R1+0xdcc], R5 ;  /* 0x000dcc0501007387 */ /* 0x0005e20000100800 */
[----:B0-----:R-:W-:Y:S02]  /*1f9f0*/  F2FP.F16.F32.PACK_AB R6, R70, R167 ;  /* 0x000000a74606723e */ /* 0x001fe400000000ff */
[----:B-1----:R-:W-:-:S03]  /*1fa00*/  F2FP.F16.F32.PACK_AB R4, R184, R185 ;  /* 0x000000b9b804723e */ /* 0x002fc600000000ff */
[----:B------:R0:W-:Y:S04]  /*1fa10*/  STL [R1+0xdc8], R6 ;  /* 0x000dc80601007387 */ /* 0x0001e80000100800 */
        /* <DEDUP_REMOVED lines=9> */
[----:B-1----:R-:W-:Y:S02]  /*1fab0*/  F2FP.F16.F32.PACK_AB R6, R71, R183 ;  /* 0x000000b74706723e */ /* 0x002fe400000000ff */
[----:B--2---:R-:W-:-:S03]  /*1fac0*/  F2FP.F16.F32.PACK_AB R4, R188, R189 ;  /* 0x000000bdbc04723e */ /* 0x004fc600000000ff */
[----:B------:R1:W-:Y:S04]  /*1fad0*/  STL [R1+0xbf0], R6 ;  /* 0x000bf00601007387 */ /* 0x0003e80000100800 */
[----:B------:R2:W-:Y:S01]  /*1fae0*/  STL [R1+0xbec], R4 ;  /* 0x000bec0401007387 */ /* 0x0005e20000100800 */
[----:B0-----:R-:W-:-:S05]  /*1faf0*/  F2FP.F16.F32.PACK_AB R5, R190, R191 ;  /* 0x000000bfbe05723e */ /* 0x001fca00000000ff */
[----:B------:R0:W-:Y:S01]  /*1fb00*/  STL [R1+0xbe8], R5 ;  /* 0x000be80501007387 */ /* 0x0001e20000100800 */
[----:B-1----:R-:W-:Y:S02]  /*1fb10*/  F2FP.F16.F32.PACK_AB R6, R192, R193 ;  /* 0x000000c1c006723e */ /* 0x002fe400000000ff */
[----:B--2---:R-:W-:-:S03]  /*1fb20*/  F2FP.F16.F32.PACK_AB R4, R72, R194 ;  /* 0x000000c24804723e */ /* 0x004fc600000000ff */
[----:B------:R1:W-:Y:S01]  /*1fb30*/  STL [R1+0xbe4], R6 ;  /* 0x000be40601007387 */ /* 0x0003e20000100800 */
[----:B0-----:R-:W-:-:S03]  /*1fb40*/  F2FP.F16.F32.PACK_AB R5, R131, R74 ;  /* 0x0000004a8305723e */ /* 0x001fc600000000ff */
[----:B------:R0:W-:Y:S04]  /*1fb50*/  STL [R1+0xbe0], R4 ;  /* 0x000be00401007387 */ /* 0x0001e80000100800 */
[----:B------:R2:W-:Y:S01]  /*1fb60*/  STL [R1+0xbcc], R5 ;  /* 0x000bcc0501007387 */ /* 0x0005e20000100800 */
[----:B-1----:R-:W-:Y:S02]  /*1fb70*/  F2FP.F16.F32.PACK_AB R6, R129, R195 ;  /* 0x000000c38106723e */ /* 0x002fe400000000ff */
[----:B0-----:R-:W-:-:S03]  /*1fb80*/  F2FP.F16.F32.PACK_AB R4, R208, R209 ;  /* 0x000000d1d004723e */ /* 0x001fc600000000ff */
[----:B------:R-:W-:Y:S04]  /*1fb90*/  STL [R1+0xbc8], R6 ;  /* 0x000bc80601007387 */ /* 0x000fe80000100800 */
[----:B------:R0:W-:Y:S01]  /*1fba0*/  STL [R1+0xbc4], R4 ;  /* 0x000bc40401007387 */ /* 0x0001e20000100800 */
[----:B--2---:R-:W-:Y:S02]  /*1fbb0*/  F2FP.F16.F32.PACK_AB R5, R210, R211 ;  /* 0x000000d3d205723e */ /* 0x004fe400000000ff */
[----:B------:R-:W-:-:S03]  /*1fbc0*/  F2FP.F16.F32.PACK_AB R2, R2, R3 ;  /* 0x000000030202723e */ /* 0x000fc600000000ff */
[----:B------:R-:W-:Y:S04]  /*1fbd0*/  STL [R1+0xbc0], R5 ;  /* 0x000bc00501007387 */ /* 0x000fe80000100800 */
[----:B------:R1:W-:Y:S01]  /*1fbe0*/  STL [R1+0xbdc], R2 ;  /* 0x000bdc0201007387 */ /* 0x0003e20000100800 */
[----:B0-----:R-:W-:Y:S02]  /*1fbf0*/  F2FP.F16.F32.PACK_AB R4, R10, R11 ;  /* 0x0000000b0a04723e */ /* 0x001fe400000000ff */
[----:B------:R-:W-:-:S03]  /*1fc00*/  F2FP.F16.F32.PACK_AB R3, R14, R15 ;  /* 0x0000000f0e03723e */ /* 0x000fc600000000ff */
[----:B------:R0:W-:Y:S04]  /*1fc10*/  STL [R1+0xbd8], R4 ;  /* 0x000bd80401007387 */ /* 0x0001e80000100800 */
        /* <DEDUP_REMOVED lines=729> */
[----:B------:R-:W-:Y:S01]  /*229b0*/  STL [R1+0x2e4], R2 ;  /* 0x0002e40201007387 */ /* 0x000fe20000100800 */
[----:B------:R-:W-:-:S03]  /*229c0*/  F2FP.F16.F32.PACK_AB R0, R17, R16 ;  /* 0x000000101100723e */ /* 0x000fc600000000ff */
[----:B------:R-:W3:Y:S04]  /*229d0*/  LDL.LU R210, [R1+0x6e0] ;  /* 0x0006e00001d27983 */ /* 0x000ee80000300800 */
[----:B------:R-:W-:Y:S04]  /*229e0*/  STL [R1+0x2e0], R0 ;  /* 0x0002e00001007387 */ /* 0x000fe80000100800 */
        /* <DEDUP_REMOVED lines=47> */
[----:B------:R-:W2:Y:S04]  /*22ce0*/  LDL.LU R136, [R1+0x4a0] ;  /* 0x0004a00001887983 */ /* 0x000ea80000300800 */
[----:B--2---:R0:W-:Y:S04]  /*22cf0*/  STL [R1+0x16b4], R136 ;  /* 0x0016b48801007387 */ /* 0x0041e80000100800 */
[----:B0-----:R-:W2:Y:S04]  /*22d00*/  LDL.LU R136, [R1+0xa8] ;  /* 0x0000a80001887983 */ /* 0x001ea80000300800 */
[----:B------:R-:W3:Y:S04]  /*22d10*/  LDL.LU R135, [R1+0xaa8] ;  /* 0x000aa80001877983 */ /* 0x000ee80000300800 */
[----:B---3--:R0:W-:Y:S04]  /*22d20*/  STL [R1+0x16b0], R135 ;  /* 0x0016b08701007387 */ /* 0x0081e80000100800 */
[----:B0-----:R-:W3:Y:S04]  /*22d30*/  LDL.LU R135, [R1+0xa0] ;  /* 0x0000a00001877983 */ /* 0x001ee80000300800 */
[----:B------:R-:W4:Y:S04]  /*22d40*/  LDL.LU R134, [R1+0xaa0] ;  /* 0x000aa00001867983 */ /* 0x000f280000300800 */
[----:B----4-:R0:W-:Y:S04]  /*22d50*/  STL [R1+0x16ac], R134 ;  /* 0x0016ac8601007387 */ /* 0x0101e80000100800 */
[----:B0-----:R-:W4:Y:S04]  /*22d60*/  LDL.LU R134, [R1+0x6a8] ;  /* 0x0006a80001867983 */ /* 0x001f280000300800 */
[----:B------:R-:W2:Y:S04]  /*22d70*/  LDL.LU R63, [R1+0x8a8] ;  /* 0x0008a800013f7983 */ /* 0x000ea80000300800 */
[----:B--2---:R0:W-:Y:S04]  /*22d80*/  STL [R1+0x16a8], R63 ;  /* 0x0016a83f01007387 */ /* 0x0041e80000100800 */
[----:B0-----:R-:W2:Y:S04]  /*22d90*/  LDL.LU R63, [R1+0x6a0] ;  /* 0x0006a000013f7983 */ /* 0x001ea80000300800 */
[----:B------:R-:W2:Y:S04]  /*22da0*/  LDL.LU R133, [R1+0xca8] ;  /* 0x000ca80001857983 */ /* 0x000ea80000300800 */
[----:B------:R-:W2:Y:S04]  /*22db0*/  LDL.LU R61, [R1+0x8a0] ;  /* 0x0008a000013d7983 */ /* 0x000ea80000300800 */
[----:B------:R-:W2:Y:S04]  /*22dc0*/  LDL.LU R132, [R1+0xca0] ;  /* 0x000ca00001847983 */ /* 0x000ea80000300800 */
[----:B------:R-:W2:Y:S04]  /*22dd0*/  LDL.LU R131, [R1+0x29c] ;  /* 0x00029c0001837983 */ /* 0x000ea80000300800 */
[----:B------:R-:W2:Y:S04]  /*22de0*/  LDL.LU R130, [R1+0x294] ;  /* 0x0002940001827983 */ /* 0x000ea80000300800 */
[----:B------:R-:W2:Y:S04]  /*22df0*/  LDL.LU R129, [R1+0x49c] ;  /* 0x00049c0001817983 */ /* 0x000ea80000300800 */
        /* <DEDUP_REMOVED lines=9> */
[----:B------:R-:W3:Y:S04]  /*22e90*/  LDL.LU R62, [R1+0x89c] ;  /* 0x00089c00013e7983 */ /* 0x000ee80000300800 */
[----:B---3--:R0:W-:Y:S04]  /*22ea0*/  STL [R1+0x1690], R62 ;  /* 0x0016903e01007387 */ /* 0x0081e80000100800 */
[----:B0-----:R-:W3:Y:S04]  /*22eb0*/  LDL.LU R62, [R1+0x694] ;  /* 0x00069400013e7983 */ /* 0x001ee80000300800 */
[----:B------:R-:W3:Y:S04]  /*22ec0*/  LDL.LU R125, [R1+0xc9c] ;  /* 0x000c9c00017d7983 */ /* 0x000ee80000300800 */
[----:B------:R-:W3:Y:S04]  /*22ed0*/  LDL.LU R60, [R1+0x894] ;  /* 0x00089400013c7983 */ /* 0x000ee80000300800 */
[----:B------:R-:W3:Y:S04]  /*22ee0*/  LDL.LU R124, [R1+0xc94] ;  /* 0x000c9400017c7983 */ /* 0x000ee80000300800 */
[----:B------:R-:W3:Y:S04]  /*22ef0*/  LDL.LU R111, [R1+0x298] ;  /* 0x00029800016f7983 */ /* 0x000ee80000300800 */
[----:B------:R-:W3:Y:S04]  /*22f00*/  LDL.LU R110, [R1+0x290] ;  /* 0x00029000016e7983 */ /* 0x000ee80000300800 */
[----:B------:R-:W3:Y:S04]  /*22f10*/  LDL.LU R109, [R1+0x498] ;  /* 0x00049800016d7983 */ /* 0x000ee80000300800 */
        /* <DEDUP_REMOVED lines=42> */
[----:B----4-:R0:W-:Y:S04]  /*231c0*/  STL [R1+0x164c], R55 ;  /* 0x00164c3701007387 */ /* 0x0101e80000100800 */
[----:B0-----:R-:W4:Y:S04]  /*231d0*/  LDL.LU R55, [R1+0x688] ;  /* 0x0006880001377983 */ /* 0x001f280000300800 */
[----:B----4-:R0:W-:Y:S04]  /*231e0*/  STL [R1+0x1650], R55 ;  /* 0x0016503701007387 */ /* 0x0101e80000100800 */
[----:B0-----:R-:W4:Y:S04]  /*231f0*/  LDL.LU R55, [R1+0x80] ;  /* 0x0000800001377983 */ /* 0x001f280000300800 */
[----:B------:R-:W4:Y:S04]  /*23200*/  LDL.LU R53, [R1+0x880] ;  /* 0x0008800001357983 */ /* 0x000f280000300800 */
[----:B------:R-:W2:Y:S01]  /*23210*/  LDL.LU R54, [R1+0x74] ;  /* 0x0000740001367983 */ /* 0x000ea20000300800 */
[----:B------:R-:W-:-:S02]  /*23220*/  F2FP.F16.F32.PACK_AB R247, R211, R247 ;  /* 0x000000f7d3f7723e */ /* 0x000fc400000000ff */
[----:B------:R-:W-:Y:S02]  /*23230*/  F2FP.F16.F32.PACK_AB R246, R210, R246 ;  /* 0x000000f6d2f6723e */ /* 0x000fe400000000ff */
[----:B------:R-:W-:Y:S02]  /*23240*/  F2FP.F16.F32.PACK_AB R245, R209, R245 ;  /* 0x000000f5d1f5723e */ /* 0x000fe400000000ff */
[----:B------:R-:W-:Y:S02]  /*23250*/  F2FP.F16.F32.PACK_AB R244, R208, R244 ;  /* 0x000000f4d0f4723e */ /* 0x000fe400000000ff */
[----:B------:R-:W-:Y:S02]  /*23260*/  F2FP.F16.F32.PACK_AB R235, R79, R235 ;  /* 0x000000eb4feb723e */ /* 0x000fe400000000ff */
[----:B------:R-:W-:Y:S02]  /*23270*/  F2FP.F16.F32.PACK_AB R234, R77, R234 ;  /* 0x000000ea4dea723e */ /* 0x000fe400000000ff */
[----:B------:R-:W-:-:S02]  /*23280*/  F2FP.F16.F32.PACK_AB R233, R195, R233 ;  /* 0x000000e9c3e9723e */ /* 0x000fc400000000ff */
[----:B------:R-:W-:Y:S02]  /*23290*/  F2FP.F16.F32.PACK_AB R232, R74, R232 ;  /* 0x000000e84ae8723e */ /* 0x000fe400000000ff */
[----:B------:R-:W-:Y:S02]  /*232a0*/  F2FP.F16.F32.PACK_AB R231, R194, R231 ;  /* 0x000000e7c2e7723e */ /* 0x000fe400000000ff */
[----:B------:R-:W-:Y:S02]  /*232b0*/  F2FP.F16.F32.PACK_AB R230, R72, R230 ;  /* 0x000000e648e6723e */ /* 0x000fe400000000ff */
[----:B------:R-:W-:Y:S02]  /*232c0*/  F2FP.F16.F32.PACK_AB R229, R193, R229 ;  /* 0x000000e5c1e5723e */ /* 0x000fe400000000ff */
[----:B------:R-:W-:Y:S01]  /*232d0*/  F2FP.F16.F32.PACK_AB R228, R192, R228 ;  /* 0x000000e4c0e4723e */ /* 0x000fe200000000ff */
        /* <DEDUP_REMOVED lines=131> */
[----:B------:R-:W3:Y:S04]  /*23b10*/  LDL.LU R211, [R1+0x176c] ;  /* 0x00176c0001d37983 */ /* 0x000ee80000300800 */
[----:B------:R-:W4:Y:S04]  /*23b20*/  LDL.LU R210, [R1+0x1768] ;  /* 0x0017680001d27983 */ /* 0x000f280000300800 */
        /* <DEDUP_REMOVED lines=9> */
[----:B------:R-:W2:Y:S01]  /*23bc0*/  LDL.LU R192, [R1+0x1748] ;  /* 0x0017480001c07983 */ /* 0x000ea20000300800 */
[----:B------:R-:W-:-:S02]  /*23bd0*/  F2FP.F16.F32.PACK_AB R223, R78, R223 ;  /* 0x000000df4edf723e */ /* 0x000fc400000000ff */
[----:B------:R-:W-:Y:S01]  /*23be0*/  F2FP.F16.F32.PACK_AB R222, R76, R222 ;  /* 0x000000de4cde723e */ /* 0x000fe200000000ff */
[----:B------:R-:W2:Y:S01]  /*23bf0*/  LDL.LU R78, [R1+0xa80] ;  /* 0x000a8000014e7983 */ /* 0x000ea20000300800 */
[----:B------:R-:W-:Y:S02]  /*23c00*/  F2FP.F16.F32.PACK_AB R221, R191, R221 ;  /* 0x000000ddbfdd723e */ /* 0x000fe400000000ff */
[----:B------:R-:W-:Y:S01]  /*23c10*/  F2FP.F16.F32.PACK_AB R220, R190, R220 ;  /* 0x000000dcbedc723e */ /* 0x000fe200000000ff */
[----:B------:R-:W2:Y:S01]  /*23c20*/  LDL.LU R76, [R1+0xc80] ;  /* 0x000c8000014c7983 */ /* 0x000ea20000300800 */
[----:B------:R-:W-:-:S03]  /*23c30*/  F2FP.F16.F32.PACK_AB R219, R189, R219 ;  /* 0x000000dbbddb723e */ /* 0x000fc600000000ff */
        /* <DEDUP_REMOVED lines=14> */
[----:B------:R-:W2:Y:S04]  /*23d20*/  LDL.LU R73, [R1+0xc7c] ;  /* 0x000c7c0001497983 */ /* 0x000ea80000300800 */
[----:B------:R-:W2:Y:S04]  /*23d30*/  LDL.LU R182, [R1+0x172c] ;  /* 0x00172c0001b67983 */ /* 0x000ea80000300800 */
[----:B------:R-:W2:Y:S01]  /*23d40*/  LDL.LU R69, [R1+0x1728] ;  /* 0x0017280001457983 */ /* 0x000ea20000300800 */
[----:B---3--:R-:W-:-:S03]  /*23d50*/  F2FP.F16.F32.PACK_AB R211, R181, R211 ;  /* 0x000000d3b5d3723e */ /* 0x008fc600000000ff */
[----:B------:R-:W3:Y:S01]  /*23d60*/  LDL.LU R181, [R1+0x1724] ;  /* 0x0017240001b57983 */ /* 0x000ee20000300800 */
[----:B----4-:R-:W-:-:S03]  /*23d70*/  F2FP.F16.F32.PACK_AB R210, R180, R210 ;  /* 0x000000d2b4d2723e */ /* 0x010fc600000000ff */
[----:B------:R-:W4:Y:S01]  /*23d80*/  LDL.LU R180, [R1+0x1720] ;  /* 0x0017200001b47983 */ /* 0x000f220000300800 */
[----:B--2---:R-:W-:-:S03]  /*23d90*/  F2FP.F16.F32.PACK_AB R209, R187, R209 ;  /* 0x000000d1bbd1723e */ /* 0x004fc600000000ff */
        /* <DEDUP_REMOVED lines=42> */
[----:B------:R-:W3:Y:S01]  /*24040*/  LDL.LU R67, [R1+0x16e0] ;  /* 0x0016e00001437983 */ /* 0x000ee20000300800 */
[----:B--2---:R-:W-:-:S03]  /*24050*/  F2FP.F16.F32.PACK_AB R163, R158, R163 ;  /* 0x000000a39ea3723e */ /* 0x004fc600000000ff */
[----:B------:R-:W2:Y:S01]  /*24060*/  LDL.LU R158, [R1+0x16dc] ;  /* 0x0016dc00019e7983 */ /* 0x000ea20000300800 */
[----:B------:R-:W-:-:S03]  /*24070*/  F2FP.F16.F32.PACK_AB R162, R65, R162 ;  /* 0x000000a241a2723e */ /* 0x000fc600000000ff */
[----:B------:R-:W2:Y:S01]  /*24080*/  LDL.LU R65, [R1+0x16d8] ;  /* 0x0016d80001417983 */ /* 0x000ea20000300800 */
[----:B------:R-:W-:-:S03]  /*24090*/  F2FP.F16.F32.PACK_AB R161, R157, R161 ;  /* 0x000000a19da1723e */ /* 0x000fc600000000ff */
[----:B------:R-:W4:Y:S01]  /*240a0*/  LDL.LU R157, [R1+0x16d4] ;  /* 0x0016d400019d7983 */ /* 0x000f220000300800 */
[----:B------:R-:W-:-:S03]  /*240b0*/  F2FP.F16.F32.PACK_AB R160, R156, R160 ;  /* 0x000000a09ca0723e */ /* 0x000fc600000000ff */
[----:B------:R-:W4:Y:S01]  /*240c0*/  LDL.LU R156, [R1+0x16d0] ;  /* 0x0016d000019c7983 */ /* 0x000f220000300800 */
[----:B---3--:R-:W-:-:S03]  /*240d0*/  F2FP.F16.F32.PACK_AB R159, R67, R159 ;  /* 0x0000009f439f723e */ /* 0x008fc600000000ff */
[----:B------:R-:W3:Y:S01]  /*240e0*/  LDL.LU R67, [R1+0x25c] ;  /* 0x00025c0001437983 */ /* 0x000ee20000300800 */
[----:B--2---:R-:W-:-:S03]  /*240f0*/  F2FP.F16.F32.PACK_AB R158, R65, R158 ;  /* 0x0000009e419e723e */ /* 0x004fc600000000ff */
[----:B------:R-:W2:Y:S01]  /*24100*/  LDL.LU R65, [R1+0x45c] ;  /* 0x00045c0001417983 */ /* 0x000ea20000300800 */
[----:B----4-:R-:W-:-:S03]  /*24110*/  F2FP.F16.F32.PACK_AB R157, R155, R157 ;  /* 0x0000009d9b9d723e */ /* 0x010fc600000000ff */
[----:B------:R-:W4:Y:S01]  /*24120*/  LDL.LU R155, [R1+0x16cc] ;  /* 0x0016cc00019b7983 */ /* 0x000f220000300800 */
[----:B------:R-:W-:-:S03]  /*24130*/  F2FP.F16.F32.PACK_AB R156, R154, R156 ;  /* 0x0000009c9a9c723e */ /* 0x000fc600000000ff */
[----:B------:R-:W3:Y:S01]  /*24140*/  LDL.LU R154, [R1+0x16c8] ;  /* 0x0016c800019a7983 */ /* 0x000ee20000300800 */
[----:B----4-:R-:W-:-:S03]  /*24150*/  F2FP.F16.F32.PACK_AB R155, R153, R155 ;  /* 0x0000009b999b723e */ /* 0x010fc600000000ff */
[----:B------:R-:W4:Y:S01]  /*24160*/  LDL.LU R153, [R1+0x16c4] ;  /* 0x0016c40001997983 */ /* 0x000f220000300800 */
[----:B---3--:R-:W-:-:S03]  /*24170*/  F2FP.F16.F32.PACK_AB R154, R152, R154 ;  /* 0x0000009a989a723e */ /* 0x008fc600000000ff */
[----:B------:R-:W3:Y:S01]  /*24180*/  LDL.LU R152, [R1+0x16c0] ;  /* 0x0016c00001987983 */ /* 0x000ee20000300800 */
[----:B----4-:R-:W-:-:S03]  /*24190*/  F2FP.F16.F32.PACK_AB R153, R66, R153 ;  /* 0x000000994299723e */ /* 0x010fc600000000ff */
[----:B------:R-:W4:Y:S01]  /*241a0*/  LDL.LU R66, [R1+0x16bc] ;  /* 0x0016bc0001427983 */ /* 0x000f220000300800 */
[----:B---3--:R-:W-:-:S03]  /*241b0*/  F2FP.F16.F32.PACK_AB R152, R64, R152 ;  /* 0x000000984098723e */ /* 0x008fc600000000ff */
[----:B------:R-:W3:Y:S01]  /*241c0*/  LDL.LU R64, [R1+0x16b8] ;  /* 0x0016b80001407983 */ /* 0x000ee20000300800 */
[----:B------:R-:W-:Y:S02]  /*241d0*/  F2FP.F16.F32.PACK_AB R137, R136, R137 ;  /* 0x000000898889723e */ /* 0x000fe400000000ff */
[----:B----4-:R-:W-:Y:S02]  /*241e0*/  F2FP.F16.F32.PACK_AB R139, R66, R139 ;  /* 0x0000008b428b723e */ /* 0x010fe400000000ff */
[----:B------:R-:W4:Y:S01]  /*241f0*/  LDL.LU R66, [R1+0x254] ;  /* 0x0002540001427983 */ /* 0x000f220000300800 */
[----:B---3--:R-:W-:-:S03]  /*24200*/  F2FP.F16.F32.PACK_AB R138, R64, R138 ;  /* 0x0000008a408a723e */ /* 0x008fc600000000ff */
[----:B------:R-:W3:Y:S04]  /*24210*/  LDL.LU R64, [R1+0x454] ;  /* 0x0004540001407983 */ /* 0x000ee80000300800 */
[----:B------:R-:W2:Y:S02]  /*24220*/  LDL.LU R136, [R1+0x16b4] ;  /* 0x0016b40001887983 */ /* 0x000ea40000300800 */
[----:B--2---:R-:W-:Y:S02]  /*24230*/  F2FP.F16.F32.PACK_AB R136, R135, R136 ;  /* 0x000000888788723e */ /* 0x004fe400000000ff */
[----:B------:R-:W2:Y:S02]  /*24240*/  LDL.LU R135, [R1+0x16b0] ;  /* 0x0016b00001877983 */ /* 0x000ea40000300800 */
[----:B--2---:R-:W-:-:S02]  /*24250*/  F2FP.F16.F32.PACK_AB R135, R134, R135 ;  /* 0x000000878687723e */ /* 0x004fc400000000ff */
[----:B------:R-:W2:Y:S02]  /*24260*/  LDL.LU R134, [R1+0x16ac] ;  /* 0x0016ac0001867983 */ /* 0x000ea40000300800 */
[----:B--2---:R-:W-:Y:S02]  /*24270*/  F2FP.F16.F32.PACK_AB R134, R63, R134 ;  /* 0x000000863f86723e */ /* 0x004fe400000000ff */
[----:B------:R-:W2:Y:S01]  /*24280*/  LDL.LU R63, [R1+0x16a8] ;  /* 0x0016a800013f7983 */ /* 0x000ea20000300800 */
[----:B------:R-:W-:Y:S02]  /*24290*/  F2FP.F16.F32.PACK_AB R132, R61, R132 ;  /* 0x000000843d84723e */ /* 0x000fe400000000ff */
[----:B--2---:R-:W-:Y:S02]  /*242a0*/  F2FP.F16.F32.PACK_AB R133, R63, R133 ;  /* 0x000000853f85723e */ /* 0x004fe400000000ff */
[----:B------:R-:W2:Y:S04]  /*242b0*/  LDL.LU R63, [R1+0x16a4] ;  /* 0x0016a400013f7983 */ /* 0x000ea80000300800 */
[----:B------:R-:W4:Y:S01]  /*242c0*/  LDL.LU R61, [R1+0x16a0] ;  /* 0x0016a000013d7983 */ /* 0x000f220000300800 */
[----:B------:R-:W-:-:S02]  /*242d0*/  F2FP.F16.F32.PACK_AB R129, R128, R129 ;  /* 0x000000818081723e */ /* 0x000fc400000000ff */
[----:B--2---:R-:W-:Y:S02]  /*242e0*/  F2FP.F16.F32.PACK_AB R131, R63, R131 ;  /* 0x000000833f83723e */ /* 0x004fe400000000ff */
[----:B------:R-:W2:Y:S01]  /*242f0*/  LDL.LU R63, [R1+0x27c] ;  /* 0x00027c00013f7983 */ /* 0x000ea20000300800 */
[----:B----4-:R-:W-:-:S03]  /*24300*/  F2FP.F16.F32.PACK_AB R130, R61, R130 ;  /* 0x000000823d82723e */ /* 0x010fc600000000ff */
[----:B------:R-:W4:Y:S04]  /*24310*/  LDL.LU R61, [R1+0x47c] ;  /* 0x00047c00013d7983 */ /* 0x000f280000300800 */
[----:B------:R-:W3:Y:S02]  /*24320*/  LDL.LU R128, [R1+0x169c] ;  /* 0x00169c0001807983 */ /* 0x000ee40000300800 */
[----:B---3--:R-:W-:Y:S02]  /*24330*/  F2FP.F16.F32.PACK_AB R128, R127, R128 ;  /* 0x000000807f80723e */ /* 0x008fe400000000ff */
[----:B------:R-:W3:Y:S02]  /*24340*/  LDL.LU R127, [R1+0x1698] ;  /* 0x00169800017f7983 */ /* 0x000ee40000300800 */
[----:B---3--:R-:W-:-:S02]  /*24350*/  F2FP.F16.F32.PACK_AB R127, R126, R127 ;  /* 0x0000007f7e7f723e */ /* 0x008fc400000000ff */
[----:B------:R-:W3:Y:S02]  /*24360*/  LDL.LU R126, [R1+0x1694] ;  /* 0x00169400017e7983 */ /* 0x000ee40000300800 */
[----:B---3--:R-:W-:Y:S02]  /*24370*/  F2FP.F16.F32.PACK_AB R126, R62, R126 ;  /* 0x0000007e3e7e723e */ /* 0x008fe400000000ff */
[----:B------:R-:W3:Y:S01]  /*24380*/  LDL.LU R62, [R1+0x1690] ;  /* 0x00169000013e7983 */ /* 0x000ee20000300800 */
[----:B------:R-:W-:Y:S02]  /*24390*/  F2FP.F16.F32.PACK_AB R124, R60, R124 ;  /* 0x0000007c3c7c723e */ /* 0x000fe400000000ff */
[----:B---3--:R-:W-:Y:S02]  /*243a0*/  F2FP.F16.F32.PACK_AB R125, R62, R125 ;  /* 0x0000007d3e7d723e */ /* 0x008fe400000000ff */
[----:B------:R-:W3:Y:S04]  /*243b0*/  LDL.LU R62, [R1+0x168c] ;  /* 0x00168c00013e7983 */ /* 0x000ee80000300800 */
[----:B------:R-:W2:Y:S01]  /*243c0*/  LDL.LU R60, [R1+0x1688] ;  /* 0x00168800013c7983 */ /* 0x000ea20000300800 */
[----:B------:R-:W-:-:S02]  /*243d0*/  F2FP.F16.F32.PACK_AB R109, R108, R109 ;  /* 0x0000006d6c6d723e */ /* 0x000fc400000000ff */
[----:B---3--:R-:W-:Y:S02]  /*243e0*/  F2FP.F16.F32.PACK_AB R111, R62, R111 ;  /* 0x0000006f3e6f723e */ /* 0x008fe400000000ff */
[----:B------:R-:W3:Y:S01]  /*243f0*/  LDL.LU R62, [R1+0x274] ;  /* 0x00027400013e7983 */ /* 0x000ee20000300800 */
[----:B--2---:R-:W-:-:S03]  /*24400*/  F2FP.F16.F32.PACK_AB R110, R60, R110 ;  /* 0x0000006e3c6e723e */ /* 0x004fc600000000ff */
[----:B------:R-:W2:Y:S04]  /*24410*/  LDL.LU R60, [R1+0x474] ;  /* 0x00047400013c7983 */ /* 0x000ea80000300800 */
[----:B------:R-:W4:Y:S02]  /*24420*/  LDL.LU R108, [R1+0x1684] ;  /* 0x00168400016c7983 */ /* 0x000f240000300800 */
[----:B----4-:R-:W-:Y:S02]  /*24430*/  F2FP.F16.F32.PACK_AB R108, R107, R108 ;  /* 0x0000006c6b6c723e */ /* 0x010fe400000000ff */
[----:B------:R-:W4:Y:S02]  /*24440*/  LDL.LU R107, [R1+0x1680] ;  /* 0x00168000016b7983 */ /* 0x000f240000300800 */
[----:B----4-:R-:W-:-:S02]  /*24450*/  F2FP.F16.F32.PACK_AB R107, R106, R107 ;  /* 0x0000006b6a6b723e */ /* 0x010fc400000000ff */
[----:B------:R-:W4:Y:S02]  /*24460*/  LDL.LU R106, [R1+0x167c] ;  /* 0x00167c00016a7983 */ /* 0x000f240000300800 */
[----:B----4-:R-:W-:Y:S02]  /*24470*/  F2FP.F16.F32.PACK_AB R106, R59, R106 ;  /* 0x0000006a3b6a723e */ /* 0x010fe400000000ff */
[----:B------:R-:W4:Y:S01]  /*24480*/  LDL.LU R59, [R1+0x1678] ;  /* 0x00167800013b7983 */ /* 0x000f220000300800 */
[----:B------:R-:W-:Y:S02]  /*24490*/  F2FP.F16.F32.PACK_AB R104, R57, R104 ;  /* 0x000000683968723e */ /* 0x000fe400000000ff */
[----:B----4-:R-:W-:Y:S02]  /*244a0*/  F2FP.F16.F32.PACK_AB R105, R59, R105 ;  /* 0x000000693b69723e */ /* 0x010fe400000000ff */
[----:B------:R-:W4:Y:S04]  /*244b0*/  LDL.LU R59, [R1+0x1674] ;  /* 0x00167400013b7983 */ /* 0x000f280000300800 */
[----:B------:R-:W3:Y:S01]  /*244c0*/  LDL.LU R57, [R1+0x1670] ;  /* 0x0016700001397983 */ /* 0x000ee20000300800 */
[----:B------:R-:W-:-:S02]  /*244d0*/  F2FP.F16.F32.PACK_AB R97, R96, R97 ;  /* 0x000000616061723e */ /* 0x000fc400000000ff */
        /* <DEDUP_REMOVED lines=36> */
[----:B------:R-:W4:Y:S01]  /*24720*/  LDL.LU R54, [R1+0x163c] ;  /* 0x00163c0001367983 */ /* 0x000f220000300800 */
[----:B------:R-:W-:Y:S02]  /*24730*/  F2FP.F16.F32.PACK_AB R75, R52, R75 ;  /* 0x0000004b344b723e */ /* 0x000fe400000000ff */
[----:B----4-:R-:W-:Y:S02]  /*24740*/  F2FP.F16.F32.PACK_AB R60, R54, R60 ;  /* 0x0000003c363c723e */ /* 0x010fe400000000ff */
[----:B------:R-:W4:Y:S04]  /*24750*/  LDL.LU R54, [R1+0x1638] ;  /* 0x0016380001367983 */ /* 0x000f280000300800 */
[----:B------:R-:W3:Y:S01]  /*24760*/  LDL.LU R52, [R1+0x1634] ;  /* 0x0016340001347983 */ /* 0x000ee20000300800 */
[----:B------:R-:W-:-:S02]  /*24770*/  F2FP.F16.F32.PACK_AB R74, R51, R74 ;  /* 0x0000004a334a723e */ /* 0x000fc400000000ff */
[----:B------:R-:W-:Y:S01]  /*24780*/  F2FP.F16.F32.PACK_AB R73, R49, R73 ;  /* 0x000000493149723e */ /* 0x000fe200000000ff */
[----:B------:R-:W2:Y:S01]  /*24790*/  LDL.LU R51, [R1+0x1630] ;  /* 0x0016300001337983 */ /* 0x000ea20000300800 */
[----:B------:R-:W-:-:S03]  /*247a0*/  F2FP.F16.F32.PACK_AB R72, R19, R72 ;  /* 0x000000481348723e */ /* 0x000fc600000000ff */
[----:B------:R-:W2:Y:S04]  /*247b0*/  LDL.LU R49, [R1+0x162c] ;  /* 0x00162c0001317983 */ /* 0x000ea80000300800 */
[----:B------:R-:W2:Y:S01]  /*247c0*/  LDL.LU R19, [R1+0x1628] ;  /* 0x0016280001137983 */ /* 0x000ea20000300800 */
[----:B----4-:R-:W-:-:S03]  /*247d0*/  F2FP.F16.F32.PACK_AB R59, R54, R59 ;  /* 0x0000003b363b723e */ /* 0x010fc600000000ff */
[----:B------:R-:W4:Y:S01]  /*247e0*/  LDL.LU R54, [R1+0xa70] ;  /* 0x000a700001367983 */ /* 0x000f220000300800 */
[----:B---3--:R-:W-:-:S03]  /*247f0*/  F2FP.F16.F32.PACK_AB R58, R52, R58 ;  /* 0x0000003a343a723e */ /* 0x008fc600000000ff */
[----:B------:R-:W3:Y:S01]  /*24800*/  LDL.LU R52, [R1+0xc70] ;  /* 0x000c700001347983 */ /* 0x000ee20000300800 */
[----:B------:R-:W-:Y:S02]  /*24810*/  F2FP.F16.F32.PACK_AB R57, R23, R57 ;  /* 0x000000391739723e */ /* 0x000fe400000000ff */
[----:B------:R-:W-:Y:S01]  /*24820*/  F2FP.F16.F32.PACK_AB R56, R50, R56 ;  /* 0x000000383238723e */ /* 0x000fe200000000ff */
[----:B------:R-:W3:Y:S01]  /*24830*/  LDL.LU R23, [R1+0x1624] ;  /* 0x0016240001177983 */ /* 0x000ee20000300800 */
[----:B------:R-:W-:-:S03]  /*24840*/  F2FP.F16.F32.PACK_AB R55, R22, R55 ;  /* 0x000000371637723e */ /* 0x000fc600000000ff */
[----:B------:R-:W3:Y:S04]  /*24850*/  LDL.LU R50, [R1+0x1620] ;  /* 0x0016200001327983 */ /* 0x000ee80000300800 */
[----:B------:R-:W3:Y:S01]  /*24860*/  LDL.LU R22, [R1+0x161c] ;  /* 0x00161c0001167983 */ /* 0x000ee20000300800 */
[----:B----4-:R-:W-:-:S03]  /*24870*/  F2FP.F16.F32.PACK_AB R54, R48, R54 ;  /* 0x000000363036723e */ /* 0x010fc600000000ff */
[----:B------:R-:W4:Y:S01]  /*24880*/  LDL.LU R48, [R1+0x1618] ;  /* 0x0016180001307983 */ /* 0x000f220000300800 */
[----:B--2---:R-:W-:Y:S02]  /*24890*/  F2FP.F16.F32.PACK_AB R53, R21, R53 ;  /* 0x000000351535723e */ /* 0x004fe400000000ff */
[----:B---3--:R-:W-:Y:S01]  /*248a0*/  F2FP.F16.F32.PACK_AB R52, R47, R52 ;  /* 0x000000342f34723e */ /* 0x008fe200000000ff */
[----:B------:R-:W2:Y:S01]  /*248b0*/  LDL.LU R21, [R1+0x1614] ;  /* 0x0016140001157983 */ /* 0x000ea20000300800 */
[----:B------:R-:W-:Y:S02]  /*248c0*/  F2FP.F16.F32.PACK_AB R15, R51, R15 ;  /* 0x0000000f330f723e */ /* 0x000fe400000000ff */
[----:B------:R-:W-:Y:S01]  /*248d0*/  F2FP.F16.F32.PACK_AB R14, R49, R14 ;  /* 0x0000000e310e723e */ /* 0x000fe200000000ff */
[----:B------:R-:W3:Y:S01]  /*248e0*/  LDL.LU R47, [R1+0x1610] ;  /* 0x00161000012f7983 */ /* 0x000ee20000300800 */
[----:B------:R-:W-:-:S03]  /*248f0*/  F2FP.F16.F32.PACK_AB R13, R45, R13 ;  /* 0x0000000d2d0d723e */ /* 0x000fc600000000ff */
        /* <DEDUP_REMOVED lines=12> */
[----:B------:R-:W3:Y:S04]  /*249c0*/  LDL.LU R41, [R1+0x15fc] ;  /* 0x0015fc0001297983 */ /* 0x000ee80000300800 */
[----:B------:R-:W3:Y:S04]  /*249d0*/  LDL.LU R42, [R1+0x15f8] ;  /* 0x0015f800012a7983 */ /* 0x000ee80000300800 */
[----:B------:R-:W3:Y:S01]  /*249e0*/  LDL.LU R50, [R1+0xa60] ;  /* 0x000a600001327983 */ /* 0x000ee20000300800 */
[----:B----4-:R-:W-:-:S03]  /*249f0*/  F2FP.F16.F32.PACK_AB R22, R48, R22 ;  /* 0x000000163016723e */ /* 0x010fc600000000ff */
[----:B------:R-:W4:Y:S01]  /*24a00*/  LDL.LU R48, [R1+0xc60] ;  /* 0x000c600001307983 */ /* 0x000f220000300800 */
[----:B------:R-:W-:Y:S02]  /*24a10*/  F2FP.F16.F32.PACK_AB R20, R39, R20 ;  /* 0x000000142714723e */ /* 0x000fe400000000ff */
[----:B--2---:R-:W-:Y:S02]  /*24a20*/  F2FP.F16.F32.PACK_AB R21, R40, R21 ;  /* 0x000000152815723e */ /* 0x004fe400000000ff */
[----:B------:R-:W2:Y:S04]  /*24a30*/  LDL.LU R40, [R1+0x15f4] ;  /* 0x0015f40001287983 */ /* 0x000ea80000300800 */
[----:B------:R-:W2:Y:S01]  /*24a40*/  LDL.LU R39, [R1+0x15f0] ;  /* 0x0015f00001277983 */ /* 0x000ea20000300800 */
[----:B---3--:R-:W-:-:S03]  /*24a50*/  F2FP.F16.F32.PACK_AB R51, R37, R51 ;  /* 0x000000332533723e */ /* 0x008fc600000000ff */
[----:B------:R-:W3:Y:S01]  /*24a60*/  LDL.LU R37, [R1+0x15ec] ;  /* 0x0015ec0001257983 */ /* 0x000ee20000300800 */
[----:B------:R-:W-:Y:S02]  /*24a70*/  F2FP.F16.F32.PACK_AB R49, R36, R49 ;  /* 0x000000312431723e */ /* 0x000fe400000000ff */
[----:B------:R-:W-:Y:S02]  /*24a80*/  F2FP.F16.F32.PACK_AB R67, R47, R67 ;  /* 0x000000432f43723e */ /* 0x000fe400000000ff */
[----:B------:R-:W-:Y:S02]  /*24a90*/  F2FP.F16.F32.PACK_AB R50, R38, R50 ;  /* 0x000000322632723e */ /* 0x000fe400000000ff */
[----:B------:R-:W3:Y:S04]  /*24aa0*/  LDL.LU R38, [R1+0x15e8] ;  /* 0x0015e80001267983 */ /* 0x000ee80000300800 */
[----:B------:R-:W3:Y:S01]  /*24ab0*/  LDL.LU R36, [R1+0x15e4] ;  /* 0x0015e40001247983 */ /* 0x000ee20000300800 */
[----:B----4-:R-:W-:-:S03]  /*24ac0*/  F2FP.F16.F32.PACK_AB R48, R35, R48 ;  /* 0x000000302330723e */ /* 0x010fc600000000ff */
[----:B------:R-:W4:Y:S04]  /*24ad0*/  LDL.LU R35, [R1+0x15e0] ;  /* 0x0015e00001237983 */ /* 0x000f280000300800 */
[----:B------:R-:W2:Y:S01]  /*24ae0*/  LDL.LU R47, [R1+0x258] ;  /* 0x00025800012f7983 */ /* 0x000ea20000300800 */
[----:B------:R-:W-:Y:S02]  /*24af0*/  F2FP.F16.F32.PACK_AB R66, R45, R66 ;  /* 0x000000422d42723e */ /* 0x000fe400000000ff */
[----:B------:R-:W-:Y:S01]  /*24b00*/  F2FP.F16.F32.PACK_AB R65, R33, R65 ;  /* 0x000000412141723e */ /* 0x000fe200000000ff */
[----:B------:R-:W3:Y:S01]  /*24b10*/  LDL.LU R45, [R1+0x458] ;  /* 0x00045800012d7983 */ /* 0x000ee20000300800 */
[----:B------:R-:W-:Y:S02]  /*24b20*/  F2FP.F16.F32.PACK_AB R64, R34, R64 ;  /* 0x000000402240723e */ /* 0x000fe400000000ff */
[----:B------:R-:W-:Y:S01]  /*24b30*/  F2FP.F16.F32.PACK_AB R71, R32, R71 ;  /* 0x000000472047723e */ /* 0x000fe200000000ff */
[----:B------:R-:W4:Y:S01]  /*24b40*/  LDL.LU R33, [R1+0x15dc] ;  /* 0x0015dc0001217983 */ /* 0x000f220000300800 */
[----:B------:R-:W-:-:S03]  /*24b50*/  F2FP.F16.F32.PACK_AB R70, R171, R70 ;  /* 0x00000046ab46723e */ /* 0x000fc600000000ff */
[----:B------:R-:W4:Y:S01]  /*24b60*/  LDL.LU R34, [R1+0x15d8] ;  /* 0x0015d80001227983 */ /* 0x000f220000300800 */
[----:B------:R-:W-:-:S03]  /*24b70*/  F2FP.F16.F32.PACK_AB R69, R170, R69 ;  /* 0x00000045aa45723e */ /* 0x000fc600000000ff */
[----:B------:R-:W4:Y:S01]  /*24b80*/  LDL.LU R32, [R1+0x15d4] ;  /* 0x0015d40001207983 */ /* 0x000f220000300800 */
[----:B------:R-:W-:-:S03]  /*24b90*/  F2FP.F16.F32.PACK_AB R68, R169, R68 ;  /* 0x00000044a944723e */ /* 0x000fc600000000ff */
[----:B------:R-:W4:Y:S04]  /*24ba0*/  LDL.LU R171, [R1+0x15d0] ;  /* 0x0015d00001ab7983 */ /* 0x000f280000300800 */
[----:B------:R-:W4:Y:S04]  /*24bb0*/  LDL.LU R170, [R1+0x15cc] ;  /* 0x0015cc0001aa7983 */ /* 0x000f280000300800 */
[----:B------:R-:W4:Y:S01]  /*24bc0*/  LDL.LU R169, [R1+0x15c8] ;  /* 0x0015c80001a97983 */ /* 0x000f220000300800 */
[----:B--2---:R-:W-:-:S03]  /*24bd0*/  F2FP.F16.F32.PACK_AB R47, R46, R47 ;  /* 0x0000002f2e2f723e */ /* 0x004fc600000000ff */
[----:B------:R-:W2:Y:S02]  /*24be0*/  LDL.LU R46, [R1+0x250] ;  /* 0x00025000012e7983 */ /* 0x000ea40000300800 */
[----:B--2---:R-:W-:Y:S02]  /*24bf0*/  F2FP.F16.F32.PACK_AB R46, R44, R46 ;  /* 0x0000002e2c2e723e */ /* 0x004fe400000000ff */
[----:B------:R-:W2:Y:S01]  /*24c00*/  LDL.LU R44, [R1+0x450] ;  /* 0x00045000012c7983 */ /* 0x000ea20000300800 */
[----:B---3--:R-:W-:Y:S02]  /*24c10*/  F2FP.F16.F32.PACK_AB R45, R168, R45 ;  /* 0x0000002da82d723e */ /* 0x008fe400000000ff */
[----:B------:R-:W-:Y:S01]  /*24c20*/  F2FP.F16.F32.PACK_AB R87, R31, R87 ;  /* 0x000000571f57723e */ /* 0x000fe200000000ff */
[----:B------:R-:W3:Y:S01]  /*24c30*/  LDL.LU R168, [R1+0x15c4] ;  /* 0x0015c40001a87983 */ /* 0x000ee20000300800 */
[----:B------:R-:W-:Y:S02]  /*24c40*/  F2FP.F16.F32.PACK_AB R86, R174, R86 ;  /* 0x00000056ae56723e */ /* 0x000fe400000000ff */
[----:B------:R-:W-:-:S02]  /*24c50*/  F2FP.F16.F32.PACK_AB R85, R29, R85 ;  /* 0x000000551d55723e */ /* 0x000fc400000000ff */
[----:B------:R-:W-:Y:S02]  /*24c60*/  F2FP.F16.F32.PACK_AB R84, R173, R84 ;  /* 0x00000054ad54723e */ /* 0x000fe400000000ff */
[----:B------:R-:W-:Y:S02]  /*24c70*/  F2FP.F16.F32.PACK_AB R91, R43, R91 ;  /* 0x0000005b2b5b723e */ /* 0x000fe400000000ff */
[----:B--2---:R-:W-:Y:S02]  /*24c80*/  F2FP.F16.F32.PACK_AB R44, R175, R44 ;  /* 0x0000002caf2c723e */ /* 0x004fe400000000ff */
[----:B------:R-:W2:Y:S04]  /*24c90*/  LDL.LU R175, [R1+0x15c0] ;  /* 0x0015c00001af7983 */ /* 0x000ea80000300800 */
[----:B------:R-:W2:Y:S04]  /*24ca0*/  LDL.LU R31, [R1+0x15bc] ;  /* 0x0015bc00011f7983 */ /* 0x000ea80000300800 */
[----:B------:R-:W2:Y:S04]  /*24cb0*/  LDL.LU R174, [R1+0x15b8] ;  /* 0x0015b80001ae7983 */ /* 0x000ea80000300800 */
[----:B------:R-:W2:Y:S04]  /*24cc0*/  LDL.LU R29, [R1+0x15b4] ;  /* 0x0015b400011d7983 */ /* 0x000ea80000300800 */
[----:B------:R-:W2:Y:S04]  /*24cd0*/  LDL.LU R173, [R1+0x15b0] ;  /* 0x0015b00001ad7983 */ /* 0x000ea80000300800 */
[----:B------:R-:W4:Y:S01]  /*24ce0*/  LDL.LU R43, [R1+0x248] ;  /* 0x00024800012b7983 */ /* 0x000f220000300800 */
[----:B------:R-:W-:-:S02]  /*24cf0*/  F2FP.F16.F32.PACK_AB R90, R41, R90 ;  /* 0x0000005a295a723e */ /* 0x000fc400000000ff */
[----:B------:R-:W-:Y:S01]  /*24d00*/  F2FP.F16.F32.PACK_AB R89, R172, R89 ;  /* 0x00000059ac59723e */ /* 0x000fe200000000ff */
[----:B------:R-:W3:Y:S01]  /*24d10*/  LDL.LU R41, [R1+0x448] ;  /* 0x0004480001297983 */ /* 0x000ee20000300800 */
        /* <DEDUP_REMOVED lines=11> */
[----:B----4-:R-:W-:-:S03]  /*24dd0*/  F2FP.F16.F32.PACK_AB R43, R42, R43 ;  /* 0x0000002b2a2b723e */ /* 0x010fc600000000ff */
[----:B------:R-:W4:Y:S02]  /*24de0*/  LDL.LU R42, [R1+0x240] ;  /* 0x00024000012a7983 */ /* 0x000f240000300800 */
[----:B----4-:R-:W-:Y:S02]  /*24df0*/  F2FP.F16.F32.PACK_AB R42, R40, R42 ;  /* 0x0000002a282a723e */ /* 0x010fe400000000ff */
[----:B------:R-:W4:Y:S01]  /*24e00*/  LDL.LU R40, [R1+0x440] ;  /* 0x0004400001287983 */ /* 0x000f220000300800 */
[----:B---3--:R-:W-:Y:S02]  /*24e10*/  F2FP.F16.F32.PACK_AB R41, R28, R41 ;  /* 0x000000291c29723e */ /* 0x008fe400000000ff */
[----:B------:R-:W-:Y:S01]  /*24e20*/  F2FP.F16.F32.PACK_AB R115, R198, R115 ;  /* 0x00000073c673723e */ /* 0x000fe200000000ff */
[----:B------:R-:W3:Y:S01]  /*24e30*/  LDL.LU R28, [R1+0x1594] ;  /* 0x00159400011c7983 */ /* 0x000ee20000300800 */
[----:B------:R-:W-:Y:S02]  /*24e40*/  F2FP.F16.F32.PACK_AB R114, R197, R114 ;  /* 0x00000072c572723e */ /* 0x000fe400000000ff */
[----:B------:R-:W-:-:S02]  /*24e50*/  F2FP.F16.F32.PACK_AB R113, R196, R113 ;  /* 0x00000071c471723e */ /* 0x000fc400000000ff */
[----:B------:R-:W-:Y:S02]  /*24e60*/  F2FP.F16.F32.PACK_AB R112, R203, R112 ;  /* 0x00000070cb70723e */ /* 0x000fe400000000ff */
[----:B------:R-:W-:Y:S02]  /*24e70*/  F2FP.F16.F32.PACK_AB R119, R39, R119 ;  /* 0x000000772777723e */ /* 0x000fe400000000ff */
[----:B----4-:R-:W-:Y:S02]  /*24e80*/  F2FP.F16.F32.PACK_AB R40, R199, R40 ;  /* 0x00000028c728723e */ /* 0x010fe400000000ff */
[----:B------:R-:W4:Y:S04]  /*24e90*/  LDL.LU R199, [R1+0x1590] ;  /* 0x0015900001c77983 */ /* 0x000f280000300800 */
[----:B------:R-:W4:Y:S04]  /*24ea0*/  LDL.LU R198, [R1+0x158c] ;  /* 0x00158c0001c67983 */ /* 0x000f280000300800 */
[----:B------:R-:W4:Y:S04]  /*24eb0*/  LDL.LU R197, [R1+0x1588] ;  /* 0x0015880001c57983 */ /* 0x000f280000300800 */
[----:B------:R-:W4:Y:S04]  /*24ec0*/  LDL.LU R196, [R1+0x1584] ;  /* 0x0015840001c47983 */ /* 0x000f280000300800 */
[----:B------:R-:W4:Y:S04]  /*24ed0*/  LDL.LU R203, [R1+0x1580] ;  /* 0x0015800001cb7983 */ /* 0x000f280000300800 */
[----:B------:R-:W2:Y:S01]  /*24ee0*/  LDL.LU R39, [R1+0x238] ;  /* 0x0002380001277983 */ /* 0x000ea20000300800 */
[----:B------:R-:W-:-:S02]  /*24ef0*/  F2FP.F16.F32.PACK_AB R118, R37, R118 ;  /* 0x000000762576723e */ /* 0x000fc400000000ff */
        /* <DEDUP_REMOVED lines=25> */
[----:B------:R-:W3:Y:S04]  /*25090*/  LDL.LU R252, [R1+0x1560] ;  /* 0x0015600001fc7983 */ /* 0x000ee80000300800 */
        /* <DEDUP_REMOVED lines=31> */
[----:B------:R-:W3:Y:S04]  /*25290*/  LDL.LU R241, [R1+0x1530] ;  /* 0x0015300001f17983 */ /* 0x000ee80000300800 */
        /* <DEDUP_REMOVED lines=17> */
[----:B------:R0:W5:Y:S04]  /*253b0*/  LDL.LU R8, [R1+0x150c] ;  /* 0x00150c0001087983 */ /* 0x0001680000300800 */
[----:B------:R0:W5:Y:S01]  /*253c0*/  LDL.LU R7, [R1+0x1508] ;  /* 0x0015080001077983 */ /* 0x0001620000300800 */
[----:B--2---:R-:W-:-:S03]  /*253d0*/  F2FP.F16.F32.PACK_AB R31, R30, R31 ;  /* 0x0000001f1e1f723e */ /* 0x004fc600000000ff */
[----:B------:R-:W2:Y:S02]  /*253e0*/  LDL.LU R30, [R1+0x210] ;  /* 0x00021000011e7983 */ /* 0x000ea40000300800 */
[----:B--2---:R-:W-:Y:S02]  /*253f0*/  F2FP.F16.F32.PACK_AB R30, R28, R30 ;  /* 0x0000001e1c1e723e */ /* 0x004fe400000000ff */
[----:B------:R-:W2:Y:S01]  /*25400*/  LDL.LU R28, [R1+0x410] ;  /* 0x00041000011c7983 */ /* 0x000ea20000300800 */
[----:B---3--:R-:W-:Y:S02]  /*25410*/  F2FP.F16.F32.PACK_AB R29, R6, R29 ;  /* 0x0000001d061d723e */ /* 0x008fe400000000ff */
[----:B------:R-:W-:Y:S01]  /*25420*/  F2FP.F16.F32.PACK_AB R199, R4, R199 ;  /* 0x000000c704c7723e */ /* 0x000fe200000000ff */
[----:B------:R0:W5:Y:S01]  /*25430*/  LDL.LU R6, [R1+0x1504] ;  /* 0x0015040001067983 */ /* 0x0001620000300800 */
[----:B------:R-:W-:Y:S02]  /*25440*/  F2FP.F16.F32.PACK_AB R203, R27, R203 ;  /* 0x000000cb1bcb723e */ /* 0x000fe400000000ff */
[----:B--2---:R-:W-:-:S02]  /*25450*/  F2FP.F16.F32.PACK_AB R28, R5, R28 ;  /* 0x0000001c051c723e */ /* 0x004fc400000000ff */
[----:B------:R0:W5:Y:S04]  /*25460*/  LDL.LU R5, [R1+0x1500] ;  /* 0x0015000001057983 */ /* 0x0001680000300800 */
[----:B------:R0:W5:Y:S01]  /*25470*/  LDL.LU R4, [R1+0x14fc] ;  /* 0x0014fc0001047983 */ /* 0x0001620000300800 */
        /* <DEDUP_REMOVED lines=14> */
[----:B----4-:R-:W-:Y:S02]  /*25560*/  F2FP.F16.F32.PACK_AB R227, R239, R227 ;  /* 0x000000e3efe3723e */ /* 0x010fe400000000ff */
[----:B------:R-:W-:-:S02]  /*25570*/  F2FP.F16.F32.PACK_AB R226, R238, R226 ;  /* 0x000000e2eee2723e */ /* 0x000fc400000000ff */
[----:B------:R-:W-:Y:S02]  /*25580*/  F2FP.F16.F32.PACK_AB R225, R237, R225 ;  /* 0x000000e1ede1723e */ /* 0x000fe400000000ff */
[----:B0-----:R-:W-:-:S07]  /*25590*/  F2FP.F16.F32.PACK_AB R224, R236, R224 ;  /* 0x000000e0ece0723e */ /* 0x001fce00000000ff */
.L_x_0:
[----:B------:R-:W0:Y:S01]  /*255a0*/  S2R R11, SR_TID.X ;  /* 0x00000000000b7919 */ /* 0x000e220000002100 */
[C---:B-----5:R-:W-:Y:S01]  /*255b0*/  VIADD R0, R4.reuse, 0x1 ;  /* 0x0000000104007836 */ /* 0x060fe20000000000 */
[----:B------:R-:W-:Y:S01]  /*255c0*/  ULDC.64 UR12, c[0x0][0x228] ;  /* 0x00008a00000c7ab9 */ /* 0x000fe20000000a00 */
[----:B------:R-:W-:Y:S01]  /*255d0*/  VIADD R2, R4, 0x2 ;  /* 0x0000000204027836 */ /* 0x000fe20000000000 */
[----:B------:R-:W1:Y:S01]  /*255e0*/  S2R R236, SR_TID.X ;  /* 0x0000000000ec7919 */ /* 0x000e620000002100 */
[----:B------:R-:W-:Y:S01]  /*255f0*/  ULDC.64 UR20, c[0x0][0x228] ;  /* 0x00008a0000147ab9 */ /* 0x000fe20000000a00 */
[----:B------:R-:W-:Y:S01]  /*25600*/  ISETP.GE.AND P2, PT, R0, UR13, PT ;  /* 0x0000000d00007c0c */ /* 0x000fe2000bf46270 */
[----:B------:R-:W-:Y:S01]  /*25610*/  ULDC.64 UR10, c[0x0][0x228] ;  /* 0x00008a00000a7ab9 */ /* 0x000fe20000000a00 */
[----:B------:R3:W-:Y:S01]  /*25620*/  STL [R1+0x17e0], R6 ;  /* 0x0017e00601007387 */ /* 0x0007e20000100800 */
[----:B------:R-:W-:Y:S01]  /*25630*/  ISETP.GE.AND P1, PT, R2, UR21, PT ;  /* 0x0000001502007c0c */ /* 0x000fe2000bf26270 */
[----:B------:R-:W-:Y:S01]  /*25640*/  VIADD R2, R4, 0x3 ;  /* 0x0000000304027836 */ /* 0x000fe20000000000 */
[----:B------:R-:W-:Y:S01]  /*25650*/  ULDC.64 UR8, c[0x0][0x220] ;  /* 0x0000880000087ab9 */ /* 0x000fe20000000a00 */
[----:B------:R-:W-:Y:S01]  /*25660*/  STL [R1+0x1504], R9 ;  /* 0x0015040901007387 */ /* 0x000fe20000100800 */
[----:B------:R-:W-:Y:S01]  /*25670*/  ULDC.64 UR14, c[0x0][0x220] ;  /* 0x00008800000e7ab9 */ /* 0x000fe20000000a00 */
[----:B------:R-:W-:Y:S01]  /*25680*/  ULDC.64 UR22, c[0x0][0x228] ;  /* 0x00008a0000167ab9 */ /* 0x000fe20000000a00 */
[----:B------:R-:W-:Y:S01]  /*25690*/  ISETP.GE.AND P0, PT, R2, UR11, PT ;  /* 0x0000000b02007c0c */ /* 0x000fe2000bf06270 */
[----:B------:R-:W-:Y:S01]  /*256a0*/  STL [R1+0x14fc], R252 ;  /* 0x0014fcfc01007387 */ /* 0x000fe20000100800 */
[----:B------:R-:W4:Y:S01]  /*256b0*/  LDC R2, c[0x0][0x244] ;  /* 0x00009100ff027b82 */ /* 0x000f220000000800 */
[----:B------:R-:W-:Y:S01]  /*256c0*/  ULDC.64 UR16, c[0x0][0x220] ;  /* 0x0000880000107ab9 */ /* 0x000fe20000000a00 */
[----:B------:R-:W-:Y:S01]  /*256d0*/  ULDC UR11, c[0x0][0x228] ;  /* 0x00008a00000b7ab9 */ /* 0x000fe20000000800 */
[----:B------:R-:W-:Y:S01]  /*256e0*/  ULDC UR13, c[0x0][0x228] ;  /* 0x00008a00000d7ab9 */ /* 0x000fe20000000800 */
[----:B------:R-:W-:Y:S01]  /*256f0*/  ULDC.64 UR18, c[0x0][0x228] ;  /* 0x00008a0000127ab9 */ /* 0x000fe20000000a00 */
[----:B------:R-:W-:Y:S01]  /*25700*/  ULDC UR48, c[0x0][0x22c] ;  /* 0x00008b0000307ab9 */ /* 0x000fe20000000800 */
        /* <DEDUP_REMOVED lines=9> */
[C---:B0-----:R-:W-:Y:S01]  /*257a0*/  IMAD.SHL.U32 R10, R11.reuse, 0x10, RZ ;  /* 0x000000100b0a7824 */ /* 0x041fe200078e00ff */
[----:B------:R-:W-:Y:S01]  /*257b0*/  ULDC UR38, c[0x0][0x22c] ;  /* 0x00008b0000267ab9 */ /* 0x000fe20000000800 */
[C---:B------:R-:W-:Y:S01]  /*257c0*/  IMAD.SHL.U32 R3, R11.reuse, 0x40, RZ ;  /* 0x000000400b037824 */ /* 0x040fe200078e00ff */
[----:B------:R-:W-:Y:S01]  /*257d0*/  LOP3.LUT R11, R11, 0x7f, RZ, 0xc0, !PT ;  /* 0x0000007f0b0b7812 */ /* 0x000fe200078ec0ff */
[----:B------:R-:W-:Y:S01]  /*257e0*/  ULDC UR37, c[0x0][0x22c] ;  /* 0x00008b0000257ab9 */ /* 0x000fe20000000800 */
[----:B------:R-:W-:Y:S01]  /*257f0*/  LOP3.LUT R10, R10, 0xf0, RZ, 0xc0, !PT ;  /* 0x000000f00a0a7812 */ /* 0x000fe200078ec0ff */
[----:B------:R-:W-:Y:S01]  /*25800*/  ULDC UR36, c[0x0][0x22c] ;  /* 0x00008b0000247ab9 */ /* 0x000fe20000000800 */
[----:B------:R-:W-:Y:S01]  /*25810*/  LOP3.LUT R3, R3, 0x400, RZ, 0xc0, !PT ;  /* 0x0000040003037812 */ /* 0x000fe200078ec0ff */
[----:B------:R-:W-:Y:S01]  /*25820*/  ULDC UR35, c[0x0][0x22c] ;  /* 0x00008b0000237ab9 */ /* 0x000fe20000000800 */
[----:B-1----:R-:W-:Y:S01]  /*25830*/  LOP3.LUT R236, R236, 0x60, RZ, 0xc0, !PT ;  /* 0x00000060ecec7812 */ /* 0x002fe200078ec0ff */
[----:B------:R-:W-:Y:S01]  /*25840*/  ULDC UR34, c[0x0][0x22c] ;  /* 0x00008b0000227ab9 */ /* 0x000fe20000000800 */
[----:B------:R-:W-:Y:S01]  /*25850*/  IADD3 R0, R3, UR4, R10 ;  /* 0x0000000403007c10 */ /* 0x000fe2000fffe00a */
[----:B------:R-:W-:Y:S01]  /*25860*/  ULDC UR33, c[0x0][0x22c] ;  /* 0x00008b0000217ab9 */ /* 0x000fe20000000800 */
[----:B---3--:R-:W-:Y:S01]  /*25870*/  LEA R6, R11, UR4, 0x4 ;  /* 0x000000040b067c11 */ /* 0x008fe2000f8e20ff */
[----:B------:R-:W-:Y:S02]  /*25880*/  BAR.SYNC.DEFER_BLOCKING 0x0 ;  /* 0x0000000000007b1d */ /* 0x000fe40000010000 */
[----:B------:R-:W-:-:S06]  /*25890*/  IMAD R0, R236, 0x8, R0 ;  /* 0x00000008ec007824 */ /* 0x000fcc00078e0200 */
[----:B------:R-:W0:Y:S01]  /*258a0*/  LDC R3, c[0x0][0x244] ;  /* 0x00009100ff037b82 */ /* 0x000e220000000800 */
[----:B------:R-:W-:Y:S01]  /*258b0*/  ULDC UR4, c[0x0][0x244] ;  /* 0x0000910000047ab9 */ /* 0x000fe20000000800 */
[----:B------:R-:W-:Y:S01]  /*258c0*/  STL [R1+0x400], R6 ;  /* 0x0004000601007387 */ /* 0x000fe20000100800 */
[----:B------:R-:W-:Y:S01]  /*258d0*/  ULDC UR32, c[0x0][0x22c] ;  /* 0x00008b0000207ab9 */ /* 0x000fe20000000800 */
[----:B------:R-:W-:Y:S01]  /*258e0*/  ULDC UR31, c[0x0][0x22c] ;  /* 0x00008b00001f7ab9 */ /* 0x000fe20000000800 */
[----:B------:R-:W-:Y:S01]  /*258f0*/  ULDC UR30, c[0x0][0x22c] ;  /* 0x00008b00001e7ab9 */ /* 0x000fe20000000800 */
[----:B------:R-:W-:Y:S01]  /*25900*/  ULDC UR29, c[0x0][0x22c] ;  /* 0x00008b00001d7ab9 */ /* 0x000fe20000000800 */
[----:B------:R-:W-:Y:S01]  /*25910*/  ULDC UR28, c[0x0][0x22c] ;  /* 0x00008b00001c7ab9 */ /* 0x000fe20000000800 */
[----:B------:R-:W1:Y:S01]  /*25920*/  LDC R10, c[0x0][0x244] ;  /* 0x00009100ff0a7b82 */ /* 0x000e620000000800 */
        /* <DEDUP_REMOVED lines=9> */
[----:B------:R-:W-:Y:S01]  /*259c0*/  STSM.16.M88.4 [R0], R224 ;  /* 0x000000e000007844 */ /* 0x000fe20000000200 */
[----:B------:R-:W-:Y:S01]  /*259d0*/  ULDC UR50, c[0x0][0x248] ;  /* 0x0000920000327ab9 */ /* 0x000fe20000000800 */
[----:B------:R-:W-:Y:S01]  /*259e0*/  ULDC UR58, c[0x0][0x248] ;  /* 0x00009200003a7ab9 */ /* 0x000fe20000000800 */
[----:B------:R-:W-:Y:S01]  /*259f0*/  ULDC UR57, c[0x0][0x248] ;  /* 0x0000920000397ab9 */ /* 0x000fe20000000800 */
[----:B------:R-:W-:Y:S06]  /*25a00*/  BAR.SYNC.DEFER_BLOCKING 0x0 ;  /* 0x0000000000007b1d */ /* 0x000fec0000010000 */
[----:B------:R-:W-:Y:S01]  /*25a10*/  ULDC UR56, c[0x0][0x248] ;  /* 0x0000920000387ab9 */ /* 0x000fe20000000800 */
[----:B------:R-:W-:Y:S01]  /*25a20*/  ULDC UR55, c[0x0][0x248] ;  /* 0x0000920000377ab9 */ /* 0x000fe20000000800 */
[----:B------:R-:W-:Y:S01]  /*25a30*/  ULDC UR54, c[0x0][0x248] ;  /* 0x0000920000367ab9 */ /* 0x000fe20000000800 */
[----:B------:R-:W-:Y:S01]  /*25a40*/  ULDC UR61, c[0x0][0x248] ;  /* 0x00009200003d7ab9 */ /* 0x000fe20000000800 */
[----:B------:R-:W-:Y:S01]  /*25a50*/  ULDC UR60, c[0x0][0x248] ;  /* 0x00009200003c7ab9 */ /* 0x000fe20000000800 */
[----:B------:R-:W3:Y:S01]  /*25a60*/  LDS.128 R224, [R6] ;  /* 0x0000000006e07984 */ /* 0x000ee20000000c00 */
[----:B------:R-:W-:Y:S06]  /*25a70*/  BAR.SYNC.DEFER_BLOCKING 0x0 ;  /* 0x0000000000007b1d */ /* 0x000fec0000010000 */
[----:B------:R-:W-:Y:S02]  /*25a80*/  STSM.16.M88.4 [R0], R24 ;  /* 0x0000001800007844 */ /* 0x000fe40000000200 */
[----:B------:R-:W-:Y:S06]  /*25a90*/  BAR.SYNC.DEFER_BLOCKING 0x0 ;  /* 0x0000000000007b1d */ /* 0x000fec0000010000 */
[----:B---3--:R-:W-:Y:S04]  /*25aa0*/  STL.64 [R1+0x260], R224 ;  /* 0x000260e001007387 */ /* 0x008fe80000100a00 */
[----:B------:R-:W-:Y:S04]  /*25ab0*/  STL.64 [R1+0x268], R226 ;  /* 0x000268e201007387 */ /* 0x000fe80000100a00 */
[----:B------:R-:W3:Y:S01]  /*25ac0*/  LDS.128 R24, [R6] ;  /* 0x0000000006187984 */ /* 0x000ee20000000c00 */
[----:B------:R-:W-:Y:S06]  /*25ad0*/  BAR.SYNC.DEFER_BLOCKING 0x0 ;  /* 0x0000000000007b1d */ /* 0x000fec0000010000 */
[----:B------:R-:W-:Y:S04]  /*25ae0*/  STSM.16.M88.4 [R0], R204 ;  /* 0x000000cc00007844 */ /* 0x000fe80000000200 */
[----:B---3--:R-:W-:Y:S04]  /*25af0*/  STL.64 [R1+0x250], R24 ;  /* 0x0002501801007387 */ /* 0x008fe80000100a00 */
[----:B------:R-:W-:Y:S01]  /*25b00*/  STL.64 [R1+0x258], R26 ;  /* 0x0002581a01007387 */ /* 0x000fe20000100a00 */
[----:B------:R-:W-:Y:S06]  /*25b10*/  BAR.SYNC.DEFER_BLOCKING 0x0 ;  /* 0x0000000000007b1d */ /* 0x000fec0000010000 */
[----:B------:R-:W3:Y:S02]  /*25b20*/  LDS.128 R24, [R6] ;  /* 0x0000000006187984 */ /* 0x000ee40000000c00 */
        /* <DEDUP_REMOVED lines=25> */
[----:B------:R-:W-:Y:S02]  /*25cc0*/  STSM.16.M88.4 [R0], R172 ;  /* 0x000000ac00007844 */ /* 0x000fe40000000200 */
[----:B------:R-:W-:Y:S06]  /*25cd0*/  BAR.SYNC.DEFER_BLOCKING 0x0 ;  /* 0x0000000000007b1d */ /* 0x000fec0000010000 */
[----:B---3--:R-:W-:Y:S04]  /*25ce0*/  STL.64 [R1+0x200], R24 ;  /* 0x0002001801007387 */ /* 0x008fe80000100a00 */
[----:B------:R-:W-:Y:S04]  /*25cf0*/  STL.64 [R1+0x208], R26 ;  /* 0x0002081a01007387 */ /* 0x000fe80000100a00 */
        /* <DEDUP_REMOVED lines=190> */
[----:B---3--:R-:W-:Y:S04]  /*268e0*/  STL.64 [R1], R12 ;  /* 0x0000000c01007387 */ /* 0x008fe80000100a00 */
[----:B------:R-:W-:Y:S04]  /*268f0*/  STL.64 [R1+0x8], R14 ;  /* 0x0000080e01007387 */ /* 0x000fe80000100a00 */
[----:B------:R-:W3:Y:S01]  /*26900*/  LDS.128 R248, [R6] ;  /* 0x0000000006f87984 */ /* 0x000ee20000000c00 */
[----:B------:R-:W-:Y:S06]  /*26910*/  BAR.SYNC.DEFER_BLOCKING 0x0 ;  /* 0x0000000000007b1d */ /* 0x000fec0000010000 */
[----:B------:R-:W-:Y:S02]  /*26920*/  STSM.16.M88.4 [R0], R132 ;  /* 0x0000008400007844 */ /* 0x000fe40000000200 */
[----:B------:R-:W-:Y:S06]  /*26930*/  BAR.SYNC.DEFER_BLOCKING 0x0 ;  /* 0x0000000000007b1d */ /* 0x000fec0000010000 */
[----:B---3--:R-:W-:Y:S04]  /*26940*/  STL [R1+0x1598], R248 ;  /* 0x001598f801007387 */ /* 0x008fe80000100800 */
[----:B------:R-:W-:Y:S04]  /*26950*/  STL [R1+0x1580], R249 ;  /* 0x001580f901007387 */ /* 0x000fe80000100800 */
[----:B------:R-:W-:Y:S04]  /*26960*/  STL [R1+0x1550], R251 ;  /* 0x001550fb01007387 */ /* 0x000fe80000100800 */
[----:B------:R-:W-:Y:S04]  /*26970*/  STL [R1+0x1568], R250 ;  /* 0x001568fa01007387 */ /* 0x000fe80000100800 */
[----:B------:R-:W3:Y:S01]  /*26980*/  LDS.128 R240, [R6] ;  /* 0x0000000006f07984 */ /* 0x000ee20000000c00 */
[----:B------:R-:W-:Y:S06]  /*26990*/  BAR.SYNC.DEFER_BLOCKING 0x0 ;  /* 0x0000000000007b1d */ /* 0x000fec0000010000 */
[----:B------:R-:W-:Y:S02]  /*269a0*/  STSM.16.M88.4 [R0], R136 ;  /* 0x0000008800007844 */ /* 0x000fe40000000200 */
[----:B------:R-:W-:Y:S06]  /*269b0*/  BAR.SYNC.DEFER_BLOCKING 0x0 ;  /* 0x0000000000007b1d */ /* 0x000fec0000010000 */
[----:B---3--:R-:W-:Y:S04]  /*269c0*/  STL.64 [R1+0x1530], R240 ;  /* 0x001530f001007387 */ /* 0x008fe80000100a00 */
[----:B------:R-:W-:Y:S04]  /*269d0*/  STL [R1+0x1760], R240 ;  /* 0x001760f001007387 */ /* 0x000fe80000100800 */
[----:B------:R-:W-:Y:S04]  /*269e0*/  STL [R1+0x1770], R240 ;  /* 0x001770f001007387 */ /* 0x000fe80000100800 */
[----:B------:R-:W-:Y:S04]  /*269f0*/  STL [R1+0x1780], R240 ;  /* 0x001780f001007387 */ /* 0x000fe80000100800 */
[----:B------:R-:W3:Y:S01]  /*26a00*/  LDS.128 R236, [R6] ;  /* 0x0000000006ec7984 */ /* 0x000ee20000000c00 */
[----:B------:R-:W-:Y:S06]  /*26a10*/  BAR.SYNC.DEFER_BLOCKING 0x0 ;  /* 0x0000000000007b1d */ /* 0x000fec0000010000 */
[----:B------:R-:W-:Y:S04]  /*26a20*/  STL [R1+0x1790], R240 ;  /* 0x001790f001007387 */ /* 0x000fe80000100800 */
[----:B------:R-:W-:Y:S04]  /*26a30*/  STL [R1+0x17a0], R240 ;  /* 0x0017a0f001007387 */ /* 0x000fe80000100800 */
[----:B------:R-:W-:Y:S04]  /*26a40*/  STL [R1+0x17b0], R240 ;  /* 0x0017b0f001007387 */ /* 0x000fe80000100800 */
[----:B------:R-:W-:Y:S04]  /*26a50*/  STL [R1+0x17c0], R240 ;  /* 0x0017c0f001007387 */ /* 0x000fe80000100800 */
[----:B------:R-:W-:Y:S01]  /*26a60*/  STSM.16.M88.4 [R0], R152 ;  /* 0x0000009800007844 */ /* 0x000fe20000000200 */
[----:B------:R-:W-:Y:S06]  /*26a70*/  BAR.SYNC.DEFER_BLOCKING 0x0 ;  /* 0x0000000000007b1d */ /* 0x000fec0000010000 */
[----:B------:R-:W-:Y:S04]  /*26a80*/  STL [R1+0x17d0], R240 ;  /* 0x0017d0f001007387 */ /* 0x000fe80000100800 */
[----:B------:R-:W-:Y:S04]  /*26a90*/  STL [R1+0x1508], R243 ;  /* 0x001508f301007387 */ /* 0x000fe80000100800 */
[----:B------:R-:W-:Y:S04]  /*26aa0*/  STL.64 [R1+0x1510], R242 ;  /* 0x001510f201007387 */ /* 0x000fe80000100a00 */
[----:B---3--:R-:W-:Y:S04]  /*26ab0*/  STL.64 [R1+0x1538], R236 ;  /* 0x001538ec01007387 */ /* 0x008fe80000100a00 */
[----:B------:R-:W3:Y:S01]  /*26ac0*/  LDS.128 R84, [R6] ;  /* 0x0000000006547984 */ /* 0x000ee20000000c00 */
[----:B------:R-:W-:Y:S06]  /*26ad0*/  BAR.SYNC.DEFER_BLOCKING 0x0 ;  /* 0x0000000000007b1d */ /* 0x000fec0000010000 */
[----:B------:R-:W-:Y:S04]  /*26ae0*/  STL.64 [R1+0x1558], R236 ;  /* 0x001558ec01007387 */ /* 0x000fe80000100a00 */
[----:B------:R-:W-:Y:S04]  /*26af0*/  STL.64 [R1+0x1518], R238 ;  /* 0x001518ee01007387 */ /* 0x000fe80000100a00 */
[----:B------:R-:W-:Y:S04]  /*26b00*/  STL [R1+0x1750], R238 ;  /* 0x001750ee01007387 */ /* 0x000fe80000100800 */
[----:B------:R-:W-:Y:S01]  /*26b10*/  STSM.16.M88.4 [R0], R156 ;  /* 0x0000009c00007844 */ /* 0x000fe20000000200 */
[----:B------:R-:W-:Y:S06]  /*26b20*/  BAR.SYNC.DEFER_BLOCKING 0x0 ;  /* 0x0000000000007b1d */ /* 0x000fec0000010000 */
[----:B---3--:R-:W-:Y:S04]  /*26b30*/  STL.64 [R1+0x1528], R84 ;  /* 0x0015285401007387 */ /* 0x008fe80000100a00 */
[----:B------:R-:W-:Y:S04]  /*26b40*/  STL.64 [R1+0x1540], R84 ;  /* 0x0015405401007387 */ /* 0x000fe80000100a00 */
[----:B------:R-:W-:Y:S04]  /*26b50*/  STL.64 [R1+0x1560], R84 ;  /* 0x0015605401007387 */ /* 0x000fe80000100a00 */
[----:B------:R-:W-:Y:S04]  /*26b60*/  STL.64 [R1+0x1578], R84 ;  /* 0x0015785401007387 */ /* 0x000fe80000100a00 */
[----:B------:R-:W-:Y:S01]  /*26b70*/  LDS.128 R88, [R6] ;  /* 0x0000000006587984 */ /* 0x000fe20000000c00 */
[----:B------:R-:W-:Y:S06]  /*26b80*/  BAR.SYNC.DEFER_BLOCKING 0x0 ;  /* 0x0000000000007b1d */ /* 0x000fec0000010000 */
[----:B------:R-:W-:Y:S04]  /*26b90*/  STL.64 [R1+0x1590], R84 ;  /* 0x0015905401007387 */ /* 0x000fe80000100a00 */
[----:B------:R-:W-:Y:S04]  /*26ba0*/  STL.64 [R1+0x15a8], R84 ;  /* 0x0015a85401007387 */ /* 0x000fe80000100a00 */
[----:B------:R-:W-:Y:S04]  /*26bb0*/  STL.64 [R1+0x15b8], R84 ;  /* 0x0015b85401007387 */ /* 0x000fe80000100a00 */
[----:B------:R-:W-:Y:S04]  /*26bc0*/  STL.64 [R1+0x15c8], R84 ;  /* 0x0015c85401007387 */ /* 0x000fe80000100a00 */
[----:B------:R-:W-:Y:S04]  /*26bd0*/  STL.64 [R1+0x15d8], R84 ;  /* 0x0015d85401007387 */ /* 0x000fe80000100a00 */
[----:B------:R-:W-:Y:S04]  /*26be0*/  STSM.16.M88.4 [R0], R160 ;  /* 0x000000a000007844 */ /* 0x000fe80000000200 */
[----:B------:R-:W-:Y:S01]  /*26bf0*/  STL.64 [R1+0x15e8], R84 ;  /* 0x0015e85401007387 */ /* 0x000fe20000100a00 */
[----:B------:R-:W-:Y:S06]  /*26c00*/  BAR.SYNC.DEFER_BLOCKING 0x0 ;  /* 0x0000000000007b1d */ /* 0x000fec0000010000 */
        /* <DEDUP_REMOVED lines=24> */
[----:B------:R-:W3:Y:S04]  /*26d90*/  LDS.128 R12, [R6] ;  /* 0x00000000060c7984 */ /* 0x000ee80000000c00 */
        /* <DEDUP_REMOVED lines=68> */
[----:B---3--:R-:W-:Y:S01]  /*271e0*/  STL.64 [R1+0x290], R12 ;  /* 0x0002900c01007387 */ /* 0x008fe20000100a00 */
[----:B------:R-:W-:-:S03]  /*271f0*/  IMAD.MOV.U32 R9, RZ, RZ, R15 ;  /* 0x000000ffff097224 */ /* 0x000fc600078e000f */
[----:B------:R-:W-:Y:S04]  /*27200*/  STL [R1+0x298], R14 ;  /* 0x0002980e01007387 */ /* 0x000fe80000100800 */
[----:B------:R-:W3:Y:S04]  /*27210*/  LDL.LU R224, [R1+0x340] ;  /* 0x0003400001e07983 */ /* 0x000ee80000300800 */
[----:B------:R-:W3:Y:S04]  /*27220*/  LDL.LU R225, [R1+0x344] ;  /* 0x0003440001e17983 */ /* 0x000ee80000300800 */
[----:B------:R-:W-:Y:S01]  /*27230*/  LDS.128 R92, [R6] ;  /* 0x00000000065c7984 */ /* 0x000fe20000000c00 */
[----:B------:R-:W-:Y:S06]  /*27240*/  BAR.SYNC.DEFER_BLOCKING 0x0 ;  /* 0x0000000000007b1d */ /* 0x000fec0000010000 */
[----:B------:R-:W3:Y:S04]  /*27250*/  LDL.LU R226, [R1+0x348] ;  /* 0x0003480001e27983 */ /* 0x000ee80000300800 */
[----:B------:R-:W3:Y:S04]  /*27260*/  LDL.LU R227, [R1+0x34c] ;  /* 0x00034c0001e37983 */ /* 0x000ee80000300800 */
[----:B------:R-:W2:Y:S04]  /*27270*/  LDL.LU R204, [R1+0x330] ;  /* 0x0003300001cc7983 */ /* 0x000ea80000300800 */
[----:B------:R-:W2:Y:S04]  /*27280*/  LDL.LU R205, [R1+0x334] ;  /* 0x0003340001cd7983 */ /* 0x000ea80000300800 */
[----:B------:R-:W-:Y:S01]  /*27290*/  STSM.16.M88.4 [R0], R192 ;  /* 0x000000c000007844 */ /* 0x000fe20000000200 */
[----:B------:R-:W-:Y:S06]  /*272a0*/  BAR.SYNC.DEFER_BLOCKING 0x0 ;  /* 0x0000000000007b1d */ /* 0x000fec0000010000 */
[----:B------:R-:W2:Y:S04]  /*272b0*/  LDL.LU R206, [R1+0x338] ;  /* 0x0003380001ce7983 */ /* 0x000ea80000300800 */
[----:B------:R-:W2:Y:S04]  /*272c0*/  LDL.LU R207, [R1+0x33c] ;  /* 0x00033c0001cf7983 */ /* 0x000ea80000300800 */
[----:B------:R-:W4:Y:S04]  /*272d0*/  LDL.LU R200, [R1+0x320] ;  /* 0x0003200001c87983 */ /* 0x000f280000300800 */
[----:B------:R-:W4:Y:S04]  /*272e0*/  LDL.LU R201, [R1+0x324] ;  /* 0x0003240001c97983 */ /* 0x000f280000300800 */
[----:B------:R-:W-:Y:S01]  /*272f0*/  LDS.128 R96, [R6] ;  /* 0x0000000006607984 */ /* 0x000fe20000000c00 */
[----:B------:R-:W-:Y:S06]  /*27300*/  BAR.SYNC.DEFER_BLOCKING 0x0 ;  /* 0x0000000000007b1d */ /* 0x000fec0000010000 */
[----:B------:R-:W4:Y:S04]  /*27310*/  LDL.LU R202, [R1+0x328] ;  /* 0x0003280001ca7983 */ /* 0x000f280000300800 */
[----:B------:R-:W4:Y:S04]  /*27320*/  LDL.LU R203, [R1+0x32c] ;  /* 0x00032c0001cb7983 */ /* 0x000f280000300800 */
[----:B------:R-:W3:Y:S04]  /*27330*/  LDL.LU R24, [R1+0x310] ;  /* 0x0003100001187983 */ /* 0x000ee80000300800 */
[----:B------:R-:W3:Y:S04]  /*27340*/  LDL.LU R25, [R1+0x314] ;  /* 0x0003140001197983 */ /* 0x000ee80000300800 */
[----:B------:R-:W-:Y:S01]  /*27350*/  STSM.16.M88.4 [R0], R208 ;  /* 0x000000d000007844 */ /* 0x000fe20000000200 */
[----:B------:R-:W-:Y:S06]  /*27360*/  BAR.SYNC.DEFER_BLOCKING 0x0 ;  /* 0x0000000000007b1d */ /* 0x000fec0000010000 */
[----:B------:R-:W3:Y:S04]  /*27370*/  LDL.LU R26, [R1+0x318] ;  /* 0x00031800011a7983 */ /* 0x000ee80000300800 */
[----:B------:R-:W3:Y:S04]  /*27380*/  LDL.LU R27, [R1+0x31c] ;  /* 0x00031c00011b7983 */ /* 0x000ee80000300800 */
[----:B------:R-:W2:Y:S04]  /*27390*/  LDL.LU R196, [R1+0x300] ;  /* 0x0003000001c47983 */ /* 0x000ea80000300800 */
[----:B------:R-:W2:Y:S04]  /*273a0*/  LDL.LU R197, [R1+0x304] ;  /* 0x0003040001c57983 */ /* 0x000ea80000300800 */
[----:B------:R-:W-:Y:S01]  /*273b0*/  LDS.128 R100, [R6] ;  /* 0x0000000006647984 */ /* 0x000fe20000000c00 */
[----:B------:R-:W-:Y:S06]  /*273c0*/  BAR.SYNC.DEFER_BLOCKING 0x0 ;  /* 0x0000000000007b1d */ /* 0x000fec0000010000 */
[----:B------:R-:W2:Y:S04]  /*273d0*/  LDL.LU R198, [R1+0x308] ;  /* 0x0003080001c67983 */ /* 0x000ea80000300800 */
[----:B------:R-:W2:Y:S04]  /*273e0*/  LDL.LU R199, [R1+0x30c] ;  /* 0x00030c0001c77983 */ /* 0x000ea80000300800 */
[----:B------:R-:W4:Y:S04]  /*273f0*/  LDL.LU R28, [R1+0x2f0] ;  /* 0x0002f000011c7983 */ /* 0x000f280000300800 */
[----:B------:R-:W4:Y:S04]  /*27400*/  LDL.LU R29, [R1+0x2f4] ;  /* 0x0002f400011d7983 */ /* 0x000f280000300800 */
[----:B------:R-:W4:Y:S04]  /*27410*/  LDL.LU R30, [R1+0x2f8] ;  /* 0x0002f800011e7983 */ /* 0x000f280000300800 */
[----:B------:R-:W4:Y:S04]  /*27420*/  LDL.LU R31, [R1+0x2fc] ;  /* 0x0002fc00011f7983 */ /* 0x000f280000300800 */
[----:B------:R-:W3:Y:S04]  /*27430*/  LDL.LU R176, [R1+0x2e0] ;  /* 0x0002e00001b07983 */ /* 0x000ee80000300800 */
[----:B------:R-:W3:Y:S04]  /*27440*/  LDL.LU R177, [R1+0x2e4] ;  /* 0x0002e40001b17983 */ /* 0x000ee80000300800 */
[----:B------:R-:W3:Y:S04]  /*27450*/  LDL.LU R178, [R1+0x2e8] ;  /* 0x0002e80001b27983 */ /* 0x000ee80000300800 */
[----:B------:R-:W3:Y:S04]  /*27460*/  LDL.LU R179, [R1+0x2ec] ;  /* 0x0002ec0001b37983 */ /* 0x000ee80000300800 */
[----:B------:R-:W-:Y:S01]  /*27470*/  STSM.16.M88.4 [R0], R212 ;  /* 0x000000d400007844 */ /* 0x000fe20000000200 */
[----:B------:R-:W-:Y:S06]  /*27480*/  BAR.SYNC.DEFER_BLOCKING 0x0 ;  /* 0x0000000000007b1d */ /* 0x000fec0000010000 */
[----:B------:R-:W-:Y:S02]  /*27490*/  LDS.128 R104, [R6] ;  /* 0x0000000006687984 */ /* 0x000fe40000000c00 */
[----:B------:R-:W-:Y:S06]  /*274a0*/  BAR.SYNC.DEFER_BLOCKING 0x0 ;  /* 0x0000000000007b1d */ /* 0x000fec0000010000 */
[----:B------:R-:W-:Y:S02]  /*274b0*/  STSM.16.M88.4 [R0], R216 ;  /* 0x000000d800007844 */ /* 0x000fe40000000200 */
        /* <DEDUP_REMOVED lines=19> */
[----:B---3--:R-:W-:Y:S02]  /*275f0*/  STSM.16.M88.4 [R0], R176 ;  /* 0x000000b000007844 */ /* 0x008fe40000000200 */
[----:B------:R-:W-:Y:S06]  /*27600*/  BAR.SYNC.DEFER_BLOCKING 0x0 ;  /* 0x0000000000007b1d */ /* 0x000fec0000010000 */
[----:B------:R-:W-:Y:S02]  /*27610*/  LDS.128 R128, [R6] ;  /* 0x0000000006807984 */ /* 0x000fe40000000c00 */
[----:B------:R-:W-:Y:S06]  /*27620*/  BAR.SYNC.DEFER_BLOCKING 0x0 ;  /* 0x0000000000007b1d */ /* 0x000fec0000010000 */
[----:B----4-:R-:W-:Y:S02]  /*27630*/  STSM.16.M88.4 [R0], R28 ;  /* 0x0000001c00007844 */ /* 0x010fe40000000200 */
[----:B------:R-:W-:Y:S06]  /*27640*/  BAR.SYNC.DEFER_BLOCKING 0x0 ;  /* 0x0000000000007b1d */ /* 0x000fec0000010000 */
[----:B------:R-:W-:Y:S02]  /*27650*/  LDS.128 R132, [R6] ;  /* 0x0000000006847984 */ /* 0x000fe40000000c00 */
[----:B------:R-:W-:Y:S06]  /*27660*/  BAR.SYNC.DEFER_BLOCKING 0x0 ;  /* 0x0000000000007b1d */ /* 0x000fec0000010000 */
[----:B--2---:R-:W-:Y:S02]  /*27670*/  STSM.16.M88.4 [R0], R196 ;  /* 0x000000c400007844 */ /* 0x004fe40000000200 */
[----:B------:R-:W-:Y:S06]  /*27680*/  BAR.SYNC.DEFER_BLOCKING 0x0 ;  /* 0x0000000000007b1d */ /* 0x000fec0000010000 */
[----:B------:R-:W-:Y:S02]  /*27690*/  LDS.128 R136, [R6] ;  /* 0x0000000006887984 */ /* 0x000fe40000000c00 */
[----:B------:R-:W-:Y:S06]  /*276a0*/  BAR.SYNC.DEFER_BLOCKING 0x0 ;  /* 0x0000000000007b1d */ /* 0x000fec0000010000 */
[----:B------:R2:W-:Y:S02]  /*276b0*/  STSM.16.M88.4 [R0], R24 ;  /* 0x0000001800007844 */ /* 0x0005e40000000200 */
[----:B------:R-:W-:Y:S06]  /*276c0*/  BAR.SYNC.DEFER_BLOCKING 0x0 ;  /* 0x0000000000007b1d */ /* 0x000fec0000010000 */
[----:B--2---:R-:W2:Y:S04]  /*276d0*/  LDL.LU R24, [R1+0x350] ;  /* 0x0003500001187983 */ /* 0x004ea80000300800 */
[----:B------:R-:W2:Y:S04]  /*276e0*/  LDL.LU R25, [R1+0x354] ;  /* 0x0003540001197983 */ /* 0x000ea80000300800 */
[----:B------:R-:W2:Y:S04]  /*276f0*/  LDL.LU R26, [R1+0x358] ;  /* 0x00035800011a7983 */ /* 0x000ea80000300800 */
[----:B------:R-:W2:Y:S04]  /*27700*/  LDL.LU R27, [R1+0x35c] ;  /* 0x00035c00011b7983 */ /* 0x000ea80000300800 */
[----:B------:R-:W3:Y:S04]  /*27710*/  LDL.LU R176, [R1+0x360] ;  /* 0x0003600001b07983 */ /* 0x000ee80000300800 */
[----:B------:R-:W3:Y:S04]  /*27720*/  LDL.LU R177, [R1+0x364] ;  /* 0x0003640001b17983 */ /* 0x000ee80000300800 */
[----:B------:R-:W3:Y:S04]  /*27730*/  LDL.LU R178, [R1+0x368] ;  /* 0x0003680001b27983 */ /* 0x000ee80000300800 */
[----:B------:R-:W3:Y:S04]  /*27740*/  LDL.LU R179, [R1+0x36c] ;  /* 0x00036c0001b37983 */ /* 0x000ee80000300800 */
[----:B------:R-:W-:Y:S01]  /*27750*/  LDS.128 R140, [R6] ;  /* 0x00000000068c7984 */ /* 0x000fe20000000c00 */
[----:B------:R-:W-:Y:S06]  /*27760*/  BAR.SYNC.DEFER_BLOCKING 0x0 ;  /* 0x0000000000007b1d */ /* 0x000fec0000010000 */
[----:B------:R-:W4:Y:S04]  /*27770*/  LDL.LU R28, [R1+0x370] ;  /* 0x00037000011c7983 */ /* 0x000f280000300800 */
[----:B------:R-:W4:Y:S04]  /*27780*/  LDL.LU R29, [R1+0x374] ;  /* 0x00037400011d7983 */ /* 0x000f280000300800 */
[----:B------:R-:W4:Y:S04]  /*27790*/  LDL.LU R30, [R1+0x378] ;  /* 0x00037800011e7983 */ /* 0x000f280000300800 */
[----:B------:R-:W4:Y:S04]  /*277a0*/  LDL.LU R31, [R1+0x37c] ;  /* 0x00037c00011f7983 */ /* 0x000f280000300800 */
[----:B------:R-:W-:Y:S01]  /*277b0*/  STSM.16.M88.4 [R0], R200 ;  /* 0x000000c800007844 */ /* 0x000fe20000000200 */
[----:B------:R-:W-:Y:S06]  /*277c0*/  BAR.SYNC.DEFER_BLOCKING 0x0 ;  /* 0x0000000000007b1d */ /* 0x000fec0000010000 */
[----:B------:R-:W4:Y:S04]  /*277d0*/  LDL.LU R196, [R1+0x380] ;  /* 0x0003800001c47983 */ /* 0x000f280000300800 */
[----:B------:R-:W4:Y:S04]  /*277e0*/  LDL.LU R197, [R1+0x384] ;  /* 0x0003840001c57983 */ /* 0x000f280000300800 */
[----:B------:R-:W4:Y:S04]  /*277f0*/  LDL.LU R198, [R1+0x388] ;  /* 0x0003880001c67983 */ /* 0x000f280000300800 */
[----:B------:R-:W4:Y:S04]  /*27800*/  LDL.LU R199, [R1+0x38c] ;  /* 0x00038c0001c77983 */ /* 0x000f280000300800 */
[----:B------:R-:W-:Y:S01]  /*27810*/  LDS.128 R144, [R6] ;  /* 0x0000000006907984 */ /* 0x000fe20000000c00 */
[----:B------:R-:W-:Y:S06]  /*27820*/  BAR.SYNC.DEFER_BLOCKING 0x0 ;  /* 0x0000000000007b1d */ /* 0x000fec0000010000 */
[----:B------:R-:W-:Y:S02]  /*27830*/  STSM.16.M88.4 [R0], R204 ;  /* 0x000000cc00007844 */ /* 0x000fe40000000200 */
[----:B------:R-:W-:Y:S06]  /*27840*/  BAR.SYNC.DEFER_BLOCKING 0x0 ;  /* 0x0000000000007b1d */ /* 0x000fec0000010000 */
[----:B------:R-:W-:Y:S02]  /*27850*/  LDS.128 R148, [R6] ;  /* 0x0000000006947984 */ /* 0x000fe40000000c00 */
[----:B------:R-:W-:Y:S06]  /*27860*/  BAR.SYNC.DEFER_BLOCKING 0x0 ;  /* 0x0000000000007b1d */ /* 0x000fec0000010000 */
[----:B------:R0:W-:Y:S02]  /*27870*/  STSM.16.M88.4 [R0], R224 ;  /* 0x000000e000007844 */ /* 0x0001e40000000200 */
[----:B------:R-:W-:Y:S06]  /*27880*/  BAR.SYNC.DEFER_BLOCKING 0x0 ;  /* 0x0000000000007b1d */ /* 0x000fec0000010000 */
[----:B0-----:R-:W4:Y:S04]  /*27890*/  LDL.LU R224, [R1+0x390] ;  /* 0x0003900001e07983 */ /* 0x001f280000300800 */
[----:B------:R-:W4:Y:S04]  /*278a0*/  LDL.LU R225, [R1+0x394] ;  /* 0x0003940001e17983 */ /* 0x000f280000300800 */
[----:B------:R-:W4:Y:S04]  /*278b0*/  LDL.LU R226, [R1+0x398] ;  /* 0x0003980001e27983 */ /* 0x000f280000300800 */
[----:B------:R-:W4:Y:S04]  /*278c0*/  LDL.LU R227, [R1+0x39c] ;  /* 0x00039c0001e37983 */ /* 0x000f280000300800 */
[----:B------:R-:W-:Y:S01]  /*278d0*/  LDS.128 R152, [R6] ;  /* 0x0000000006987984 */ /* 0x000fe20000000c00 */
[----:B------:R-:W-:Y:S06]  /*278e0*/  BAR.SYNC.DEFER_BLOCKING 0x0 ;  /* 0x0000000000007b1d */ /* 0x000fec0000010000 */
        /* <DEDUP_REMOVED lines=8> */
[----:B--2---:R0:W-:Y:S01]  /*27970*/  STSM.16.M88.4 [R0], R24 ;  /* 0x0000001800007844 */ /* 0x0041e20000000200 */
[----:B------:R-:W-:Y:S06]  /*27980*/  BAR.SYNC.DEFER_BLOCKING 0x0 ;  /* 0x0000000000007b1d */ /* 0x000fec0000010000 */
[----:B0-----:R-:W2:Y:S04]  /*27990*/  LDL.LU R24, [R1+0x3c0] ;  /* 0x0003c00001187983 */ /* 0x001ea80000300800 */
[----:B------:R-:W2:Y:S04]  /*279a0*/  LDL.LU R25, [R1+0x3c4] ;  /* 0x0003c40001197983 */ /* 0x000ea80000300800 */
[----:B------:R-:W2:Y:S04]  /*279b0*/  LDL.LU R26, [R1+0x3c8] ;  /* 0x0003c800011a7983 */ /* 0x000ea80000300800 */
[----:B------:R-:W-:Y:S01]  /*279c0*/  LDS.128 R156, [R6] ;  /* 0x00000000069c7984 */ /* 0x000fe20000000c00 */
[----:B------:R-:W-:Y:S06]  /*279d0*/  BAR.SYNC.DEFER_BLOCKING 0x0 ;  /* 0x0000000000007b1d */ /* 0x000fec0000010000 */
[----:B------:R-:W2:Y:S04]  /*279e0*/  LDL.LU R27, [R1+0x3cc] ;  /* 0x0003cc00011b7983 */ /* 0x000ea80000300800 */
[----:B---3--:R-:W-:Y:S01]  /*279f0*/  STSM.16.M88.4 [R0], R176 ;  /* 0x000000b000007844 */ /* 0x008fe20000000200 */
[----:B------:R-:W-:Y:S06]  /*27a00*/  BAR.SYNC.DEFER_BLOCKING 0x0 ;  /* 0x0000000000007b1d */ /* 0x000fec0000010000 */
[----:B------:R-:W-:Y:S02]  /*27a10*/  LDS.128 R160, [R6] ;  /* 0x0000000006a07984 */ /* 0x000fe40000000c00 */
[----:B------:R-:W-:Y:S06]  /*27a20*/  BAR.SYNC.DEFER_BLOCKING 0x0 ;  /* 0x0000000000007b1d */ /* 0x000fec0000010000 */
[----:B----4-:R-:W-:Y:S02]  /*27a30*/  STSM.16.M88.4 [R0], R28 ;  /* 0x0000001c00007844 */ /* 0x010fe40000000200 */
[----:B------:R-:W-:Y:S06]  /*27a40*/  BAR.SYNC.DEFER_BLOCKING 0x0 ;  /* 0x0000000000007b1d */ /* 0x000fec0000010000 */
[----:B------:R-:W-:Y:S02]  /*27a50*/  LDS.128 R164, [R6] ;  /* 0x0000000006a47984 */ /* 0x000fe40000000c00 */
[----:B------:R-:W-:Y:S06]  /*27a60*/  BAR.SYNC.DEFER_BLOCKING 0x0 ;  /* 0x0000000000007b1d */ /* 0x000fec0000010000 */
[----:B------:R-:W-:Y:S02]  /*27a70*/  STSM.16.M88.4 [R0], R196 ;  /* 0x000000c400007844 */ /* 0x000fe40000000200 */
[----:B------:R-:W-:Y:S06]  /*27a80*/  BAR.SYNC.DEFER_BLOCKING 0x0 ;  /* 0x0000000000007b1d */ /* 0x000fec0000010000 */
[----:B------:R-:W-:Y:S02]  /*27a90*/  LDS.128 R168, [R6] ;  /* 0x0000000006a87984 */ /* 0x000fe40000000c00 */
[----:B------:R-:W-:Y:S06]  /*27aa0*/  BAR.SYNC.DEFER_BLOCKING 0x0 ;  /* 0x0000000000007b1d */ /* 0x000fec0000010000 */
[----:B------:R0:W-:Y:S02]  /*27ab0*/  STSM.16.M88.4 [R0], R224 ;  /* 0x000000e000007844 */ /* 0x0001e40000000200 */
[----:B------:R-:W-:Y:S06]  /*27ac0*/  BAR.SYNC.DEFER_BLOCKING 0x0 ;  /* 0x0000000000007b1d */ /* 0x000fec0000010000 */
[----:B0-----:R-:W3:Y:S04]  /*27ad0*/  LDL.LU R224, [R1+0x3d0] ;  /* 0x0003d00001e07983 */ /* 0x001ee80000300800 */
[----:B------:R-:W3:Y:S04]  /*27ae0*/  LDL.LU R225, [R1+0x3d4] ;  /* 0x0003d40001e17983 */ /* 0x000ee80000300800 */
[----:B------:R-:W3:Y:S04]  /*27af0*/  LDL.LU R226, [R1+0x3d8] ;  /* 0x0003d80001e27983 */ /* 0x000ee80000300800 */
[----:B------:R-:W3:Y:S04]  /*27b00*/  LDL.LU R227, [R1+0x3dc] ;  /* 0x0003dc0001e37983 */ /* 0x000ee80000300800 */
[----:B------:R-:W4:Y:S04]  /*27b10*/  LDL.LU R196, [R1+0x3e0] ;  /* 0x0003e00001c47983 */ /* 0x000f280000300800 */
[----:B------:R-:W4:Y:S04]  /*27b20*/  LDL.LU R197, [R1+0x3e4] ;  /* 0x0003e40001c57983 */ /* 0x000f280000300800 */
[----:B------:R-:W4:Y:S04]  /*27b30*/  LDL.LU R198, [R1+0x3e8] ;  /* 0x0003e80001c67983 */ /* 0x000f280000300800 */
[----:B------:R-:W4:Y:S04]  /*27b40*/  LDL.LU R199, [R1+0x3ec] ;  /* 0x0003ec0001c77983 */ /* 0x000f280000300800 */
[----:B------:R-:W-:Y:S01]  /*27b50*/  LDS.128 R172, [R6] ;  /* 0x0000000006ac7984 */ /* 0x000fe20000000c00 */
        /* <DEDUP_REMOVED lines=17> */
[----:B--2---:R0:W-:Y:S02]  /*27c70*/  STSM.16.M88.4 [R0], R24 ;  /* 0x0000001800007844 */ /* 0x0041e40000000200 */
[----:B------:R-:W-:Y:S06]  /*27c80*/  BAR.SYNC.DEFER_BLOCKING 0x0 ;  /* 0x0000000000007b1d */ /* 0x000fec0000010000 */
        /* <DEDUP_REMOVED lines=8> */
[----:B------:R-:W-:Y:S01]  /*27d10*/  LDS.128 R184, [R6] ;  /* 0x0000000006b87984 */ /* 0x000fe20000000c00 */
[----:B------:R-:W-:Y:S06]  /*27d20*/  BAR.SYNC.DEFER_BLOCKING 0x0 ;  /* 0x0000000000007b1d */ /* 0x000fec0000010000 */
[----:B------:R-:W2:Y:S04]  /*27d30*/  LDL.LU R28, [R1+0x560] ;  /* 0x00056000011c7983 */ /* 0x000ea80000300800 */
[----:B------:R-:W2:Y:S04]  /*27d40*/  LDL.LU R29, [R1+0x564] ;  /* 0x00056400011d7983 */ /* 0x000ea80000300800 */
[----:B------:R-:W2:Y:S04]  /*27d50*/  LDL.LU R30, [R1+0x568] ;  /* 0x00056800011e7983 */ /* 0x000ea80000300800 */
[----:B------:R-:W2:Y:S04]  /*27d60*/  LDL.LU R31, [R1+0x56c] ;  /* 0x00056c00011f7983 */ /* 0x000ea80000300800 */
[----:B---3--:R0:W-:Y:S01]  /*27d70*/  STSM.16.M88.4 [R0], R224 ;  /* 0x000000e000007844 */ /* 0x0081e20000000200 */
[----:B------:R-:W-:Y:S06]  /*27d80*/  BAR.SYNC.DEFER_BLOCKING 0x0 ;  /* 0x0000000000007b1d */ /* 0x000fec0000010000 */
[----:B0-----:R-:W3:Y:S04]  /*27d90*/  LDL.LU R224, [R1+0x570] ;  /* 0x0005700001e07983 */ /* 0x001ee80000300800 */
[----:B------:R-:W3:Y:S04]  /*27da0*/  LDL.LU R225, [R1+0x574] ;  /* 0x0005740001e17983 */ /* 0x000ee80000300800 */
[----:B------:R-:W3:Y:S04]  /*27db0*/  LDL.LU R226, [R1+0x578] ;  /* 0x0005780001e27983 */ /* 0x000ee80000300800 */
[----:B------:R-:W-:Y:S01]  /*27dc0*/  LDS.128 R188, [R6] ;  /* 0x0000000006bc7984 */ /* 0x000fe20000000c00 */
[----:B------:R-:W-:Y:S06]  /*27dd0*/  BAR.SYNC.DEFER_BLOCKING 0x0 ;  /* 0x0000000000007b1d */ /* 0x000fec0000010000 */
[----:B------:R-:W3:Y:S04]  /*27de0*/  LDL.LU R227, [R1+0x57c] ;  /* 0x00057c0001e37983 */ /* 0x000ee80000300800 */
[----:B----4-:R-:W-:Y:S01]  /*27df0*/  STSM.16.M88.4 [R0], R196 ;  /* 0x000000c400007844 */ /* 0x010fe20000000200 */
        /* <DEDUP_REMOVED lines=11> */
[----:B--2---:R0:W-:Y:S02]  /*27eb0*/  STSM.16.M88.4 [R0], R24 ;  /* 0x0000001800007844 */ /* 0x0041e40000000200 */
[----:B------:R-:W-:Y:S06]  /*27ec0*/  BAR.SYNC.DEFER_BLOCKING 0x0 ;  /* 0x0000000000007b1d */ /* 0x000fec0000010000 */
[----:B0-----:R-:W2:Y:S04]  /*27ed0*/  LDL.LU R24, [R1+0x580] ;  /* 0x0005800001187983 */ /* 0x001ea80000300800 */
[----:B------:R-:W2:Y:S04]  /*27ee0*/  LDL.LU R25, [R1+0x584] ;  /* 0x0005840001197983 */ /* 0x000ea80000300800 */
[----:B------:R-:W2:Y:S04]  /*27ef0*/  LDL.LU R26, [R1+0x588] ;  /* 0x00058800011a7983 */ /* 0x000ea80000300800 */
[----:B------:R-:W-:Y:S01]  /*27f00*/  LDS.128 R204, [R6] ;  /* 0x0000000006cc7984 */ /* 0x000fe20000000c00 */
[----:B------:R-:W-:Y:S06]  /*27f10*/  BAR.SYNC.DEFER_BLOCKING 0x0 ;  /* 0x0000000000007b1d */ /* 0x000fec0000010000 */
[----:B------:R-:W2:Y:S04]  /*27f20*/  LDL.LU R27, [R1+0x58c] ;  /* 0x00058c00011b7983 */ /* 0x000ea80000300800 */
        /* <DEDUP_REMOVED lines=8> */
[----:B---3--:R0:W-:Y:S02]  /*27fb0*/  STSM.16.M88.4 [R0], R224 ;  /* 0x000000e000007844 */ /* 0x0081e40000000200 */
        /* <DEDUP_REMOVED lines=52> */
[----:B------:R-:W0:Y:S01]  /*28300*/  LDS.128 R12, [R6] ;  /* 0x00000000060c7984 */ /* 0x000e220000000c00 */
[----:B------:R-:W-:Y:S06]  /*28310*/  BAR.SYNC.DEFER_BLOCKING 0x0 ;  /* 0x0000000000007b1d */ /* 0x000fec0000010000 */
[----:B------:R-:W3:Y:S04]  /*28320*/  LDL.LU R31, [R1+0x76c] ;  /* 0x00076c00011f7983 */ /* 0x000ee80000300800 */
[----:B------:R-:W-:Y:S04]  /*28330*/  STSM.16.M88.4 [R0], R36 ;  /* 0x0000002400007844 */ /* 0x000fe80000000200 */
[----:B0-----:R-:W-:Y:S04]  /*28340*/  STL.64 [R1+0x2e0], R12 ;  /* 0x0002e00c01007387 */ /* 0x001fe80000100a00 */
[----:B------:R-:W-:Y:S01]  /*28350*/  STL.64 [R1+0x2e8], R14 ;  /* 0x0002e80e01007387 */ /* 0x000fe20000100a00 */
[----:B------:R-:W-:Y:S06]  /*28360*/  BAR.SYNC.DEFER_BLOCKING 0x0 ;  /* 0x0000000000007b1d */ /* 0x000fec0000010000 */
[----:B------:R-:W0:Y:S02]  /*28370*/  LDS.128 R12, [R6] ;  /* 0x00000000060c7984 */ /* 0x000e240000000c00 */
[----:B------:R-:W-:Y:S06]  /*28380*/  BAR.SYNC.DEFER_BLOCKING 0x0 ;  /* 0x0000000000007b1d */ /* 0x000fec0000010000 */
[----:B------:R-:W-:Y:S04]  /*28390*/  STSM.16.M88.4 [R0], R32 ;  /* 0x0000002000007844 */ /* 0x000fe80000000200 */
[----:B0-----:R-:W-:Y:S04]  /*283a0*/  STL.64 [R1+0x2d0], R12 ;  /* 0x0002d00c01007387 */ /* 0x001fe80000100a00 */
[----:B------:R-:W-:Y:S01]  /*283b0*/  STL.64 [R1+0x2d8], R14 ;  /* 0x0002d80e01007387 */ /* 0x000fe20000100a00 */
[----:B------:R-:W-:Y:S06]  /*283c0*/  BAR.SYNC.DEFER_BLOCKING 0x0 ;  /* 0x0000000000007b1d */ /* 0x000fec0000010000 */
[----:B------:R-:W0:Y:S02]  /*283d0*/  LDS.128 R12, [R6] ;  /* 0x00000000060c7984 */ /* 0x000e240000000c00 */
[----:B------:R-:W-:Y:S01]  /*283e0*/  BAR.SYNC.DEFER_BLOCKING 0x0 ;  /* 0x0000000000007b1d */ /* 0x000fe20000010000 */
[----:B0-----:R-:W-:-:S05]  /*283f0*/  IMAD.MOV.U32 R252, RZ, RZ, R13 ;  /* 0x000000fffffc7224 */ /* 0x001fca00078e000d */
[----:B------:R-:W-:Y:S04]  /*28400*/  STL [R1+0x300], R12 ;  /* 0x0003000c01007387 */ /* 0x000fe80000100800 */
[----:B------:R-:W-:Y:S04]  /*28410*/  STL.64 [R1+0x308], R14 ;  /* 0x0003080e01007387 */ /* 0x000fe80000100a00 */
        /* <DEDUP_REMOVED lines=14> */
[----:B------:R-:W2:Y:S04]  /*28500*/  LDL.LU R27, [R1+0x78c] ;  /* 0x00078c00011b7983 */ /* 0x000ea80000300800 */
[----:B------:R-:W0:Y:S01]  /*28510*/  LDS.128 R12, [R6] ;  /* 0x00000000060c7984 */ /* 0x000e220000000c00 */
[----:B------:R-:W-:Y:S06]  /*28520*/  BAR.SYNC.DEFER_BLOCKING 0x0 ;  /* 0x0000000000007b1d */ /* 0x000fec0000010000 */
[----:B0-----:R-:W-:Y:S04]  /*28530*/  STL [R1+0x2f4], R13 ;  /* 0x0002f40d01007387 */ /* 0x001fe80000100800 */
[----:B------:R-:W-:Y:S04]  /*28540*/  STL.64 [R1+0x2f8], R14 ;  /* 0x0002f80e01007387 */ /* 0x000fe80000100a00 */
        /* <DEDUP_REMOVED lines=11> */
[----:B---3--:R0:W-:Y:S04]  /*28600*/  STSM.16.M88.4 [R0], R28 ;  /* 0x0000001c00007844 */ /* 0x0081e80000000200 */
[----:B------:R-:W3:Y:S01]  /*28610*/  LDL.LU R35, [R1+0x7dc] ;  /* 0x0007dc0001237983 */ /* 0x000ee20000300800 */
[----:B------:R-:W-:Y:S01]  /*28620*/  BAR.SYNC.DEFER_BLOCKING 0x0 ;  /* 0x0000000000007b1d */ /* 0x000fe20000010000 */
[----:B------:R-:W-:-:S05]  /*28630*/  IMAD.MOV.U32 R252, RZ, RZ, R12 ;  /* 0x000000fffffc7224 */ /* 0x000fca00078e000c */
[----:B0-----:R-:W3:Y:S04]  /*28640*/  LDL.LU R28, [R1+0x7c0] ;  /* 0x0007c000011c7983 */ /* 0x001ee80000300800 */
[----:B------:R-:W3:Y:S04]  /*28650*/  LDL.LU R29, [R1+0x7c4] ;  /* 0x0007c400011d7983 */ /* 0x000ee80000300800 */
[----:B------:R-:W3:Y:S04]  /*28660*/  LDL.LU R30, [R1+0x7c8] ;  /* 0x0007c800011e7983 */ /* 0x000ee80000300800 */
[----:B------:R-:W3:Y:S04]  /*28670*/  LDL.LU R31, [R1+0x7cc] ;  /* 0x0007cc00011f7983 */ /* 0x000ee80000300800 */
[----:B------:R-:W0:Y:S01]  /*28680*/  LDS.128 R12, [R6] ;  /* 0x00000000060c7984 */ /* 0x000e220000000c00 */
[----:B------:R-:W-:Y:S06]  /*28690*/  BAR.SYNC.DEFER_BLOCKING 0x0 ;  /* 0x0000000000007b1d */ /* 0x000fec0000010000 */
[----:B0-----:R-:W-:Y:S04]  /*286a0*/  STL.64 [R1+0x350], R12 ;  /* 0x0003500c01007387 */ /* 0x001fe80000100a00 */
[----:B------:R-:W-:Y:S04]  /*286b0*/  STL.64 [R1+0x358], R14 ;  /* 0x0003580e01007387 */ /* 0x000fe80000100a00 */
[----:B----4-:R-:W-:Y:S01]  /*286c0*/  STSM.16.M88.4 [R0], R68 ;  /* 0x0000004400007844 */ /* 0x010fe20000000200 */
        /* <DEDUP_REMOVED lines=8> */
[----:B------:R-:W-:Y:S06]  /*28750*/  BAR.SYNC.DEFER_BLOCKING 0x0 ;  /* 0x0000000000007b1d */ /* 0x000fec0000010000 */
[----:B--2---:R2:W-:Y:S04]  /*28760*/  STSM.16.M88.4 [R0], R24 ;  /* 0x0000001800007844 */ /* 0x0045e80000000200 */
[----:B0-----:R-:W-:Y:S04]  /*28770*/  STL.64 [R1+0x370], R12 ;  /* 0x0003700c01007387 */ /* 0x001fe80000100a00 */
[----:B------:R-:W-:Y:S01]  /*28780*/  STL.64 [R1+0x378], R14 ;  /* 0x0003780e01007387 */ /* 0x000fe20000100a00 */
[----:B------:R-:W-:Y:S06]  /*28790*/  BAR.SYNC.DEFER_BLOCKING 0x0 ;  /* 0x0000000000007b1d */ /* 0x000fec0000010000 */
[----:B--2---:R-:W2:Y:S04]  /*287a0*/  LDL.LU R24, [R1+0x7e0] ;  /* 0x0007e00001187983 */ /* 0x004ea80000300800 */
[----:B------:R-:W2:Y:S04]  /*287b0*/  LDL.LU R25, [R1+0x7e4] ;  /* 0x0007e40001197983 */ /* 0x000ea80000300800 */
[----:B------:R-:W2:Y:S04]  /*287c0*/  LDL.LU R26, [R1+0x7e8] ;  /* 0x0007e800011a7983 */ /* 0x000ea80000300800 */
[----:B------:R-:W2:Y:S04]  /*287d0*/  LDL.LU R27, [R1+0x7ec] ;  /* 0x0007ec00011b7983 */ /* 0x000ea80000300800 */
[----:B------:R-:W0:Y:S01]  /*287e0*/  LDS.128 R12, [R6] ;  /* 0x00000000060c7984 */ /* 0x000e220000000c00 */
[----:B------:R-:W-:Y:S06]  /*287f0*/  BAR.SYNC.DEFER_BLOCKING 0x0 ;  /* 0x0000000000007b1d */ /* 0x000fec0000010000 */
        /* <DEDUP_REMOVED lines=12> */
[----:B---3--:R-:W-:Y:S04]  /*288c0*/  STSM.16.M88.4 [R0], R32 ;  /* 0x0000002000007844 */ /* 0x008fe80000000200 */
[----:B0-----:R-:W-:Y:S04]  /*288d0*/  STL.64 [R1+0x3b0], R12 ;  /* 0x0003b00c01007387 */ /* 0x001fe80000100a00 */
[----:B------:R-:W-:Y:S01]  /*288e0*/  STL.64 [R1+0x3b8], R14 ;  /* 0x0003b80e01007387 */ /* 0x000fe20000100a00 */
[----:B------:R-:W-:Y:S06]  /*288f0*/  BAR.SYNC.DEFER_BLOCKING 0x0 ;  /* 0x0000000000007b1d */ /* 0x000fec0000010000 */
[----:B------:R-:W0:Y:S02]  /*28900*/  LDS.128 R12, [R6] ;  /* 0x00000000060c7984 */ /* 0x000e240000000c00 */
[----:B------:R-:W-:Y:S06]  /*28910*/  BAR.SYNC.DEFER_BLOCKING 0x0 ;  /* 0x0000000000007b1d */ /* 0x000fec0000010000 */
[----:B0-----:R-:W-:Y:S04]  /*28920*/  STL.64 [R1+0x3e0], R12 ;  /* 0x0003e00c01007387 */ /* 0x001fe80000100a00 */
[----:B------:R-:W-:Y:S04]  /*28930*/  STL.64 [R1+0x3e8], R14 ;  /* 0x0003e80e01007387 */ /* 0x000fe80000100a00 */
[----:B------:R-:W3:Y:S04]  /*28940*/  LDL.LU R68, [R1+0x7f0] ;  /* 0x0007f00001447983 */ /* 0x000ee80000300800 */
[----:B------:R-:W3:Y:S04]  /*28950*/  LDL.LU R69, [R1+0x7f4] ;  /* 0x0007f40001457983 */ /* 0x000ee80000300800 */
[----:B------:R-:W3:Y:S04]  /*28960*/  LDL.LU R70, [R1+0x7f8] ;  /* 0x0007f80001467983 */ /* 0x000ee80000300800 */
[----:B------:R-:W3:Y:S04]  /*28970*/  LDL.LU R71, [R1+0x7fc] ;  /* 0x0007fc0001477983 */ /* 0x000ee80000300800 */
[----:B------:R-:W4:Y:S04]  /*28980*/  LDL.LU R44, [R1+0x9a0] ;  /* 0x0009a000012c7983 */ /* 0x000f280000300800 */
[----:B------:R-:W4:Y:S04]  /*28990*/  LDL.LU R45, [R1+0x9a4] ;  /* 0x0009a400012d7983 */ /* 0x000f280000300800 */
[----:B------:R-:W4:Y:S04]  /*289a0*/  LDL.LU R46, [R1+0x9a8] ;  /* 0x0009a800012e7983 */ /* 0x000f280000300800 */
[----:B------:R-:W4:Y:S04]  /*289b0*/  LDL.LU R47, [R1+0x9ac] ;  /* 0x0009ac00012f7983 */ /* 0x000f280000300800 */
[----:B------:R0:W-:Y:S01]  /*289c0*/  STSM.16.M88.4 [R0], R28 ;  /* 0x0000001c00007844 */ /* 0x0001e20000000200 */
[----:B------:R-:W-:Y:S06]  /*289d0*/  BAR.SYNC.DEFER_BLOCKING 0x0 ;  /* 0x0000000000007b1d */ /* 0x000fec0000010000 */
[----:B0-----:R-:W4:Y:S04]  /*289e0*/  LDL.LU R28, [R1+0x990] ;  /* 0x00099000011c7983 */ /* 0x001f280000300800 */
[----:B------:R-:W4:Y:S04]  /*289f0*/  LDL.LU R29, [R1+0x994] ;  /* 0x00099400011d7983 */ /* 0x000f280000300800 */
[----:B------:R-:W4:Y:S04]  /*28a00*/  LDL.LU R30, [R1+0x998] ;  /* 0x00099800011e7983 */ /* 0x000f280000300800 */
[----:B------:R-:W4:Y:S04]  /*28a10*/  LDL.LU R31, [R1+0x99c] ;  /* 0x00099c00011f7983 */ /* 0x000f280000300800 */
[----:B------:R-:W0:Y:S01]  /*28a20*/  LDS.128 R12, [R6] ;  /* 0x00000000060c7984 */ /* 0x000e220000000c00 */
[----:B------:R-:W-:Y:S06]  /*28a30*/  BAR.SYNC.DEFER_BLOCKING 0x0 ;  /* 0x0000000000007b1d */ /* 0x000fec0000010000 */
[----:B0-----:R-:W-:Y:S04]  /*28a40*/  STL.64 [R1+0x3d0], R12 ;  /* 0x0003d00c01007387 */ /* 0x001fe80000100a00 */
[----:B------:R-:W-:Y:S04]  /*28a50*/  STL.64 [R1+0x3d8], R14 ;  /* 0x0003d80e01007387 */ /* 0x000fe80000100a00 */
        /* <DEDUP_REMOVED lines=11> */
[----:B--2---:R0:W-:Y:S04]  /*28b10*/  STSM.16.M88.4 [R0], R24 ;  /* 0x0000001800007844 */ /* 0x0041e80000000200 */
[----:B------:R-:W2:Y:S01]  /*28b20*/  LDL.LU R35, [R1+0x9ec] ;  /* 0x0009ec0001237983 */ /* 0x000ea20000300800 */
[----:B------:R-:W-:Y:S06]  /*28b30*/  BAR.SYNC.DEFER_BLOCKING 0x0 ;  /* 0x0000000000007b1d */ /* 0x000fec0000010000 */
[----:B0-----:R-:W2:Y:S04]  /*28b40*/  LDL.LU R24, [R1+0x9d0] ;  /* 0x0009d00001187983 */ /* 0x001ea80000300800 */
[----:B------:R-:W2:Y:S04]  /*28b50*/  LDL.LU R25, [R1+0x9d4] ;  /* 0x0009d40001197983 */ /* 0x000ea80000300800 */
[----:B------:R-:W2:Y:S04]  /*28b60*/  LDL.LU R26, [R1+0x9d8] ;  /* 0x0009d800011a7983 */ /* 0x000ea80000300800 */
[----:B------:R-:W2:Y:S04]  /*28b70*/  LDL.LU R27, [R1+0x9dc] ;  /* 0x0009dc00011b7983 */ /* 0x000ea80000300800 */
[----:B------:R-:W0:Y:S01]  /*28b80*/  LDS.128 R12, [R6] ;  /* 0x00000000060c7984 */ /* 0x000e220000000c00 */
[----:B------:R-:W-:Y:S06]  /*28b90*/  BAR.SYNC.DEFER_BLOCKING 0x0 ;  /* 0x0000000000007b1d */ /* 0x000fec0000010000 */
[----:B0-----:R-:W-:Y:S04]  /*28ba0*/  STL.64 [R1+0x450], R12 ;  /* 0x0004500c01007387 */ /* 0x001fe80000100a00 */
[----:B------:R-:W-:Y:S04]  /*28bb0*/  STL.64 [R1+0x458], R14 ;  /* 0x0004580e01007387 */ /* 0x000fe80000100a00 */
[----:B---3--:R-:W-:Y:S01]  /*28bc0*/  STSM.16.M88.4 [R0], R68 ;  /* 0x0000004400007844 */ /* 0x008fe20000000200 */
[----:B------:R-:W-:Y:S06]  /*28bd0*/  BAR.SYNC.DEFER_BLOCKING 0x0 ;  /* 0x0000000000007b1d */ /* 0x000fec0000010000 */
[----:B------:R-:W0:Y:S02]  /*28be0*/  LDS.128 R12, [R6] ;  /* 0x00000000060c7984 */ /* 0x000e240000000c00 */
[----:B------:R-:W-:Y:S06]  /*28bf0*/  BAR.SYNC.DEFER_BLOCKING 0x0 ;  /* 0x0000000000007b1d */ /* 0x000fec0000010000 */
[----:B----4-:R-:W-:Y:S04]  /*28c00*/  STSM.16.M88.4 [R0], R44 ;  /* 0x0000002c00007844 */ /* 0x010fe80000000200 */
[----:B0-----:R-:W-:Y:S04]  /*28c10*/  STL.64 [R1+0x440], R12 ;  /* 0x0004400c01007387 */ /* 0x001fe80000100a00 */
[----:B------:R-:W-:Y:S01]  /*28c20*/  STL.64 [R1+0x448], R14 ;  /* 0x0004480e01007387 */ /* 0x000fe20000100a00 */
[----:B------:R-:W-:Y:S06]  /*28c30*/  BAR.SYNC.DEFER_BLOCKING 0x0 ;  /* 0x0000000000007b1d */ /* 0x000fec0000010000 */
[----:B------:R-:W0:Y:S02]  /*28c40*/  LDS.128 R12, [R6] ;  /* 0x00000000060c7984 */ /* 0x000e240000000c00 */
[----:B------:R-:W-:Y:S06]  /*28c50*/  BAR.SYNC.DEFER_BLOCKING 0x0 ;  /* 0x0000000000007b1d */ /* 0x000fec0000010000 */
[----:B------:R3:W-:Y:S04]  /*28c60*/  STSM.16.M88.4 [R0], R28 ;  /* 0x0000001c00007844 */ /* 0x0007e80000000200 */
[----:B0-----:R-:W-:Y:S04]  /*28c70*/  STL.64 [R1+0x460], R12 ;  /* 0x0004600c01007387 */ /* 0x001fe80000100a00 */
[----:B------:R-:W-:Y:S01]  /*28c80*/  STL.64 [R1+0x468], R14 ;  /* 0x0004680e01007387 */ /* 0x000fe20000100a00 */
[----:B------:R-:W-:Y:S06]  /*28c90*/  BAR.SYNC.DEFER_BLOCKING 0x0 ;  /* 0x0000000000007b1d */ /* 0x000fec0000010000 */
[----:B---3--:R-:W3:Y:S04]  /*28ca0*/  LDL.LU R28, [R1+0x9f0] ;  /* 0x0009f000011c7983 */ /* 0x008ee80000300800 */
[----:B------:R-:W3:Y:S04]  /*28cb0*/  LDL.LU R29, [R1+0x9f4] ;  /* 0x0009f400011d7983 */ /* 0x000ee80000300800 */
[----:B------:R-:W3:Y:S04]  /*28cc0*/  LDL.LU R30, [R1+0x9f8] ;  /* 0x0009f800011e7983 */ /* 0x000ee80000300800 */
[----:B------:R-:W3:Y:S04]  /*28cd0*/  LDL.LU R31, [R1+0x9fc] ;  /* 0x0009fc00011f7983 */ /* 0x000ee80000300800 */
        /* <DEDUP_REMOVED lines=14> */
[----:B--2---:R-:W-:Y:S04]  /*28dc0*/  STSM.16.M88.4 [R0], R32 ;  /* 0x0000002000007844 */ /* 0x004fe80000000200 */
[----:B0-----:R-:W-:Y:S04]  /*28dd0*/  STL.64 [R1+0x410], R12 ;  /* 0x0004100c01007387 */ /* 0x001fe80000100a00 */
[----:B------:R-:W-:Y:S01]  /*28de0*/  STL.64 [R1+0x418], R14 ;  /* 0x0004180e01007387 */ /* 0x000fe20000100a00 */
[----:B------:R-:W-:Y:S06]  /*28df0*/  BAR.SYNC.DEFER_BLOCKING 0x0 ;  /* 0x0000000000007b1d */ /* 0x000fec0000010000 */
[----:B------:R-:W0:Y:S02]  /*28e00*/  LDS.128 R12, [R6] ;  /* 0x00000000060c7984 */ /* 0x000e240000000c00 */
[----:B------:R-:W-:Y:S06]  /*28e10*/  BAR.SYNC.DEFER_BLOCKING 0x0 ;  /* 0x0000000000007b1d */ /* 0x000fec0000010000 */
[----:B0-----:R-:W-:Y:S04]  /*28e20*/  STL.64 [R1+0x3f0], R12 ;  /* 0x0003f00c01007387 */ /* 0x001fe80000100a00 */
[----:B------:R-:W-:Y:S04]  /*28e30*/  STL.64 [R1+0x3f8], R14 ;  /* 0x0003f80e01007387 */ /* 0x000fe80000100a00 */
[----:B------:R-:W2:Y:S04]  /*28e40*/  LDL.LU R68, [R1+0xbb0] ;  /* 0x000bb00001447983 */ /* 0x000ea80000300800 */
[----:B------:R-:W2:Y:S04]  /*28e50*/  LDL.LU R69, [R1+0xbb4] ;  /* 0x000bb40001457983 */ /* 0x000ea80000300800 */
[----:B------:R-:W2:Y:S04]  /*28e60*/  LDL.LU R70, [R1+0xbb8] ;  /* 0x000bb80001467983 */ /* 0x000ea80000300800 */
[----:B------:R-:W2:Y:S04]  /*28e70*/  LDL.LU R71, [R1+0xbbc] ;  /* 0x000bbc0001477983 */ /* 0x000ea80000300800 */
        /* <DEDUP_REMOVED lines=18> */
[----:B---3--:R0:W-:Y:S01]  /*28fa0*/  STSM.16.M88.4 [R0], R28 ;  /* 0x0000001c00007844 */ /* 0x0081e20000000200 */
[----:B------:R-:W-:Y:S06]  /*28fb0*/  BAR.SYNC.DEFER_BLOCKING 0x0 ;  /* 0x0000000000007b1d */ /* 0x000fec0000010000 */
[----:B------:R-:W3:Y:S04]  /*28fc0*/  LDL.LU R36, [R1+0xbf0] ;  /* 0x000bf00001247983 */ /* 0x000ee80000300800 */
[----:B------:R-:W3:Y:S04]  /*28fd0*/  LDL.LU R37, [R1+0xbf4] ;  /* 0x000bf40001257983 */ /* 0x000ee80000300800 */
[----:B------:R-:W3:Y:S04]  /*28fe0*/  LDL.LU R38, [R1+0xbf8] ;  /* 0x000bf80001267983 */ /* 0x000ee80000300800 */
[----:B------:R-:W3:Y:S04]  /*28ff0*/  LDL.LU R39, [R1+0xbfc] ;  /* 0x000bfc0001277983 */ /* 0x000ee80000300800 */
[----:B------:R-:W1:Y:S01]  /*29000*/  LDS.128 R12, [R6] ;  /* 0x00000000060c7984 */ /* 0x000e620000000c00 */
[----:B------:R-:W-:Y:S06]  /*29010*/  BAR.SYNC.DEFER_BLOCKING 0x0 ;  /* 0x0000000000007b1d */ /* 0x000fec0000010000 */
[----:B------:R-:W3:Y:S04]  /*29020*/  LDL.LU R32, [R1+0xdc0] ;  /* 0x000dc00001207983 */ /* 0x000ee80000300800 */
[----:B------:R-:W3:Y:S04]  /*29030*/  LDL.LU R33, [R1+0xdc4] ;  /* 0x000dc40001217983 */ /* 0x000ee80000300800 */
[----:B------:R-:W3:Y:S04]  /*29040*/  LDL.LU R34, [R1+0xdc8] ;  /* 0x000dc80001227983 */ /* 0x000ee80000300800 */
[----:B------:R-:W3:Y:S04]  /*29050*/  LDL.LU R35, [R1+0xdcc] ;  /* 0x000dcc0001237983 */ /* 0x000ee80000300800 */
[----:B0-----:R-:W3:Y:S04]  /*29060*/  LDL.LU R28, [R1+0xdd0] ;  /* 0x000dd000011c7983 */ /* 0x001ee80000300800 */
[----:B------:R-:W3:Y:S04]  /*29070*/  LDL.LU R29, [R1+0xdd4] ;  /* 0x000dd400011d7983 */ /* 0x000ee80000300800 */
[----:B------:R-:W3:Y:S04]  /*29080*/  LDL.LU R30, [R1+0xdd8] ;  /* 0x000dd800011e7983 */ /* 0x000ee80000300800 */
[----:B------:R-:W3:Y:S04]  /*29090*/  LDL.LU R31, [R1+0xddc] ;  /* 0x000ddc00011f7983 */ /* 0x000ee80000300800 */
[----:B-1----:R-:W-:Y:S04]  /*290a0*/  STL.64 [R1+0x390], R12 ;  /* 0x0003900c01007387 */ /* 0x002fe80000100a00 */
[----:B------:R-:W-:Y:S04]  /*290b0*/  STL.64 [R1+0x398], R14 ;  /* 0x0003980e01007387 */ /* 0x000fe80000100a00 */
[----:B--2---:R-:W-:Y:S01]  /*290c0*/  STSM.16.M88.4 [R0], R68 ;  /* 0x0000004400007844 */ /* 0x004fe20000000200 */
        /* <DEDUP_REMOVED lines=13> */
[----:B-1----:R-:W2:Y:S04]  /*291a0*/  LDL.LU R24, [R1+0xde0] ;  /* 0x000de00001187983 */ /* 0x002ea80000300800 */
        /* <DEDUP_REMOVED lines=21> */
[----:B---3--:R0:W-:Y:S01]  /*29300*/  STSM.16.M88.4 [R0], R36 ;  /* 0x0000002400007844 */ /* 0x0081e20000000200 */
[----:B------:R-:W-:Y:S06]  /*29310*/  BAR.SYNC.DEFER_BLOCKING 0x0 ;  /* 0x0000000000007b1d */ /* 0x000fec0000010000 */
[----:B0-----:R-:W3:Y:S04]  /*29320*/  LDL.LU R36, [R1+0xe10] ;  /* 0x000e100001247983 */ /* 0x001ee80000300800 */
[----:B------:R-:W3:Y:S04]  /*29330*/  LDL.LU R37, [R1+0xe14] ;  /* 0x000e140001257983 */ /* 0x000ee80000300800 */
[----:B------:R-:W3:Y:S04]  /*29340*/  LDL.LU R38, [R1+0xe18] ;  /* 0x000e180001267983 */ /* 0x000ee80000300800 */
[----:B------:R-:W3:Y:S04]  /*29350*/  LDL.LU R39, [R1+0xe1c] ;  /* 0x000e1c0001277983 */ /* 0x000ee80000300800 */
[----:B------:R-:W0:Y:S01]  /*29360*/  LDS.128 R80, [R6] ;  /* 0x0000000006507984 */ /* 0x000e220000000c00 */
[----:B------:R-:W-:Y:S06]  /*29370*/  BAR.SYNC.DEFER_BLOCKING 0x0 ;  /* 0x0000000000007b1d */ /* 0x000fec0000010000 */
[----:B------:R-:W3:Y:S04]  /*29380*/  LDL.LU R40, [R1+0xe20] ;  /* 0x000e200001287983 */ /* 0x000ee80000300800 */
[----:B------:R-:W3:Y:S04]  /*29390*/  LDL.LU R41, [R1+0xe24] ;  /* 0x000e240001297983 */ /* 0x000ee80000300800 */
[----:B------:R-:W3:Y:S04]  /*293a0*/  LDL.LU R42, [R1+0xe28] ;  /* 0x000e2800012a7983 */ /* 0x000ee80000300800 */
[----:B------:R-:W3:Y:S04]  /*293b0*/  LDL.LU R43, [R1+0xe2c] ;  /* 0x000e2c00012b7983 */ /* 0x000ee80000300800 */
[----:B------:R1:W-:Y:S01]  /*293c0*/  STSM.16.M88.4 [R0], R32 ;  /* 0x0000002000007844 */ /* 0x0003e20000000200 */
[----:B------:R-:W-:Y:S06]  /*293d0*/  BAR.SYNC.DEFER_BLOCKING 0x0 ;  /* 0x0000000000007b1d */ /* 0x000fec0000010000 */
[----:B-1----:R-:W3:Y:S04]  /*293e0*/  LDL.LU R32, [R1+0xe30] ;  /* 0x000e300001207983 */ /* 0x002ee80000300800 */
[----:B------:R-:W3:Y:S04]  /*293f0*/  LDL.LU R33, [R1+0xe34] ;  /* 0x000e340001217983 */ /* 0x000ee80000300800 */
[----:B------:R-:W3:Y:S04]  /*29400*/  LDL.LU R34, [R1+0xe38] ;  /* 0x000e380001227983 */ /* 0x000ee80000300800 */
[----:B------:R-:W1:Y:S01]  /*29410*/  LDS.128 R76, [R6] ;  /* 0x00000000064c7984 */ /* 0x000e620000000c00 */
[----:B------:R-:W-:Y:S06]  /*29420*/  BAR.SYNC.DEFER_BLOCKING 0x0 ;  /* 0x0000000000007b1d */ /* 0x000fec0000010000 */
[----:B------:R-:W3:Y:S04]  /*29430*/  LDL.LU R35, [R1+0xe3c] ;  /* 0x000e3c0001237983 */ /* 0x000ee80000300800 */
[----:B------:R0:W-:Y:S01]  /*29440*/  STSM.16.M88.4 [R0], R28 ;  /* 0x0000001c00007844 */ /* 0x0001e20000000200 */
[----:B------:R-:W-:Y:S06]  /*29450*/  BAR.SYNC.DEFER_BLOCKING 0x0 ;  /* 0x0000000000007b1d */ /* 0x000fec0000010000 */
[----:B0-----:R-:W3:Y:S04]  /*29460*/  LDL.LU R28, [R1+0xe40] ;  /* 0x000e4000011c7983 */ /* 0x001ee80000300800 */
[----:B------:R-:W3:Y:S04]  /*29470*/  LDL.LU R29, [R1+0xe44] ;  /* 0x000e4400011d7983 */ /* 0x000ee80000300800 */
[----:B------:R-:W3:Y:S04]  /*29480*/  LDL.LU R30, [R1+0xe48] ;  /* 0x000e4800011e7983 */ /* 0x000ee80000300800 */
[----:B------:R-:W0:Y:S01]  /*29490*/  LDS.128 R72, [R6] ;  /* 0x0000000006487984 */ /* 0x000e220000000c00 */
[----:B------:R-:W-:Y:S06]  /*294a0*/  BAR.SYNC.DEFER_BLOCKING 0x0 ;  /* 0x0000000000007b1d */ /* 0x000fec0000010000 */
[----:B------:R-:W3:Y:S04]  /*294b0*/  LDL.LU R31, [R1+0xe4c] ;  /* 0x000e4c00011f7983 */ /* 0x000ee80000300800 */
[----:B--2---:R2:W-:Y:S01]  /*294c0*/  STSM.16.M88.4 [R0], R24 ;  /* 0x0000001800007844 */ /* 0x0045e20000000200 */
[----:B------:R-:W-:Y:S06]  /*294d0*/  BAR.SYNC.DEFER_BLOCKING 0x0 ;  /* 0x0000000000007b1d */ /* 0x000fec0000010000 */
[----:B--2---:R-:W2:Y:S04]  /*294e0*/  LDL.LU R24, [R1+0xe50] ;  /* 0x000e500001187983 */ /* 0x004ea80000300800 */
[----:B------:R-:W2:Y:S04]  /*294f0*/  LDL.LU R25, [R1+0xe54] ;  /* 0x000e540001197983 */ /* 0x000ea80000300800 */
[----:B------:R-:W2:Y:S04]  /*29500*/  LDL.LU R26, [R1+0xe58] ;  /* 0x000e5800011a7983 */ /* 0x000ea80000300800 */
[----:B------:R-:W0:Y:S01]  /*29510*/  LDS.128 R68, [R6] ;  /* 0x0000000006447984 */ /* 0x000e220000000c00 */
[----:B------:R-:W-:Y:S06]  /*29520*/  BAR.SYNC.DEFER_BLOCKING 0x0 ;  /* 0x0000000000007b1d */ /* 0x000fec0000010000 */
[----:B------:R-:W2:Y:S04]  /*29530*/  LDL.LU R27, [R1+0xe5c] ;  /* 0x000e5c00011b7983 */ /* 0x000ea80000300800 */
[----:B----4-:R-:W-:Y:S01]  /*29540*/  STSM.16.M88.4 [R0], R64 ;  /* 0x0000004000007844 */ /* 0x010fe20000000200 */
[----:B------:R-:W-:Y:S06]  /*29550*/  BAR.SYNC.DEFER_BLOCKING 0x0 ;  /* 0x0000000000007b1d */ /* 0x000fec0000010000 */
[----:B------:R-:W4:Y:S02]  /*29560*/  LDS.128 R64, [R6] ;  /* 0x0000000006407984 */ /* 0x000f240000000c00 */
[----:B------:R-:W-:Y:S06]  /*29570*/  BAR.SYNC.DEFER_BLOCKING 0x0 ;  /* 0x0000000000007b1d */ /* 0x000fec0000010000 */
[----:B------:R-:W-:Y:S02]  /*29580*/  STSM.16.M88.4 [R0], R44 ;  /* 0x0000002c00007844 */ /* 0x000fe40000000200 */
[----:B------:R-:W-:Y:S06]  /*29590*/  BAR.SYNC.DEFER_BLOCKING 0x0 ;  /* 0x0000000000007b1d */ /* 0x000fec0000010000 */
[----:B------:R-:W4:Y:S02]  /*295a0*/  LDS.128 R60, [R6] ;  /* 0x00000000063c7984 */ /* 0x000f240000000c00 */
[----:B------:R-:W-:Y:S06]  /*295b0*/  BAR.SYNC.DEFER_BLOCKING 0x0 ;  /* 0x0000000000007b1d */ /* 0x000fec0000010000 */
[----:B---3--:R3:W-:Y:S02]  /*295c0*/  STSM.16.M88.4 [R0], R36 ;  /* 0x0000002400007844 */ /* 0x0087e40000000200 */
[----:B------:R-:W-:Y:S06]  /*295d0*/  BAR.SYNC.DEFER_BLOCKING 0x0 ;  /* 0x0000000000007b1d */ /* 0x000fec0000010000 */
[----:B---3--:R-:W3:Y:S04]  /*295e0*/  LDL.LU R36, [R1+0xe60] ;  /* 0x000e600001247983 */ /* 0x008ee80000300800 */
[----:B------:R-:W3:Y:S04]  /*295f0*/  LDL.LU R37, [R1+0xe64] ;  /* 0x000e640001257983 */ /* 0x000ee80000300800 */
[----:B------:R-:W3:Y:S04]  /*29600*/  LDL.LU R38, [R1+0xe68] ;  /* 0x000e680001267983 */ /* 0x000ee80000300800 */
[----:B------:R-:W4:Y:S01]  /*29610*/  LDS.128 R56, [R6] ;  /* 0x0000000006387984 */ /* 0x000f220000000c00 */
[----:B------:R-:W-:Y:S06]  /*29620*/  BAR.SYNC.DEFER_BLOCKING 0x0 ;  /* 0x0000000000007b1d */ /* 0x000fec0000010000 */
[----:B------:R-:W3:Y:S04]  /*29630*/  LDL.LU R39, [R1+0xe6c] ;  /* 0x000e6c0001277983 */ /* 0x000ee80000300800 */
[----:B------:R-:W-:Y:S01]  /*29640*/  STSM.16.M88.4 [R0], R40 ;  /* 0x0000002800007844 */ /* 0x000fe20000000200 */
[----:B------:R-:W-:Y:S06]  /*29650*/  BAR.SYNC.DEFER_BLOCKING 0x0 ;  /* 0x0000000000007b1d */ /* 0x000fec0000010000 */
[----:B------:R-:W4:Y:S02]  /*29660*/  LDS.128 R52, [R6] ;  /* 0x0000000006347984 */ /* 0x000f240000000c00 */
[----:B------:R-:W-:Y:S06]  /*29670*/  BAR.SYNC.DEFER_BLOCKING 0x0 ;  /* 0x0000000000007b1d */ /* 0x000fec0000010000 */
[----:B------:R1:W-:Y:S02]  /*29680*/  STSM.16.M88.4 [R0], R32 ;  /* 0x0000002000007844 */ /* 0x0003e40000000200 */
[----:B------:R-:W-:Y:S06]  /*29690*/  BAR.SYNC.DEFER_BLOCKING 0x0 ;  /* 0x0000000000007b1d */ /* 0x000fec0000010000 */
[----:B-1----:R-:W4:Y:S04]  /*296a0*/  LDL.LU R32, [R1+0xe70] ;  /* 0x000e700001207983 */ /* 0x002f280000300800 */
[----:B------:R-:W4:Y:S04]  /*296b0*/  LDL.LU R33, [R1+0xe74] ;  /* 0x000e740001217983 */ /* 0x000f280000300800 */
[----:B------:R-:W4:Y:S04]  /*296c0*/  LDL.LU R34, [R1+0xe78] ;  /* 0x000e780001227983 */ /* 0x000f280000300800 */
[----:B------:R-:W4:Y:S04]  /*296d0*/  LDL.LU R35, [R1+0xe7c] ;  /* 0x000e7c0001237983 */ /* 0x000f280000300800 */
[----:B------:R-:W1:Y:S01]  /*296e0*/  LDS.128 R48, [R6] ;  /* 0x0000000006307984 */ /* 0x000e620000000c00 */
[----:B------:R-:W-:Y:S06]  /*296f0*/  BAR.SYNC.DEFER_BLOCKING 0x0 ;  /* 0x0000000000007b1d */ /* 0x000fec0000010000 */
[----:B------:R0:W-:Y:S02]  /*29700*/  STSM.16.M88.4 [R0], R28 ;  /* 0x0000001c00007844 */ /* 0x0001e40000000200 */
[----:B------:R-:W-:Y:S06]  /*29710*/  BAR.SYNC.DEFER_BLOCKING 0x0 ;  /* 0x0000000000007b1d */ /* 0x000fec0000010000 */
[----:B0-----:R-:W4:Y:S04]  /*29720*/  LDL.LU R28, [R1+0xe80] ;  /* 0x000e8000011c7983 */ /* 0x001f280000300800 */
[----:B------:R-:W4:Y:S04]  /*29730*/  LDL.LU R29, [R1+0xe84] ;  /* 0x000e8400011d7983 */ /* 0x000f280000300800 */
[----:B------:R-:W4:Y:S04]  /*29740*/  LDL.LU R30, [R1+0xe88] ;  /* 0x000e8800011e7983 */ /* 0x000f280000300800 */
[----:B------:R-:W4:Y:S04]  /*29750*/  LDL.LU R31, [R1+0xe8c] ;  /* 0x000e8c00011f7983 */ /* 0x000f280000300800 */
[----:B------:R-:W0:Y:S01]  /*29760*/  LDS.128 R44, [R6] ;  /* 0x00000000062c7984 */ /* 0x000e220000000c00 */
[----:B------:R-:W-:Y:S06]  /*29770*/  BAR.SYNC.DEFER_BLOCKING 0x0 ;  /* 0x0000000000007b1d */ /* 0x000fec0000010000 */
[----:B--2---:R2:W-:Y:S02]  /*29780*/  STSM.16.M88.4 [R0], R24 ;  /* 0x0000001800007844 */ /* 0x0045e40000000200 */
[----:B------:R-:W-:Y:S06]  /*29790*/  BAR.SYNC.DEFER_BLOCKING 0x0 ;  /* 0x0000000000007b1d */ /* 0x000fec0000010000 */
[----:B--2---:R-:W2:Y:S04]  /*297a0*/  LDL.LU R24, [R1+0xe90] ;  /* 0x000e900001187983 */ /* 0x004ea80000300800 */
        /* <DEDUP_REMOVED lines=11> */
[----:B------:R-:W0:Y:S01]  /*29860*/  LDS.128 R40, [R6] ;  /* 0x0000000006287984 */ /* 0x000e220000000c00 */
[----:B------:R-:W-:Y:S06]  /*29870*/  BAR.SYNC.DEFER_BLOCKING 0x0 ;  /* 0x0000000000007b1d */ /* 0x000fec0000010000 */
        /* <DEDUP_REMOVED lines=8> */
[----:B---3--:R-:W-:Y:S01]  /*29900*/  STSM.16.M88.4 [R0], R36 ;  /* 0x0000002400007844 */ /* 0x008fe20000000200 */
[----:B------:R-:W-:Y:S06]  /*29910*/  BAR.SYNC.DEFER_BLOCKING 0x0 ;  /* 0x0000000000007b1d */ /* 0x000fec0000010000 */
[----:B------:R-:W3:Y:S02]  /*29920*/  LDS.128 R36, [R6] ;  /* 0x0000000006247984 */ /* 0x000ee40000000c00 */
[----:B------:R-:W-:Y:S06]  /*29930*/  BAR.SYNC.DEFER_BLOCKING 0x0 ;  /* 0x0000000000007b1d */ /* 0x000fec0000010000 */
[----:B----4-:R-:W-:Y:S02]  /*29940*/  STSM.16.M88.4 [R0], R32 ;  /* 0x0000002000007844 */ /* 0x010fe40000000200 */
[----:B------:R-:W-:Y:S06]  /*29950*/  BAR.SYNC.DEFER_BLOCKING 0x0 ;  /* 0x0000000000007b1d */ /* 0x000fec0000010000 */
[----:B------:R-:W4:Y:S02]  /*29960*/  LDS.128 R32, [R6] ;  /* 0x0000000006207984 */ /* 0x000f240000000c00 */
[----:B------:R-:W-:Y:S06]  /*29970*/  BAR.SYNC.DEFER_BLOCKING 0x0 ;  /* 0x0000000000007b1d */ /* 0x000fec0000010000 */
[----:B------:R-:W-:Y:S02]  /*29980*/  STSM.16.M88.4 [R0], R28 ;  /* 0x0000001c00007844 */ /* 0x000fe40000000200 */
[----:B------:R-:W-:Y:S06]  /*29990*/  BAR.SYNC.DEFER_BLOCKING 0x0 ;  /* 0x0000000000007b1d */ /* 0x000fec0000010000 */
[----:B------:R-:W4:Y:S02]  /*299a0*/  LDS.128 R28, [R6] ;  /* 0x00000000061c7984 */ /* 0x000f240000000c00 */
[----:B------:R-:W-:Y:S06]  /*299b0*/  BAR.SYNC.DEFER_BLOCKING 0x0 ;  /* 0x0000000000007b1d */ /* 0x000fec0000010000 */
[----:B--2---:R-:W-:Y:S02]  /*299c0*/  STSM.16.M88.4 [R0], R24 ;  /* 0x0000001800007844 */ /* 0x004fe40000000200 */
[----:B------:R-:W-:Y:S06]  /*299d0*/  BAR.SYNC.DEFER_BLOCKING 0x0 ;  /* 0x0000000000007b1d */ /* 0x000fec0000010000 */
[----:B------:R-:W2:Y:S02]  /*299e0*/  LDS.128 R24, [R6] ;  /* 0x0000000006187984 */ /* 0x000ea40000000c00 */
[----:B------:R-:W-:Y:S06]  /*299f0*/  BAR.SYNC.DEFER_BLOCKING 0x0 ;  /* 0x0000000000007b1d */ /* 0x000fec0000010000 */
[----:B------:R-:W-:Y:S02]  /*29a00*/  STSM.16.M88.4 [R0], R20 ;  /* 0x0000001400007844 */ /* 0x000fe40000000200 */
        /* <DEDUP_REMOVED lines=9> */
[----:B------:R1:W2:Y:S02]  /*29aa0*/  LDS.128 R12, [R6] ;  /* 0x00000000060c7984 */ /* 0x0002a40000000c00 */
[----:B------:R-:W-:Y:S06]  /*29ab0*/  BAR.SYNC.DEFER_BLOCKING 0x0 ;  /* 0x0000000000007b1d */ /* 0x000fec0000010000 */
[----:B-1----:R-:W3:Y:S04]  /*29ac0*/  LDL.LU R6, [R1+0x17e0] ;  /* 0x0017e00001067983 */ /* 0x002ee80000300800 */
[----:B------:R1:W-:Y:S04]  /*29ad0*/  STSM.16.M88.4 [R0], R248 ;  /* 0x000000f800007844 */ /* 0x0003e80000000200 */
[----:B-1----:R-:W4:Y:S01]  /*29ae0*/  LDL.LU R250, [R1+0x260] ;  /* 0x0002600001fa7983 */ /* 0x002f220000300800 */
[----:B------:R-:W-:Y:S01]  /*29af0*/  IMAD R11, R5, UR4, RZ ;  /* 0x00000004050b7c24 */ /* 0x000fe2000f8e02ff */
[----:B------:R-:W-:-:S02]  /*29b00*/  ULDC.64 UR4, c[0x0][0x220] ;  /* 0x0000880000047ab9 */ /* 0x000fc40000000a00 */
[----:B------:R-:W2:Y:S01]  /*29b10*/  LDL.LU R251, [R1+0x250] ;  /* 0x0002500001fb7983 */ /* 0x000ea20000300800 */
[----:B------:R-:W-:-:S03]  /*29b20*/  IMAD R3, R3, 0x80, R11 ;  /* 0x0000008003037824 */ /* 0x000fc600078e020b */
[----:B------:R-:W2:Y:S01]  /*29b30*/  LDL.LU R249, [R1+0x240] ;  /* 0x0002400001f97983 */ /* 0x000ea20000300800 */
[----:B------:R-:W-:Y:S01]  /*29b40*/  BAR.SYNC.DEFER_BLOCKING 0x0 ;  /* 0x0000000000007b1d */ /* 0x000fe20000010000 */
[----:B------:R-:W-:Y:S01]  /*29b50*/  LEA R244, P4, R3, UR8, 0x1 ;  /* 0x0000000803f47c11 */ /* 0x000fe2000f8808ff */
[----:B------:R-:W-:-:S03]  /*29b60*/  IMAD R0, R10, 0x80, R3 ;  /* 0x000000800a007824 */ /* 0x000fc600078e0203 */
[----:B------:R-:W-:Y:S01]  /*29b70*/  LEA.HI.X.SX32 R245, R3, UR9, 0x1, P4 ;  /* 0x0000000903f57c11 */ /* 0x000fe2000a0f0eff */
[----:B------:R-:W-:Y:S01]  /*29b80*/  ULDC.64 UR8, c[0x0][0x228] ;  /* 0x00008a0000087ab9 */ /* 0x000fe20000000a00 */
[----:B------:R-:W-:Y:S01]  /*29b90*/  LEA R246, P3, R11, UR4, 0x1 ;  /* 0x000000040bf67c11 */ /* 0x000fe2000f8608ff */
[----:B------:R-:W-:Y:S01]  /*29ba0*/  IMAD R84, R2, 0x80, R0 ;  /* 0x0000008002547824 */ /* 0x000fe200078e0200 */
[----:B------:R-:W-:Y:S01]  /*29bb0*/  ISETP.GE.AND P4, PT, R5, UR8, PT ;  /* 0x0000000805007c0c */ /* 0x000fe2000bf86270 */
[----:B------:R-:W2:Y:S01]  /*29bc0*/  LDL.LU R248, [R1+0x230] ;  /* 0x0002300001f87983 */ /* 0x000ea20000300800 */
[----:B------:R-:W-:Y:S01]  /*29bd0*/  LEA R10, P5, R0, UR14, 0x1 ;  /* 0x0000000e000a7c11 */ /* 0x000fe2000f8a08ff */
[----:B------:R-:W-:Y:S01]  /*29be0*/  ULDC UR4, c[0x0][0x228] ;  /* 0x00008a0000047ab9 */ /* 0x000fe20000000800 */
[----:B------:R-:W-:Y:S01]  /*29bf0*/  ISETP.LT.AND P4, PT, R4, UR23, !P4 ;  /* 0x0000001704007c0c */ /* 0x000fe2000e781270 */
[----:B------:R-:W-:Y:S01]  /*29c00*/  ULDC UR8, c[0x0][0x228] ;  /* 0x00008a0000087ab9 */ /* 0x000fe20000000800 */
[----:B------:R-:W-:Y:S01]  /*29c10*/  LEA.HI.X.SX32 R247, R11, UR5, 0x1, P3 ;  /* 0x000000050bf77c11 */ /* 0x000fe200098f0eff */
[----:B------:R-:W-:Y:S01]  /*29c20*/  ULDC UR5, c[0x0][0x248] ;  /* 0x0000920000057ab9 */ /* 0x000fe20000000800 */
[----:B------:R-:W-:-:S02]  /*29c30*/  LEA R2, P6, R84, UR16, 0x1 ;  /* 0x0000001054027c11 */ /* 0x000fc4000f8c08ff */
[----:B------:R-:W-:Y:S01]  /*29c40*/  LEA.HI.X.SX32 R11, R0, UR15, 0x1, P5 ;  /* 0x0000000f000b7c11 */ /* 0x000fe2000a8f0eff */
[----:B------:R-:W-:Y:S01]  /*29c50*/  IMAD R0, R4, UR5, RZ ;  /* 0x0000000504007c24 */ /* 0x000fe2000f8e02ff */
[----:B------:R-:W-:Y:S01]  /*29c60*/  LEA.HI.X.SX32 R3, R84, UR17, 0x1, P6 ;  /* 0x0000001154037c11 */ /* 0x000fe2000b0f0eff */
[----:B------:R-:W-:Y:S01]  /*29c70*/  ULDC.64 UR14, c[0x0][0x228] ;  /* 0x00008a00000e7ab9 */ /* 0x000fe20000000a00 */
[----:B------:R-:W-:Y:S01]  /*29c80*/  ULDC UR5, c[0x0][0x248] ;  /* 0x0000920000057ab9 */ /* 0x000fe20000000800 */
[----:B------:R-:W-:Y:S01]  /*29c90*/  IMAD.WIDE R84, R0, 0x2, R246 ;  /* 0x0000000200547825 */ /* 0x000fe200078e02f6 */
[----:B------:R-:W-:Y:S01]  /*29ca0*/  ISETP.GE.AND P3, PT, R4, UR15, PT ;  /* 0x0000000f04007c0c */ /* 0x000fe2000bf66270 */
[----:B------:R-:W-:Y:S01]  /*29cb0*/  ULDC UR15, c[0x0][0x228] ;  /* 0x00008a00000f7ab9 */ /* 0x000fe20000000800 */
[----:B------:R-:W-:Y:S02]  /*29cc0*/  ULDC.64 UR16, c[0x0][0x228] ;  /* 0x00008a0000107ab9 */ /* 0x000fe40000000a00 */
[----:B------:R-:W-:Y:S01]  /*29cd0*/  ISETP.LT.AND P5, PT, R8, UR11, !P3 ;  /* 0x0000000b08007c0c */ /* 0x000fe2000dfa1270 */
[----:B------:R-:W-:Y:S01]  /*29ce0*/  IMAD.WIDE R242, R0, 0x2, R244 ;  /* 0x0000000200f27825 */ /* 0x000fe200078e02f4 */
[----:B------:R-:W-:Y:S01]  /*29cf0*/  ISETP.LT.AND P6, PT, R7, UR13, !P3 ;  /* 0x0000000d07007c0c */ /* 0x000fe2000dfc1270 */
[----:B------:R-:W-:Y:S01]  /*29d00*/  ULDC UR13, c[0x0][0x228] ;  /* 0x00008a00000d7ab9 */ /* 0x000fe20000000800 */
[----:B------:R-:W-:Y:S01]  /*29d10*/  ULDC UR11, c[0x0][0x228] ;  /* 0x00008a00000b7ab9 */ /* 0x000fe20000000800 */
[----:B----4-:R1:W-:Y:S04]  /*29d20*/  @P4 STG.E.U16 desc[UR6][R84.64], R250 ;  /* 0x000000fa54004986 */ /* 0x0103e8000c101506 */
[----:B-1----:R-:W4:Y:S01]  /*29d30*/  LDL.LU.64 R84, [R1+0x17d8] ;  /* 0x0017d80001547983 */ /* 0x002f220000300a00 */
[----:B---3--:R-:W-:Y:S01]  /*29d40*/  ISETP.LT.AND P3, PT, R6, UR4, !P3 ;  /* 0x0000000406007c0c */ /* 0x008fe2000df61270 */
[----:B------:R-:W-:Y:S01]  /*29d50*/  IMAD.WIDE R238, R0, 0x2, R10 ;  /* 0x0000000200ee7825 */ /* 0x000fe200078e020a */
[----:B------:R-:W-:-:S02]  /*29d60*/  PRMT R240, R250, 0x7632, R240 ;  /* 0x00007632faf07816 */ /* 0x000fc400000000f0 */
[----:B------:R-:W3:Y:S01]  /*29d70*/  LDL.LU R250, [R1+0x264] ;  /* 0x0002640001fa7983 */ /* 0x000ee20000300800 */
[----:B------:R-:W-:Y:S01]  /*29d80*/  ISETP.LT.AND P4, PT, R5, UR15, !P2 ;  /* 0x0000000f05007c0c */ /* 0x000fe2000d781270 */
[C---:B------:R-:W-:Y:S01]  /*29d90*/  IMAD.WIDE R236, R0.reuse, 0x2, R2 ;  /* 0x0000000200ec7825 */ /* 0x040fe200078e0202 */
[----:B--2---:R-:W-:Y:S01]  /*29da0*/  PRMT R86, R251, 0x7632, R86 ;  /* 0x00007632fb567816 */ /* 0x004fe20000000056 */
[----:B------:R-:W-:Y:S02]  /*29db0*/  ULDC UR15, c[0x0][0x228] ;  /* 0x00008a00000f7ab9 */ /* 0x000fe40000000800 */
[----:B------:R-:W-:Y:S01]  /*29dc0*/  VIADD R0, R0, UR5 ;  /* 0x0000000500007c36 */ /* 0x000fe20008000000 */
[----:B------:R-:W-:Y:S02]  /*29dd0*/  ULDC UR5, c[0x0][0x248] ;  /* 0x0000920000057ab9 */ /* 0x000fe40000000800 */
[----:B------:R1:W-:Y:S04]  /*29de0*/  @P3 STG.E.U16 desc[UR6][R242.64], R240 ;  /* 0x000000f0f2003986 */ /* 0x0003e8000c101506 */
[----:B------:R2:W-:Y:S04]  /*29df0*/  @P6 STG.E.U16 desc[UR6][R238.64], R251 ;  /* 0x000000fbee006986 */ /* 0x0005e8000c101506 */
[----:B------:R0:W-:Y:S01]  /*29e00*/  @P5 STG.E.U16 desc[UR6][R236.64], R86 ;  /* 0x00000056ec005986 */ /* 0x0001e2000c101506 */
[----:B-1----:R-:W-:-:S03]  /*29e10*/  IMAD.WIDE R240, R0, 0x2, R246 ;  /* 0x0000000200f07825 */ /* 0x002fc600078e02f6 */
[----:B--2---:R-:W2:Y:S01]  /*29e20*/  LDL.LU R251, [R1+0x254] ;  /* 0x0002540001fb7983 */ /* 0x004ea20000300800 */
[----:B0-----:R-:W-:-:S03]  /*29e30*/  VIADD R86, R4, 0x4 ;  /* 0x0000000404567836 */ /* 0x001fc60000000000 */
[----:B------:R0:W-:Y:S02]  /*29e40*/  @P4 STG.E.U16 desc[UR6][R240.64], R249 ;  /* 0x000000f9f0004986 */ /* 0x0001e4000c101506 */
[----:B------:R-:W-:Y:S02]  /*29e50*/  ISETP.GE.AND P3, PT, R86, UR19, PT ;  /* 0x0000001356007c0c */ /* 0x000fe4000bf66270 */
[----:B------:R-:W2:Y:S04]  /*29e60*/  LDL.LU R86, [R1+0x17d4] ;  /* 0x0017d40001567983 */ /* 0x000ea80000300800 */
[----:B0-----:R-:W2:Y:S01]  /*29e70*/  LDL.LU R240, [R1+0x17d0] ;  /* 0x0017d00001f07983 */ /* 0x001ea20000300800 */
[----:B------:R-:W-:Y:S02]  /*29e80*/  ISETP.LT.AND P6, PT, R6, UR13, !P2 ;  /* 0x0000000d06007c0c */ /* 0x000fe4000d7c1270 */
[----:B----4-:R-:W-:Y:S01]  /*29e90*/  PRMT R85, R249, 0x7632, R85 ;  /* 0x00007632f9557816 */ /* 0x010fe20000000055 */
[----:B------:R-:W-:Y:S01]  /*29ea0*/  IMAD.WIDE R242, R0, 0x2, R244 ;  /* 0x0000000200f27825 */ /* 0x000fe200078e02f4 */
[----:B------:R-:W4:Y:S01]  /*29eb0*/  LDL.LU R249, [R1+0x244] ;  /* 0x0002440001f97983 */ /* 0x000f220000300800 */
[----:B------:R-:W-:Y:S01]  /*29ec0*/  ISETP.LT.AND P5, PT, R7, UR11, !P2 ;  /* 0x0000000b07007c0c */ /* 0x000fe2000d7a1270 */
[----:B------:R-:W-:Y:S01]  /*29ed0*/  ULDC UR13, c[0x0][0x228] ;  /* 0x00008a00000d7ab9 */ /* 0x000fe20000000800 */
[----:B------:R-:W-:Y:S01]  /*29ee0*/  ISETP.LT.AND P2, PT, R8, UR8, !P2 ;  /* 0x0000000808007c0c */ /* 0x000fe2000d741270 */
[----:B------:R-:W-:Y:S01]  /*29ef0*/  IMAD.WIDE R238, R0, 0x2, R10 ;  /* 0x0000000200ee7825 */ /* 0x000fe200078e020a */
[----:B------:R-:W-:-:S02]  /*29f00*/  ISETP.LT.AND P4, PT, R5, UR15, !P1 ;  /* 0x0000000f05007c0c */ /* 0x000fc4000cf81270 */
[----:B------:R-:W-:Y:S01]  /*29f10*/  PRMT R84, R248, 0x7632, R84 ;  /* 0x00007632f8547816 */ /* 0x000fe20000000054 */
[C---:B------:R-:W-:Y:S01]  /*29f20*/  IMAD.WIDE R236, R0.reuse, 0x2, R2 ;  /* 0x0000000200ec7825 */ /* 0x040fe200078e0202 */
[----:B------:R-:W-:Y:S01]  /*29f30*/  @P6 STG.E.U16 desc[UR6][R242.64], R85 ;  /* 0x00000055f2006986 */ /* 0x000fe2000c101506 */
[----:B------:R-:W-:Y:S01]  /*29f40*/  ULDC UR11, c[0x0][0x228] ;  /* 0x00008a00000b7ab9 */ /* 0x000fe20000000800 */
[----:B------:R-:W-:Y:S01]  /*29f50*/  ULDC UR8, c[0x0][0x228] ;  /* 0x00008a0000087ab9 */ /* 0x000fe20000000800 */
[----:B------:R-:W-:Y:S01]  /*29f60*/  VIADD R0, R0, UR5 ;  /* 0x0000000500007c36 */ /* 0x000fe20008000000 */
[----:B------:R-:W-:Y:S01]  /*29f70*/  ISETP.LT.AND P6, PT, R6, UR13, !P1 ;  /* 0x0000000d06007c0c */ /* 0x000fe2000cfc1270 */
[----:B------:R0:W-:Y:S01]  /*29f80*/  @P5 STG.E.U16 desc[UR6][R238.64], R248 ;  /* 0x000000f8ee005986 */ /* 0x0001e2000c101506 */
[----:B------:R-:W-:Y:S01]  /*29f90*/  VIADD R241, R4, 0x5 ;  /* 0x0000000504f17836 */ /* 0x000fe20000000000 */
[----:B------:R-:W-:Y:S01]  /*29fa0*/  ULDC UR5, c[0x0][0x248] ;  /* 0x0000920000057ab9 */ /* 0x000fe20000000800 */
[----:B------:R-:W-:Y:S01]  /*29fb0*/  ULDC UR13, c[0x0][0x228] ;  /* 0x00008a00000d7ab9 */ /* 0x000fe20000000800 */
[----:B------:R1:W-:Y:S04]  /*29fc0*/  @P2 STG.E.U16 desc[UR6][R236.64], R84 ;  /* 0x00000054ec002986 */ /* 0x0003e8000c101506 */
[----:B0-----:R-:W4:Y:S01]  /*29fd0*/  LDL.LU R248, [R1+0x234] ;  /* 0x0002340001f87983 */ /* 0x001f220000300800 */
[----:B-1----:R-:W-:-:S05]  /*29fe0*/  IMAD.WIDE R84, R0, 0x2, R246 ;  /* 0x0000000200547825 */ /* 0x002fca00078e02f6 */
[----:B---3--:R0:W-:Y:S04]  /*29ff0*/  @P4 STG.E.U16 desc[UR6][R84.64], R250 ;  /* 0x000000fa54004986 */ /* 0x0081e8000c101506 */
[----:B0-----:R-:W3:Y:S01]  /*2a000*/  LDL.LU.64 R84, [R1+0x17c8] ;  /* 0x0017c80001547983 */ /* 0x001ee20000300a00 */
[----:B------:R-:W-:Y:S02]  /*2a010*/  ISETP.LT.AND P5, PT, R7, UR11, !P1 ;  /* 0x0000000b07007c0c */ /* 0x000fe4000cfa1270 */
[----:B--2---:R-:W-:Y:S01]  /*2a020*/  PRMT R240, R250, 0x7632, R240 ;  /* 0x00007632faf07816 */ /* 0x004fe200000000f0 */
[----:B------:R-:W-:Y:S01]  /*2a030*/  IMAD.WIDE R242, R0, 0x2, R244 ;  /* 0x0000000200f27825 */ /* 0x000fe200078e02f4 */
[----:B------:R-:W-:Y:S01]  /*2a040*/  ISETP.LT.AND P1, PT, R8, UR8, !P1 ;  /* 0x0000000808007c0c */ /* 0x000fe2000cf21270 */
[----:B------:R-:W2:Y:S01]  /*2a050*/  LDL.LU R250, [R1+0x268] ;  /* 0x0002680001fa7983 */ /* 0x000ea20000300800 */
[----:B------:R-:W-:Y:S01]  /*2a060*/  ISETP.LT.AND P4, PT, R5, UR22, !P0 ;  /* 0x0000001605007c0c */ /* 0x000fe2000c781270 */
[----:B------:R-:W-:Y:S01]  /*2a070*/  IMAD.WIDE R238, R0, 0x2, R10 ;  /* 0x0000000200ee7825 */ /* 0x000fe200078e020a */
[----:B------:R-:W-:-:S03]  /*2a080*/  PRMT R86, R251, 0x7632, R86 ;  /* 0x00007632fb567816 */ /* 0x000fc60000000056 */
[C---:B------:R-:W-:Y:S01]  /*2a090*/  IMAD.WIDE R236, R0.reuse, 0x2, R2 ;  /* 0x0000000200ec7825 */ /* 0x040fe200078e0202 */
[----:B------:R0:W-:Y:S01]  /*2a0a0*/  @P6 STG.E.U16 desc[UR6][R242.64], R240 ;  /* 0x000000f0f2006986 */ /* 0x0001e2000c101506 */
[----:B------:R-:W-:Y:S01]  /*2a0b0*/  ULDC UR11, c[0x0][0x228] ;  /* 0x00008a00000b7ab9 */ /* 0x000fe20000000800 */
[----:B------:R-:W-:Y:S01]  /*2a0c0*/  ULDC UR8, c[0x0][0x228] ;  /* 0x00008a0000087ab9 */ /* 0x000fe20000000800 */
[----:B------:R-:W-:Y:S01]  /*2a0d0*/  VIADD R0, R0, UR5 ;  /* 0x0000000500007c36 */ /* 0x000fe20008000000 */
[----:B------:R1:W-:Y:S01]  /*2a0e0*/  @P5 STG.E.U16 desc[UR6][R238.64], R251 ;  /* 0x000000fbee005986 */ /* 0x0003e2000c101506 */
[----:B------:R-:W-:Y:S01]  /*2a0f0*/  ISETP.GE.AND P2, PT, R241, UR17, PT ;  /* 0x00000011f1007c0c */ /* 0x000fe2000bf46270 */
[----:B------:R-:W-:Y:S01]  /*2a100*/  ULDC UR5, c[0x0][0x248] ;  /* 0x0000920000057ab9 */ /* 0x000fe20000000800 */
[----:B------:R-:W-:Y:S01]  /*2a110*/  ULDC.64 UR22, c[0x0][0x228] ;  /* 0x00008a0000167ab9 */ /* 0x000fe20000000a00 */
[----:B------:R1:W-:Y:S01]  /*2a120*/  @P1 STG.E.U16 desc[UR6][R236.64], R86 ;  /* 0x00000056ec001986 */ /* 0x0003e2000c101506 */
[----:B------:R-:W-:Y:S01]  /*2a130*/  ISETP.LT.AND P6, PT, R6, UR11, !P0 ;  /* 0x0000000b06007c0c */ /* 0x000fe2000c7c1270 */
[----:B------:R-:W-:Y:S01]  /*2a140*/  ULDC UR11, c[0x0][0x228] ;  /* 0x00008a00000b7ab9 */ /* 0x000fe20000000800 */
[----:B------:R-:W-:Y:S01]  /*2a150*/  ISETP.LT.AND P5, PT, R7, UR8, !P0 ;  /* 0x0000000807007c0c */ /* 0x000fe2000c7a1270 */
[----:B0-----:R-:W-:Y:S01]  /*2a160*/  IMAD.WIDE R240, R0, 0x2, R246 ;  /* 0x0000000200f07825 */ /* 0x001fe200078e02f6 */
[----:B------:R-:W-:Y:S01]  /*2a170*/  ISETP.LT.AND P0, PT, R8, UR14, !P0 ;  /* 0x0000000e08007c0c */ /* 0x000fe2000c701270 */
[----:B------:R-:W-:Y:S01]  /*2a180*/  ULDC.64 UR14, c[0x0][0x228] ;  /* 0x00008a00000e7ab9 */ /* 0x000fe20000000a00 */
[----:B------:R-:W-:Y:S01]  /*2a190*/  ULDC UR8, c[0x0][0x228] ;  /* 0x00008a0000087ab9 */ /* 0x000fe20000000800 */
[----:B-1----:R-:W2:Y:S01]  /*2a1a0*/  LDL.LU R251, [R1+0x258] ;  /* 0x0002580001fb7983 */ /* 0x002ea20000300800 */
[----:B------:R-:W-:-:S05]  /*2a1b0*/  VIADD R86, R4, 0x6 ;  /* 0x0000000604567836 */ /* 0x000fca0000000000 */
[----:B------:R-:W-:Y:S01]  /*2a1c0*/  ISETP.GE.AND P1, PT, R86, UR15, PT ;  /* 0x0000000f56007c0c */ /* 0x000fe2000bf26270 */
[----:B------:R-:W-:Y:S01]  /*2a1d0*/  IMAD.WIDE R242, R0, 0x2, R244 ;  /* 0x0000000200f27825 */ /* 0x000fe200078e02f4 */
[----:B------:R-:W2:Y:S01]  /*2a1e0*/  LDL.LU R86, [R1+0x17c4] ;  /* 0x0017c40001567983 */ /* 0x000ea20000300800 */
[----:B------:R-:W-:-:S03]  /*2a1f0*/  ULDC UR15, c[0x0][0x228] ;  /* 0x00008a00000f7ab9 */ /* 0x000fc60000000800 */
[----:B----4-:R0:W-:Y:S04]  /*2a200*/  @P4 STG.E.U16 desc[UR6][R240.64], R249 ;  /* 0x000000f9f0004986 */ /* 0x0101e8000c101506 */
[----:B0-----:R-:W4:Y:S01]  /*2a210*/  LDL.LU R240, [R1+0x17c0] ;  /* 0x0017c00001f07983 */ /* 0x001f220000300800 */
[----:B------:R-:W-:Y:S01]  /*2a220*/  ISETP.LT.AND P4, PT, R5, UR13, !P3 ;  /* 0x0000000d05007c0c */ /* 0x000fe2000df81270 */
[----:B------:R-:W-:-:S04]  /*2a230*/  IMAD.WIDE R238, R0, 0x2, R10 ;  /* 0x0000000200ee7825 */ /* 0x000fc800078e020a */
[----:B------:R-:W-:-:S04]  /*2a240*/  IMAD.WIDE R236, R0, 0x2, R2 ;  /* 0x0000000200ec7825 */ /* 0x000fc800078e0202 */
[----:B------:R-:W-:Y:S01]  /*2a250*/  VIADD R0, R0, UR5 ;  /* 0x0000000500007c36 */ /* 0x000fe20008000000 */
[----:B------:R-:W-:Y:S01]  /*2a260*/  ULDC UR5, c[0x0][0x248] ;  /* 0x0000920000057ab9 */ /* 0x000fe20000000800 */
[----:B---3--:R-:W-:Y:S02]  /*2a270*/  PRMT R85, R249, 0x7632, R85 ;  /* 0x00007632f9557816 */ /* 0x008fe40000000055 */
[----:B------:R-:W3:Y:S01]  /*2a280*/  LDL.LU R249, [R1+0x248] ;  /* 0x0002480001f97983 */ /* 0x000ee20000300800 */
[----:B------:R-:W-:-:S03]  /*2a290*/  PRMT R84, R248, 0x7632, R84 ;  /* 0x00007632f8547816 */ /* 0x000fc60000000054 */
[----:B------:R-:W-:Y:S04]  /*2a2a0*/  @P6 STG.E.U16 desc[UR6][R242.64], R85 ;  /* 0x00000055f2006986 */ /* 0x000fe8000c101506 */
[----:B------:R0:W-:Y:S04]  /*2a2b0*/  @P5 STG.E.U16 desc[UR6][R238.64], R248 ;  /* 0x000000f8ee005986 */ /* 0x0001e8000c101506 */
[----:B------:R1:W-:Y:S04]  /*2a2c0*/  @P0 STG.E.U16 desc[UR6][R236.64], R84 ;  /* 0x00000054ec000986 */ /* 0x0003e8000c101506 */
[----:B0-----:R-:W3:Y:S01]  /*2a2d0*/  LDL.LU R248, [R1+0x238] ;  /* 0x0002380001f87983 */ /* 0x001ee20000300800 */
[----:B-1----:R-:W-:-:S05]  /*2a2e0*/  IMAD.WIDE R84, R0, 0x2, R246 ;  /* 0x0000000200547825 */ /* 0x002fca00078e02f6 */
[----:B--2---:R0:W-:Y:S04]  /*2a2f0*/  @P4 STG.E.U16 desc[UR6][R84.64], R250 ;  /* 0x000000fa54004986 */ /* 0x0041e8000c101506 */
[----:B0-----:R-:W2:Y:S01]  /*2a300*/  LDL.LU.64 R84, [R1+0x17b8] ;  /* 0x0017b80001547983 */ /* 0x001ea20000300a00 */
[----:B----4-:R-:W-:-:S03]  /*2a310*/  PRMT R240, R250, 0x7632, R240 ;  /* 0x00007632faf07816 */ /* 0x010fc600000000f0 */
[----:B------:R-:W4:Y:S01]  /*2a320*/  LDL.LU R250, [R1+0x26c] ;  /* 0x00026c0001fa7983 */ /* 0x000f220000300800 */
[----:B------:R-:W-:Y:S02]  /*2a330*/  ISETP.LT.AND P6, PT, R6, UR11, !P3 ;  /* 0x0000000b06007c0c */ /* 0x000fe4000dfc1270 */
[----:B------:R-:W-:Y:S01]  /*2a340*/  ISETP.LT.AND P5, PT, R7, UR8, !P3 ;  /* 0x0000000807007c0c */ /* 0x000fe2000dfa1270 */
[----:B------:R-:W-:Y:S01]  /*2a350*/  VIADD R241, R4, 0x7 ;  /* 0x0000000704f17836 */ /* 0x000fe20000000000 */
[----:B------:R-:W-:Y:S01]  /*2a360*/  ISETP.LT.AND P3, PT, R8, UR12, !P3 ;  /* 0x0000000c08007c0c */ /* 0x000fe2000df61270 */
[C---:B------:R-:W-:Y:S01]  /*2a370*/  IMAD.WIDE R242, R0.reuse, 0x2, R244 ;  /* 0x0000000200f27825 */ /* 0x040fe200078e02f4 */
[----:B------:R-:W-:Y:S01]  /*2a380*/  PRMT R86, R251, 0x7632, R86 ;  /* 0x00007632fb567816 */ /* 0x000fe20000000056 */
[----:B------:R-:W-:Y:S01]  /*2a390*/  ULDC.64 UR12, c[0x0][0x228] ;  /* 0x00008a00000c7ab9 */ /* 0x000fe20000000a00 */
[----:B------:R-:W-:Y:S01]  /*2a3a0*/  ULDC UR8, c[0x0][0x228] ;  /* 0x00008a0000087ab9 */ /* 0x000fe20000000800 */
[C---:B------:R-:W-:Y:S01]  /*2a3b0*/  IMAD.WIDE R238, R0.reuse, 0x2, R10 ;  /* 0x0000000200ee7825 */ /* 0x040fe200078e020a */
[----:B------:R-:W-:Y:S01]  /*2a3c0*/  ISETP.GE.AND P0, PT, R241, UR13, PT ;  /* 0x0000000df1007c0c */ /* 0x000fe2000bf06270 */
[----:B------:R-:W-:Y:S01]  /*2a3d0*/  ULDC UR13, c[0x0][0x228] ;  /* 0x00008a00000d7ab9 */ /* 0x000fe20000000800 */
[----:B------:R-:W-:Y:S01]  /*2a3e0*/  ULDC UR11, c[0x0][0x228] ;  /* 0x00008a00000b7ab9 */ /* 0x000fe20000000800 */
[C---:B------:R-:W-:Y:S01]  /*2a3f0*/  IMAD.WIDE R236, R0.reuse, 0x2, R2 ;  /* 0x0000000200ec7825 */ /* 0x040fe200078e0202 */
[----:B------:R0:W-:Y:S04]  /*2a400*/  @P6 STG.E.U16 desc[UR6][R242.64], R240 ;  /* 0x000000f0f2006986 */ /* 0x0001e8000c101506 */
[----:B------:R1:W-:Y:S04]  /*2a410*/  @P5 STG.E.U16 desc[UR6][R238.64], R251 ;  /* 0x000000fbee005986 */ /* 0x0003e8000c101506 */
[----:B------:R3:W-:Y:S01]  /*2a420*/  @P3 STG.E.U16 desc[UR6][R236.64], R86 ;  /* 0x00000056ec003986 */ /* 0x0007e2000c101506 */
[----:B------:R-:W-:Y:S01]  /*2a430*/  ISETP.LT.AND P3, PT, R5, UR13, !P2 ;  /* 0x0000000d05007c0c */ /* 0x000fe2000d761270 */
[----:B------:R-:W-:Y:S01]  /*2a440*/  VIADD R0, R0, UR5 ;  /* 0x0000000500007c36 */ /* 0x000fe20008000000 */
[----:B------:R-:W-:Y:S01]  /*2a450*/  ISETP.LT.AND P5, PT, R6, UR11, !P2 ;  /* 0x0000000b06007c0c */ /* 0x000fe2000d7a1270 */
[----:B------:R-:W-:Y:S01]  /*2a460*/  ULDC UR13, c[0x0][0x228] ;  /* 0x00008a00000d7ab9 */ /* 0x000fe20000000800 */
[----:B------:R-:W-:Y:S01]  /*2a470*/  ISETP.LT.AND P4, PT, R7, UR8, !P2 ;  /* 0x0000000807007c0c */ /* 0x000fe2000d781270 */
[----:B0-----:R-:W-:Y:S01]  /*2a480*/  IMAD.WIDE R240, R0, 0x2, R246 ;  /* 0x0000000200f07825 */ /* 0x001fe200078e02f6 */
[----:B------:R-:W-:Y:S01]  /*2a490*/  ISETP.LT.AND P6, PT, R8, UR20, !P2 ;  /* 0x0000001408007c0c */ /* 0x000fe2000d7c1270 */
[----:B-1----:R-:W4:Y:S01]  /*2a4a0*/  LDL.LU R251, [R1+0x25c] ;  /* 0x00025c0001fb7983 */ /* 0x002f220000300800 */
[----:B------:R-:W-:Y:S01]  /*2a4b0*/  ULDC UR5, c[0x0][0x248] ;  /* 0x0000920000057ab9 */ /* 0x000fe20000000800 */
[----:B---3--:R-:W-:Y:S01]  /*2a4c0*/  VIADD R86, R4, 0x8 ;  /* 0x0000000804567836 */ /* 0x008fe20000000000 */
[----:B------:R-:W-:-:S03]  /*2a4d0*/  ULDC UR11, c[0x0][0x228] ;  /* 0x00008a00000b7ab9 */ /* 0x000fc60000000800 */
[----:B------:R0:W-:Y:S01]  /*2a4e0*/  @P3 STG.E.U16 desc[UR6][R240.64], R249 ;  /* 0x000000f9f0003986 */ /* 0x0001e2000c101506 */
[----:B------:R-:W-:Y:S01]  /*2a4f0*/  IMAD.WIDE R242, R0, 0x2, R244 ;  /* 0x0000000200f27825 */ /* 0x000fe200078e02f4 */
[----:B------:R-:W-:Y:S01]  /*2a500*/  ULDC UR8, c[0x0][0x228] ;  /* 0x00008a0000087ab9 */ /* 0x000fe20000000800 */
[----:B------:R-:W-:Y:S01]  /*2a510*/  ISETP.GE.AND P2, PT, R86, UR23, PT ;  /* 0x0000001756007c0c */ /* 0x000fe2000bf46270 */
[----:B------:R-:W-:Y:S01]  /*2a520*/  ULDC.64 UR20, c[0x0][0x228] ;  /* 0x00008a0000147ab9 */ /* 0x000fe20000000a00 */
[----:B------:R-:W3:Y:S04]  /*2a530*/  LDL.LU R86, [R1+0x17b4] ;  /* 0x0017b40001567983 */ /* 0x000ee80000300800 */
[----:B0-----:R-:W3:Y:S01]  /*2a540*/  LDL.LU R240, [R1+0x17b0] ;  /* 0x0017b00001f07983 */ /* 0x001ee20000300800 */
[----:B------:R-:W-:Y:S01]  /*2a550*/  ISETP.LT.AND P3, PT, R5, UR13, !P1 ;  /* 0x0000000d05007c0c */ /* 0x000fe2000cf61270 */
[----:B------:R-:W-:Y:S01]  /*2a560*/  IMAD.WIDE R238, R0, 0x2, R10 ;  /* 0x0000000200ee7825 */ /* 0x000fe200078e020a */
[----:B------:R-:W-:-:S03]  /*2a570*/  ULDC UR13, c[0x0][0x228] ;  /* 0x00008a00000d7ab9 */ /* 0x000fc60000000800 */
[----:B------:R-:W-:-:S04]  /*2a580*/  IMAD.WIDE R236, R0, 0x2, R2 ;  /* 0x0000000200ec7825 */ /* 0x000fc800078e0202 */
[----:B------:R-:W-:Y:S01]  /*2a590*/  VIADD R0, R0, UR5 ;  /* 0x0000000500007c36 */ /* 0x000fe20008000000 */
[----:B------:R-:W-:Y:S01]  /*2a5a0*/  ULDC UR5, c[0x0][0x248] ;  /* 0x0000920000057ab9 */ /* 0x000fe20000000800 */
[----:B--2---:R-:W-:Y:S02]  /*2a5b0*/  PRMT R85, R249, 0x7632, R85 ;  /* 0x00007632f9557816 */ /* 0x004fe40000000055 */
[----:B------:R-:W2:Y:S01]  /*2a5c0*/  LDL.LU R249, [R1+0x24c] ;  /* 0x00024c0001f97983 */ /* 0x000ea20000300800 */
[----:B------:R-:W-:-:S03]  /*2a5d0*/  PRMT R84, R248, 0x7632, R84 ;  /* 0x00007632f8547816 */ /* 0x000fc60000000054 */
[----:B------:R-:W-:Y:S04]  /*2a5e0*/  @P5 STG.E.U16 desc[UR6][R242.64], R85 ;  /* 0x00000055f2005986 */ /* 0x000fe8000c101506 */
[----:B------:R0:W-:Y:S04]  /*2a5f0*/  @P4 STG.E.U16 desc[UR6][R238.64], R248 ;  /* 0x000000f8ee004986 */ /* 0x0001e8000c101506 */
[----:B------:R1:W-:Y:S04]  /*2a600*/  @P6 STG.E.U16 desc[UR6][R236.64], R84 ;  /* 0x00000054ec006986 */ /* 0x0003e8000c101506 */
[----:B0-----:R-:W2:Y:S01]  /*2a610*/  LDL.LU R248, [R1+0x23c] ;  /* 0x00023c0001f87983 */ /* 0x001ea20000300800 */
[----:B-1----:R-:W-:-:S05]  /*2a620*/  IMAD.WIDE R84, R0, 0x2, R246 ;  /* 0x0000000200547825 */ /* 0x002fca00078e02f6 */
[----:B----4-:R0:W-:Y:S04]  /*2a630*/  @P3 STG.E.U16 desc[UR6][R84.64], R250 ;  /* 0x000000fa54003986 */ /* 0x0101e8000c101506 */
[----:B0-----:R-:W2:Y:S01]  /*2a640*/  LDL.LU.64 R84, [R1+0x17a8] ;  /* 0x0017a80001547983 */ /* 0x001ea20000300a00 */
[----:B------:R-:W-:Y:S02]  /*2a650*/  ISETP.LT.AND P5, PT, R6, UR11, !P1 ;  /* 0x0000000b06007c0c */ /* 0x000fe4000cfa1270 */
[----:B------:R-:W-:Y:S01]  /*2a660*/  ISETP.LT.AND P4, PT, R7, UR8, !P1 ;  /* 0x0000000807007c0c */ /* 0x000fe2000cf81270 */
[----:B------:R-:W-:Y:S01]  /*2a670*/  IMAD.WIDE R242, R0, 0x2, R244 ;  /* 0x0000000200f27825 */ /* 0x000fe200078e02f4 */
[----:B------:R-:W-:Y:S01]  /*2a680*/  ISETP.LT.AND P6, PT, R8, UR10, !P1 ;  /* 0x0000000a08007c0c */ /* 0x000fe2000cfc1270 */
[----:B------:R-:W-:Y:S01]  /*2a690*/  ULDC.64 UR10, c[0x0][0x228] ;  /* 0x00008a00000a7ab9 */ /* 0x000fe20000000a00 */
[----:B------:R-:W-:Y:S01]  /*2a6a0*/  ISETP.LT.AND P3, PT, R5, UR13, !P0 ;  /* 0x0000000d05007c0c */ /* 0x000fe2000c761270 */
[----:B------:R-:W-:Y:S01]  /*2a6b0*/  IMAD.WIDE R238, R0, 0x2, R10 ;  /* 0x0000000200ee7825 */ /* 0x000fe200078e020a */
[----:B------:R-:W-:Y:S01]  /*2a6c0*/  ULDC UR8, c[0x0][0x228] ;  /* 0x00008a0000087ab9 */ /* 0x000fe20000000800 */
[----:B------:R-:W-:-:S02]  /*2a6d0*/  ULDC UR13, c[0x0][0x228] ;  /* 0x00008a00000d7ab9 */ /* 0x000fc40000000800 */
[----:B------:R-:W-:-:S04]  /*2a6e0*/  IMAD.WIDE R236, R0, 0x2, R2 ;  /* 0x0000000200ec7825 */ /* 0x000fc800078e0202 */
[----:B------:R-:W-:Y:S02]  /*2a6f0*/  VIADD R241, R4, 0x9 ;  /* 0x0000000904f17836 */ /* 0x000fe40000000000 */
[----:B------:R-:W-:Y:S01]  /*2a700*/  VIADD R0, R0, UR5 ;  /* 0x0000000500007c36 */ /* 0x000fe20008000000 */
[----:B------:R-:W-:Y:S02]  /*2a710*/  ULDC UR5, c[0x0][0x248] ;  /* 0x0000920000057ab9 */ /* 0x000fe40000000800 */
[----:B------:R-:W-:Y:S01]  /*2a720*/  ISETP.GE.AND P1, PT, R241, UR11, PT ;  /* 0x0000000bf1007c0c */ /* 0x000fe2000bf26270 */
[----:B------:R-:W-:Y:S01]  /*2a730*/  ULDC UR11, c[0x0][0x228] ;  /* 0x00008a00000b7ab9 */ /* 0x000fe20000000800 */
[----:B---3--:R-:W-:Y:S02]  /*2a740*/  PRMT R86, R251, 0x7632, R86 ;  /* 0x00007632fb567816 */ /* 0x008fe40000000056 */
[----:B------:R-:W-:Y:S02]  /*2a750*/  PRMT R240, R250, 0x7632, R240 ;  /* 0x00007632faf07816 */ /* 0x000fe400000000f0 */
[----:B------:R-:W3:Y:S04]  /*2a760*/  LDL.LU R250, [R1+0x220] ;  /* 0x0002200001fa7983 */ /* 0x000ee80000300800 */
[----:B------:R0:W-:Y:S04]  /*2a770*/  @P5 STG.E.U16 desc[UR6][R242.64], R240 ;  /* 0x000000f0f2005986 */ /* 0x0001e8000c101506 */
[----:B------:R1:W-:Y:S04]  /*2a780*/  @P4 STG.E.U16 desc[UR6][R238.64], R251 ;  /* 0x000000fbee004986 */ /* 0x0003e8000c101506 */
[----:B------:R4:W-:Y:S01]  /*2a790*/  @P6 STG.E.U16 desc[UR6][R236.64], R86 ;  /* 0x00000056ec006986 */ /* 0x0009e2000c101506 */
[----:B------:R-:W-:Y:S01]  /*2a7a0*/  ISETP.LT.AND P5, PT, R6, UR11, !P0 ;  /* 0x0000000b06007c0c */ /* 0x000fe2000c7a1270 */
[----:B------:R-:W-:Y:S01]  /*2a7b0*/  ULDC UR11, c[0x0][0x228] ;  /* 0x00008a00000b7ab9 */ /* 0x000fe20000000800 */
[----:B0-----:R-:W-:Y:S01]  /*2a7c0*/  IMAD.WIDE R240, R0, 0x2, R246 ;  /* 0x0000000200f07825 */ /* 0x001fe200078e02f6 */
[----:B------:R-:W-:Y:S01]  /*2a7d0*/  ISETP.LT.AND P4, PT, R7, UR8, !P0 ;  /* 0x0000000807007c0c */ /* 0x000fe2000c781270 */
[----:B------:R-:W-:Y:S01]  /*2a7e0*/  ULDC UR8, c[0x0][0x228] ;  /* 0x00008a0000087ab9 */ /* 0x000fe20000000800 */
[----:B------:R-:W-:Y:S01]  /*2a7f0*/  ISETP.LT.AND P6, PT, R8, UR18, !P0 ;  /* 0x0000001208007c0c */ /* 0x000fe2000c7c1270 */
[----:B-1----:R-:W3:Y:S01]  /*2a800*/  LDL.LU R251, [R1+0x210] ;  /* 0x0002100001fb7983 */ /* 0x002ee20000300800 */
[----:B--2---:R-:W-:Y:S01]  /*2a810*/  PRMT R85, R249, 0x7632, R85 ;  /* 0x00007632f9557816 */ /* 0x004fe20000000055 */
[----:B----4-:R-:W-:-:S02]  /*2a820*/  VIADD R86, R4, 0xa ;  /* 0x0000000a04567836 */ /* 0x010fc40000000000 */
[----:B------:R0:W-:Y:S01]  /*2a830*/  @P3 STG.E.U16 desc[UR6][R240.64], R249 ;  /* 0x000000f9f0003986 */ /* 0x0001e2000c101506 */
[----:B------:R-:W-:Y:S01]  /*2a840*/  IMAD.WIDE R242, R0, 0x2, R244 ;  /* 0x0000000200f27825 */ /* 0x000fe200078e02f4 */
[----:B------:R-:W-:Y:S01]  /*2a850*/  PRMT R84, R248, 0x7632, R84 ;  /* 0x00007632f8547816 */ /* 0x000fe20000000054 */
[----:B------:R-:W-:Y:S01]  /*2a860*/  ULDC.64 UR18, c[0x0][0x228] ;  /* 0x00008a0000127ab9 */ /* 0x000fe20000000a00 */
[----:B------:R-:W-:Y:S02]  /*2a870*/  ISETP.GE.AND P0, PT, R86, UR21, PT ;  /* 0x0000001556007c0c */ /* 0x000fe4000bf06270 */
[----:B------:R-:W2:Y:S04]  /*2a880*/  LDL.LU R86, [R1+0x17a4] ;  /* 0x0017a40001567983 */ /* 0x000ea80000300800 */
[----:B0-----:R-:W4:Y:S04]  /*2a890*/  LDL.LU R240, [R1+0x17a0] ;  /* 0x0017a00001f07983 */ /* 0x001f280000300800 */
[----:B------:R-:W2:Y:S01]  /*2a8a0*/  LDL.LU R249, [R1+0x200] ;  /* 0x0002000001f97983 */ /* 0x000ea20000300800 */
[----:B------:R-:W-:Y:S01]  /*2a8b0*/  ISETP.LT.AND P3, PT, R5, UR13, !P2 ;  /* 0x0000000d05007c0c */ /* 0x000fe2000d761270 */
[----:B------:R-:W-:Y:S01]  /*2a8c0*/  IMAD.WIDE R238, R0, 0x2, R10 ;  /* 0x0000000200ee7825 */ /* 0x000fe200078e020a */
[----:B------:R-:W-:-:S03]  /*2a8d0*/  ULDC UR13, c[0x0][0x228] ;  /* 0x00008a00000d7ab9 */ /* 0x000fc60000000800 */
[C---:B------:R-:W-:Y:S01]  /*2a8e0*/  IMAD.WIDE R236, R0.reuse, 0x2, R2 ;  /* 0x0000000200ec7825 */ /* 0x040fe200078e0202 */
[----:B------:R-:W-:Y:S03]  /*2a8f0*/  @P5 STG.E.U16 desc[UR6][R242.64], R85 ;  /* 0x00000055f2005986 */ /* 0x000fe6000c101506 */
[----:B------:R-:W-:Y:S01]  /*2a900*/  VIADD R0, R0, UR5 ;  /* 0x0000000500007c36 */ /* 0x000fe20008000000 */
[----:B------:R0:W-:Y:S01]  /*2a910*/  @P4 STG.E.U16 desc[UR6][R238.64], R248 ;  /* 0x000000f8ee004986 */ /* 0x0001e2000c101506 */
[----:B------:R-:W-:Y:S01]  /*2a920*/  ISETP.LT.AND P5, PT, R6, UR11, !P2 ;  /* 0x0000000b06007c0c */ /* 0x000fe2000d7a1270 */
[----:B------:R-:W-:Y:S01]  /*2a930*/  VIADD R241, R4, 0xb ;  /* 0x0000000b04f17836 */ /* 0x000fe20000000000 */
[----:B------:R-:W-:Y:S01]  /*2a940*/  ULDC UR5, c[0x0][0x248] ;  /* 0x0000920000057ab9 */ /* 0x000fe20000000800 */
[----:B------:R1:W-:Y:S04]  /*2a950*/  @P6 STG.E.U16 desc[UR6][R236.64], R84 ;  /* 0x00000054ec006986 */ /* 0x0003e8000c101506 */
[----:B0-----:R-:W2:Y:S01]  /*2a960*/  LDL.LU R248, [R1+0x1f0] ;  /* 0x0001f00001f87983 */ /* 0x001ea20000300800 */
[----:B------:R-:W-:Y:S01]  /*2a970*/  ISETP.LT.AND P4, PT, R7, UR8, !P2 ;  /* 0x0000000807007c0c */ /* 0x000fe2000d781270 */
[----:B------:R-:W-:Y:S01]  /*2a980*/  IMAD.WIDE R242, R0, 0x2, R244 ;  /* 0x0000000200f27825 */ /* 0x000fe200078e02f4 */
[----:B------:R-:W-:-:S03]  /*2a990*/  ULDC UR11, c[0x0][0x228] ;  /* 0x00008a00000b7ab9 */ /* 0x000fc60000000800 */
[----:B-1----:R-:W-:Y:S01]  /*2a9a0*/  IMAD.WIDE R84, R0, 0x2, R246 ;  /* 0x0000000200547825 */ /* 0x002fe200078e02f6 */
[----:B------:R-:W-:Y:S01]  /*2a9b0*/  ISETP.LT.AND P6, PT, R8, UR16, !P2 ;  /* 0x0000001008007c0c */ /* 0x000fe2000d7c1270 */
[----:B------:R-:W-:-:S03]  /*2a9c0*/  ULDC UR8, c[0x0][0x228] ;  /* 0x00008a0000087ab9 */ /* 0x000fc60000000800 */
[----:B---3--:R0:W-:Y:S01]  /*2a9d0*/  @P3 STG.E.U16 desc[UR6][R84.64], R250 ;  /* 0x000000fa54003986 */ /* 0x0081e2000c101506 */
[C---:B------:R-:W-:Y:S01]  /*2a9e0*/  IMAD.WIDE R238, R0.reuse, 0x2, R10 ;  /* 0x0000000200ee7825 */ /* 0x040fe200078e020a */
[----:B------:R-:W-:Y:S02]  /*2a9f0*/  ULDC.64 UR16, c[0x0][0x228] ;  /* 0x00008a0000107ab9 */ /* 0x000fe40000000a00 */
[----:B0-----:R-:W3:Y:S01]  /*2aa00*/  LDL.LU.64 R84, [R1+0x1798] ;  /* 0x0017980001547983 */ /* 0x001ee20000300a00 */
[----:B------:R-:W-:Y:S01]  /*2aa10*/  ISETP.LT.AND P3, PT, R5, UR15, !P1 ;  /* 0x0000000f05007c0c */ /* 0x000fe2000cf61270 */
[----:B------:R-:W-:Y:S01]  /*2aa20*/  IMAD.WIDE R236, R0, 0x2, R2 ;  /* 0x0000000200ec7825 */ /* 0x000fe200078e0202 */
[----:B------:R-:W-:-:S03]  /*2aa30*/  ISETP.GE.AND P2, PT, R241, UR19, PT ;  /* 0x00000013f1007c0c */ /* 0x000fc6000bf46270 */
[----:B------:R-:W-:Y:S01]  /*2aa40*/  VIADD R0, R0, UR5 ;  /* 0x0000000500007c36 */ /* 0x000fe20008000000 */
[----:B------:R-:W-:Y:S01]  /*2aa50*/  ULDC UR5, c[0x0][0x248] ;  /* 0x0000920000057ab9 */ /* 0x000fe20000000800 */
[----:B----4-:R-:W-:Y:S02]  /*2aa60*/  PRMT R240, R250, 0x7632, R240 ;  /* 0x00007632faf07816 */ /* 0x010fe400000000f0 */
[----:B------:R-:W4:Y:S01]  /*2aa70*/  LDL.LU R250, [R1+0x224] ;  /* 0x0002240001fa7983 */ /* 0x000f220000300800 */
[----:B--2---:R-:W-:-:S03]  /*2aa80*/  PRMT R86, R251, 0x7632, R86 ;  /* 0x00007632fb567816 */ /* 0x004fc60000000056 */
        /* <DEDUP_REMOVED lines=9> */
[----:B-1----:R-:W4:Y:S01]  /*2ab20*/  LDL.LU R251, [R1+0x214] ;  /* 0x0002140001fb7983 */ /* 0x002f220000300800 */
[----:B------:R-:W-:Y:S01]  /*2ab30*/  IMAD.WIDE R242, R0, 0x2, R244 ;  /* 0x0000000200f27825 */ /* 0x000fe200078e02f4 */
[----:B------:R-:W-:-:S03]  /*2ab40*/  ULDC UR8, c[0x0][0x228] ;  /* 0x00008a0000087ab9 */ /* 0x000fc60000000800 */
[----:B--2---:R-:W-:Y:S01]  /*2ab50*/  VIADD R86, R4, 0xc ;  /* 0x0000000c04567836 */ /* 0x004fe20000000000 */
[----:B------:R0:W-:Y:S04]  /*2ab60*/  @P3 STG.E.U16 desc[UR6][R240.64], R249 ;  /* 0x000000f9f0003986 */ /* 0x0001e8000c101506 */
[----:B------:R-:W-:Y:S02]  /*2ab70*/  ISETP.GE.AND P1, PT, R86, UR17, PT ;  /* 0x0000001156007c0c */ /* 0x000fe4000bf26270 */
[----:B------:R-:W2:Y:S04]  /*2ab80*/  LDL.LU R86, [R1+0x1794] ;  /* 0x0017940001567983 */ /* 0x000ea80000300800 */
[----:B0-----:R-:W2:Y:S01]  /*2ab90*/  LDL.LU R240, [R1+0x1790] ;  /* 0x0017900001f07983 */ /* 0x001ea20000300800 */
[----:B------:R-:W-:Y:S01]  /*2aba0*/  ISETP.LT.AND P3, PT, R5, UR14, !P0 ;  /* 0x0000000e05007c0c */ /* 0x000fe2000c761270 */
[----:B------:R-:W-:Y:S01]  /*2abb0*/  IMAD.WIDE R238, R0, 0x2, R10 ;  /* 0x0000000200ee7825 */ /* 0x000fe200078e020a */
[----:B------:R-:W-:-:S03]  /*2abc0*/  ULDC.64 UR14, c[0x0][0x228] ;  /* 0x00008a00000e7ab9 */ /* 0x000fc60000000a00 */
[----:B------:R-:W-:Y:S01]  /*2abd0*/  IMAD.WIDE R236, R0, 0x2, R2 ;  /* 0x0000000200ec7825 */ /* 0x000fe200078e0202 */
[----:B---3--:R-:W-:Y:S02]  /*2abe0*/  PRMT R85, R249, 0x7632, R85 ;  /* 0x00007632f9557816 */ /* 0x008fe40000000055 */
[----:B------:R-:W3:Y:S01]  /*2abf0*/  LDL.LU R249, [R1+0x204] ;  /* 0x0002040001f97983 */ /* 0x000ee20000300800 */
[----:B------:R-:W-:Y:S01]  /*2ac00*/  PRMT R84, R248, 0x7632, R84 ;  /* 0x00007632f8547816 */ /* 0x000fe20000000054 */
[----:B------:R-:W-:Y:S01]  /*2ac10*/  VIADD R0, R0, UR5 ;  /* 0x0000000500007c36 */ /* 0x000fe20008000000 */
[----:B------:R-:W-:Y:S01]  /*2ac20*/  ULDC UR5, c[0x0][0x248] ;  /* 0x0000920000057ab9 */ /* 0x000fe20000000800 */
[----:B------:R-:W-:Y:S04]  /*2ac30*/  @P5 STG.E.U16 desc[UR6][R242.64], R85 ;  /* 0x00000055f2005986 */ /* 0x000fe8000c101506 */
[----:B------:R0:W-:Y:S04]  /*2ac40*/  @P4 STG.E.U16 desc[UR6][R238.64], R248 ;  /* 0x000000f8ee004986 */ /* 0x0001e8000c101506 */
[----:B------:R1:W-:Y:S04]  /*2ac50*/  @P6 STG.E.U16 desc[UR6][R236.64], R84 ;  /* 0x00000054ec006986 */ /* 0x0003e8000c101506 */
[----:B0-----:R-:W3:Y:S01]  /*2ac60*/  LDL.LU R248, [R1+0x1f4] ;  /* 0x0001f40001f87983 */ /* 0x001ee20000300800 */
[----:B-1----:R-:W-:-:S05]  /*2ac70*/  IMAD.WIDE R84, R0, 0x2, R246 ;  /* 0x0000000200547825 */ /* 0x002fca00078e02f6 */
[----:B----4-:R0:W-:Y:S04]  /*2ac80*/  @P3 STG.E.U16 desc[UR6][R84.64], R250 ;  /* 0x000000fa54003986 */ /* 0x0101e8000c101506 */
[----:B0-----:R-:W4:Y:S01]  /*2ac90*/  LDL.LU.64 R84, [R1+0x1788] ;  /* 0x0017880001547983 */ /* 0x001f220000300a00 */
[----:B--2---:R-:W-:-:S03]  /*2aca0*/  PRMT R240, R250, 0x7632, R240 ;  /* 0x00007632faf07816 */ /* 0x004fc600000000f0 */
[----:B------:R-:W2:Y:S01]  /*2acb0*/  LDL.LU R250, [R1+0x228] ;  /* 0x0002280001fa7983 */ /* 0x000ea20000300800 */
[----:B------:R-:W-:Y:S02]  /*2acc0*/  ISETP.LT.AND P5, PT, R6, UR13, !P0 ;  /* 0x0000000d06007c0c */ /* 0x000fe4000c7a1270 */
[----:B------:R-:W-:Y:S01]  /*2acd0*/  ISETP.LT.AND P4, PT, R7, UR11, !P0 ;  /* 0x0000000b07007c0c */ /* 0x000fe2000c781270 */
[----:B------:R-:W-:Y:S01]  /*2ace0*/  IMAD.WIDE R242, R0, 0x2, R244 ;  /* 0x0000000200f27825 */ /* 0x000fe200078e02f4 */
[----:B------:R-:W-:Y:S01]  /*2acf0*/  ISETP.LT.AND P6, PT, R8, UR8, !P0 ;  /* 0x0000000808007c0c */ /* 0x000fe2000c7c1270 */
[----:B------:R-:W-:Y:S01]  /*2ad00*/  ULDC UR8, c[0x0][0x228] ;  /* 0x00008a0000087ab9 */ /* 0x000fe20000000800 */
[----:B------:R-:W-:Y:S01]  /*2ad10*/  ISETP.LT.AND P3, PT, R5, UR12, !P2 ;  /* 0x0000000c05007c0c */ /* 0x000fe2000d761270 */
[C---:B------:R-:W-:Y:S01]  /*2ad20*/  IMAD.WIDE R238, R0.reuse, 0x2, R10 ;  /* 0x0000000200ee7825 */ /* 0x040fe200078e020a */
[----:B------:R-:W-:Y:S01]  /*2ad30*/  PRMT R86, R251, 0x7632, R86 ;  /* 0x00007632fb567816 */ /* 0x000fe20000000056 */
[----:B------:R-:W-:Y:S01]  /*2ad40*/  ULDC UR12, c[0x0][0x228] ;  /* 0x00008a00000c7ab9 */ /* 0x000fe20000000800 */
[----:B------:R-:W-:Y:S01]  /*2ad50*/  ULDC UR11, c[0x0][0x228] ;  /* 0x00008a00000b7ab9 */ /* 0x000fe20000000800 */
[----:B------:R-:W-:-:S02]  /*2ad60*/  IMAD.WIDE R236, R0, 0x2, R2 ;  /* 0x0000000200ec7825 */ /* 0x000fc400078e0202 */
[----:B------:R0:W-:Y:S02]  /*2ad70*/  @P5 STG.E.U16 desc[UR6][R242.64], R240 ;  /* 0x000000f0f2005986 */ /* 0x0001e4000c101506 */
[----:B------:R-:W-:Y:S02]  /*2ad80*/  VIADD R241, R4, 0xd ;  /* 0x0000000d04f17836 */ /* 0x000fe40000000000 */
[----:B------:R-:W-:Y:S01]  /*2ad90*/  VIADD R0, R0, UR5 ;  /* 0x0000000500007c36 */ /* 0x000fe20008000000 */
[----:B------:R1:W-:Y:S01]  /*2ada0*/  @P4 STG.E.U16 desc[UR6][R238.64], R251 ;  /* 0x000000fbee004986 */ /* 0x0003e2000c101506 */
[----:B------:R-:W-:Y:S01]  /*2adb0*/  ISETP.LT.AND P5, PT, R6, UR12, !P2 ;  /* 0x0000000c06007c0c */ /* 0x000fe2000d7a1270 */
[----:B------:R-:W-:Y:S01]  /*2adc0*/  ULDC.64 UR12, c[0x0][0x228] ;  /* 0x00008a00000c7ab9 */ /* 0x000fe20000000a00 */
[----:B------:R-:W-:Y:S01]  /*2add0*/  ISETP.GE.AND P0, PT, R241, UR15, PT ;  /* 0x0000000ff1007c0c */ /* 0x000fe2000bf06270 */
[----:B------:R3:W-:Y:S01]  /*2ade0*/  @P6 STG.E.U16 desc[UR6][R236.64], R86 ;  /* 0x00000056ec006986 */ /* 0x0007e2000c101506 */
[----:B------:R-:W-:Y:S01]  /*2adf0*/  ULDC UR5, c[0x0][0x248] ;  /* 0x0000920000057ab9 */ /* 0x000fe20000000800 */
[----:B0-----:R-:W-:Y:S01]  /*2ae00*/  IMAD.WIDE R240, R0, 0x2, R246 ;  /* 0x0000000200f07825 */ /* 0x001fe200078e02f6 */
[----:B------:R-:W-:Y:S01]  /*2ae10*/  ISETP.LT.AND P4, PT, R7, UR11, !P2 ;  /* 0x0000000b07007c0c */ /* 0x000fe2000d781270 */
[----:B------:R-:W-:Y:S01]  /*2ae20*/  ULDC UR11, c[0x0][0x228] ;  /* 0x00008a00000b7ab9 */ /* 0x000fe20000000800 */
[----:B------:R-:W-:Y:S01]  /*2ae30*/  ISETP.LT.AND P6, PT, R8, UR8, !P2 ;  /* 0x0000000808007c0c */ /* 0x000fe2000d7c1270 */
[----:B------:R-:W-:Y:S01]  /*2ae40*/  IMAD.WIDE R242, R0, 0x2, R244 ;  /* 0x0000000200f27825 */ /* 0x000fe200078e02f4 */
[----:B-1----:R-:W2:Y:S01]  /*2ae50*/  LDL.LU R251, [R1+0x218] ;  /* 0x0002180001fb7983 */ /* 0x002ea20000300800 */
[----:B------:R-:W-:-:S02]  /*2ae60*/  ULDC UR8, c[0x0][0x228] ;  /* 0x00008a0000087ab9 */ /* 0x000fc40000000800 */
[----:B---3--:R-:W-:Y:S01]  /*2ae70*/  VIADD R86, R4, 0xe ;  /* 0x0000000e04567836 */ /* 0x008fe20000000000 */
[----:B------:R0:W-:Y:S04]  /*2ae80*/  @P3 STG.E.U16 desc[UR6][R240.64], R249 ;  /* 0x000000f9f0003986 */ /* 0x0001e8000c101506 */
[----:B------:R-:W-:Y:S01]  /*2ae90*/  ISETP.GE.AND P2, PT, R86, UR13, PT ;  /* 0x0000000d56007c0c */ /* 0x000fe2000bf46270 */
[C---:B------:R-:W-:Y:S01]  /*2aea0*/  IMAD.WIDE R238, R0.reuse, 0x2, R10 ;  /* 0x0000000200ee7825 */ /* 0x040fe200078e020a */
[----:B------:R-:W3:Y:S01]  /*2aeb0*/  LDL.LU R86, [R1+0x1784] ;  /* 0x0017840001567983 */ /* 0x000ee20000300800 */
[----:B------:R-:W-:Y:S01]  /*2aec0*/  ISETP.LT.AND P3, PT, R5, UR22, !P1 ;  /* 0x0000001605007c0c */ /* 0x000fe2000cf61270 */
[----:B------:R-:W-:Y:S01]  /*2aed0*/  ULDC UR13, c[0x0][0x228] ;  /* 0x00008a00000d7ab9 */ /* 0x000fe20000000800 */
[C---:B------:R-:W-:Y:S01]  /*2aee0*/  IMAD.WIDE R236, R0.reuse, 0x2, R2 ;  /* 0x0000000200ec7825 */ /* 0x040fe200078e0202 */
[----:B------:R-:W-:Y:S01]  /*2aef0*/  ULDC.64 UR22, c[0x0][0x228] ;  /* 0x00008a0000167ab9 */ /* 0x000fe20000000a00 */
[----:B0-----:R-:W3:Y:S02]  /*2af00*/  LDL.LU R240, [R1+0x1780] ;  /* 0x0017800001f07983 */ /* 0x001ee40000300800 */
[----:B------:R-:W-:Y:S01]  /*2af10*/  VIADD R0, R0, UR5 ;  /* 0x0000000500007c36 */ /* 0x000fe20008000000 */
[----:B------:R-:W-:Y:S01]  /*2af20*/  ULDC UR5, c[0x0][0x248] ;  /* 0x0000920000057ab9 */ /* 0x000fe20000000800 */
[----:B----4-:R-:W-:-:S02]  /*2af30*/  PRMT R85, R249, 0x7632, R85 ;  /* 0x00007632f9557816 */ /* 0x010fc40000000055 */
[----:B------:R-:W4:Y:S01]  /*2af40*/  LDL.LU R249, [R1+0x208] ;  /* 0x0002080001f97983 */ /* 0x000f220000300800 */
[----:B------:R-:W-:-:S03]  /*2af50*/  PRMT R84, R248, 0x7632, R84 ;  /* 0x00007632f8547816 */ /* 0x000fc60000000054 */
[----:B------:R-:W-:Y:S04]  /*2af60*/  @P5 STG.E.U16 desc[UR6][R242.64], R85 ;  /* 0x00000055f2005986 */ /* 0x000fe8000c101506 */
[----:B------:R0:W-:Y:S04]  /*2af70*/  @P4 STG.E.U16 desc[UR6][R238.64], R248 ;  /* 0x000000f8ee004986 */ /* 0x0001e8000c101506 */
[----:B------:R1:W-:Y:S04]  /*2af80*/  @P6 STG.E.U16 desc[UR6][R236.64], R84 ;  /* 0x00000054ec006986 */ /* 0x0003e8000c101506 */
[----:B0-----:R-:W4:Y:S01]  /*2af90*/  LDL.LU R248, [R1+0x1f8] ;  /* 0x0001f80001f87983 */ /* 0x001f220000300800 */
[----:B-1----:R-:W-:-:S05]  /*2afa0*/  IMAD.WIDE R84, R0, 0x2, R246 ;  /* 0x0000000200547825 */ /* 0x002fca00078e02f6 */
[----:B--2---:R0:W-:Y:S04]  /*2afb0*/  @P3 STG.E.U16 desc[UR6][R84.64], R250 ;  /* 0x000000fa54003986 */ /* 0x0041e8000c101506 */
[----:B0-----:R-:W4:Y:S01]  /*2afc0*/  LDL.LU.64 R84, [R1+0x1778] ;  /* 0x0017780001547983 */ /* 0x001f220000300a00 */
[----:B------:R-:W-:Y:S02]  /*2afd0*/  ISETP.LT.AND P5, PT, R6, UR13, !P1 ;  /* 0x0000000d06007c0c */ /* 0x000fe4000cfa1270 */
[----:B------:R-:W-:Y:S01]  /*2afe0*/  ISETP.LT.AND P4, PT, R7, UR11, !P1 ;  /* 0x0000000b07007c0c */ /* 0x000fe2000cf81270 */
[----:B------:R-:W-:Y:S01]  /*2aff0*/  IMAD.WIDE R242, R0, 0x2, R244 ;  /* 0x0000000200f27825 */ /* 0x000fe200078e02f4 */
[----:B------:R-:W-:Y:S01]  /*2b000*/  ISETP.LT.AND P6, PT, R8, UR8, !P1 ;  /* 0x0000000808007c0c */ /* 0x000fe2000cfc1270 */
[----:B------:R-:W-:Y:S01]  /*2b010*/  ULDC UR11, c[0x0][0x228] ;  /* 0x00008a00000b7ab9 */ /* 0x000fe20000000800 */
[----:B------:R-:W-:Y:S01]  /*2b020*/  ISETP.LT.AND P3, PT, R5, UR10, !P0 ;  /* 0x0000000a05007c0c */ /* 0x000fe2000c761270 */
[C---:B------:R-:W-:Y:S01]  /*2b030*/  IMAD.WIDE R238, R0.reuse, 0x2, R10 ;  /* 0x0000000200ee7825 */ /* 0x040fe200078e020a */
[----:B------:R-:W-:Y:S01]  /*2b040*/  ULDC UR10, c[0x0][0x228] ;  /* 0x00008a00000a7ab9 */ /* 0x000fe20000000800 */
[----:B------:R-:W-:Y:S01]  /*2b050*/  ULDC UR8, c[0x0][0x228] ;  /* 0x00008a0000087ab9 */ /* 0x000fe20000000800 */
[----:B------:R-:W-:Y:S01]  /*2b060*/  ULDC UR13, c[0x0][0x228] ;  /* 0x00008a00000d7ab9 */ /* 0x000fe20000000800 */
[----:B------:R-:W-:-:S04]  /*2b070*/  IMAD.WIDE R236, R0, 0x2, R2 ;  /* 0x0000000200ec7825 */ /* 0x000fc800078e0202 */
[----:B------:R-:W-:Y:S02]  /*2b080*/  VIADD R241, R4, 0xf ;  /* 0x0000000f04f17836 */ /* 0x000fe40000000000 */
[----:B------:R-:W-:Y:S01]  /*2b090*/  VIADD R0, R0, UR5 ;  /* 0x0000000500007c36 */ /* 0x000fe20008000000 */
[----:B------:R-:W-:Y:S02]  /*2b0a0*/  ULDC UR5, c[0x0][0x248] ;  /* 0x0000920000057ab9 */ /* 0x000fe40000000800 */
[----:B------:R-:W-:Y:S02]  /*2b0b0*/  ISETP.GE.AND P1, PT, R241, UR23, PT ;  /* 0x00000017f1007c0c */ /* 0x000fe4000bf26270 */
[----:B---3--:R-:W-:Y:S02]  /*2b0c0*/  PRMT R86, R251, 0x7632, R86 ;  /* 0x00007632fb567816 */ /* 0x008fe40000000056 */
[----:B------:R-:W-:Y:S02]  /*2b0d0*/  PRMT R240, R250, 0x7632, R240 ;  /* 0x00007632faf07816 */ /* 0x000fe400000000f0 */
[----:B------:R-:W2:Y:S04]  /*2b0e0*/  LDL.LU R250, [R1+0x22c] ;  /* 0x00022c0001fa7983 */ /* 0x000ea80000300800 */
[----:B------:R0:W-:Y:S04]  /*2b0f0*/  @P5 STG.E.U16 desc[UR6][R242.64], R240 ;  /* 0x000000f0f2005986 */ /* 0x0001e8000c101506 */
[----:B------:R1:W-:Y:S01]  /*2b100*/  @P4 STG.E.U16 desc[UR6][R238.64], R251 ;  /* 0x000000fbee004986 */ /* 0x0003e2000c101506 */
[----:B------:R-:W-:-:S03]  /*2b110*/  ISETP.LT.AND P5, PT, R6, UR11, !P0 ;  /* 0x0000000b06007c0c */ /* 0x000fc6000c7a1270 */
[----:B------:R3:W-:Y:S01]  /*2b120*/  @P6 STG.E.U16 desc[UR6][R236.64], R86 ;  /* 0x00000056ec006986 */ /* 0x0007e2000c101506 */
[----:B------:R-:W-:Y:S01]  /*2b130*/  ISETP.LT.AND P4, PT, R7, UR10, !P0 ;  /* 0x0000000a07007c0c */ /* 0x000fe2000c781270 */
[----:B------:R-:W-:Y:S01]  /*2b140*/  ULDC.64 UR10, c[0x0][0x228] ;  /* 0x00008a00000a7ab9 */ /* 0x000fe20000000a00 */
[----:B0-----:R-:W-:Y:S01]  /*2b150*/  IMAD.WIDE R240, R0, 0x2, R246 ;  /* 0x0000000200f07825 */ /* 0x001fe200078e02f6 */
[----:B------:R-:W-:Y:S01]  /*2b160*/  ISETP.LT.AND P6, PT, R8, UR8, !P0 ;  /* 0x0000000808007c0c */ /* 0x000fe2000c7c1270 */
[----:B------:R-:W-:Y:S01]  /*2b170*/  ULDC UR8, c[0x0][0x228] ;  /* 0x00008a0000087ab9 */ /* 0x000fe20000000800 */
[----:B-1----:R-:W2:Y:S01]  /*2b180*/  LDL.LU R251, [R1+0x21c] ;  /* 0x00021c0001fb7983 */ /* 0x002ea20000300800 */
[----:B---3--:R-:W-:-:S05]  /*2b190*/  VIADD R86, R4, 0x10 ;  /* 0x0000001004567836 */ /* 0x008fca0000000000 */
[----:B------:R-:W-:Y:S02]  /*2b1a0*/  ISETP.GE.AND P0, PT, R86, UR11, PT ;  /* 0x0000000b56007c0c */ /* 0x000fe4000bf06270 */
[----:B----4-:R-:W-:Y:S01]  /*2b1b0*/  PRMT R85, R249, 0x7632, R85 ;  /* 0x00007632f9557816 */ /* 0x010fe20000000055 */
[----:B------:R-:W3:Y:S01]  /*2b1c0*/  LDL.LU R86, [R1+0x1774] ;  /* 0x0017740001567983 */ /* 0x000ee20000300800 */
[----:B------:R-:W-:Y:S01]  /*2b1d0*/  IMAD.WIDE R242, R0, 0x2, R244 ;  /* 0x0000000200f27825 */ /* 0x000fe200078e02f4 */
[----:B------:R-:W-:Y:S01]  /*2b1e0*/  PRMT R84, R248, 0x7632, R84 ;  /* 0x00007632f8547816 */ /* 0x000fe20000000054 */
[----:B------:R-:W-:Y:S01]  /*2b1f0*/  ULDC UR11, c[0x0][0x228] ;  /* 0x00008a00000b7ab9 */ /* 0x000fe20000000800 */
[----:B------:R0:W-:Y:S04]  /*2b200*/  @P3 STG.E.U16 desc[UR6][R240.64], R249 ;  /* 0x000000f9f0003986 */ /* 0x0001e8000c101506 */
[----:B0-----:R-:W4:Y:S04]  /*2b210*/  LDL.LU R240, [R1+0x1770] ;  /* 0x0017700001f07983 */ /* 0x001f280000300800 */
[----:B------:R-:W4:Y:S01]  /*2b220*/  LDL.LU R249, [R1+0x20c] ;  /* 0x00020c0001f97983 */ /* 0x000f220000300800 */
[----:B------:R-:W-:Y:S01]  /*2b230*/  ISETP.LT.AND P3, PT, R5, UR20, !P2 ;  /* 0x0000001405007c0c */ /* 0x000fe2000d761270 */
[----:B------:R-:W-:Y:S01]  /*2b240*/  IMAD.WIDE R238, R0, 0x2, R10 ;  /* 0x0000000200ee7825 */ /* 0x000fe200078e020a */
[----:B------:R-:W-:-:S03]  /*2b250*/  ULDC.64 UR20, c[0x0][0x228] ;  /* 0x00008a0000147ab9 */ /* 0x000fc60000000a00 */
        /* <DEDUP_REMOVED lines=8> */
[----:B0-----:R-:W4:Y:S01]  /*2b2e0*/  LDL.LU R248, [R1+0x1fc] ;  /* 0x0001fc0001f87983 */ /* 0x001f220000300800 */
[----:B------:R-:W-:Y:S01]  /*2b2f0*/  ISETP.LT.AND P4, PT, R7, UR11, !P2 ;  /* 0x0000000b07007c0c */ /* 0x000fe2000d781270 */
[----:B------:R-:W-:Y:S01]  /*2b300*/  IMAD.WIDE R242, R0, 0x2, R244 ;  /* 0x0000000200f27825 */ /* 0x000fe200078e02f4 */
[----:B------:R-:W-:-:S03]  /*2b310*/  ULDC UR13, c[0x0][0x228] ;  /* 0x00008a00000d7ab9 */ /* 0x000fc60000000800 */
[----:B-1----:R-:W-:Y:S01]  /*2b320*/  IMAD.WIDE R84, R0, 0x2, R246 ;  /* 0x0000000200547825 */ /* 0x002fe200078e02f6 */
[----:B------:R-:W-:Y:S01]  /*2b330*/  ISETP.LT.AND P6, PT, R8, UR8, !P2 ;  /* 0x0000000808007c0c */ /* 0x000fe2000d7c1270 */
[----:B------:R-:W-:Y:S01]  /*2b340*/  ULDC UR8, c[0x0][0x228] ;  /* 0x00008a0000087ab9 */ /* 0x000fe20000000800 */
[----:B------:R-:W-:Y:S02]  /*2b350*/  ULDC UR11, c[0x0][0x228] ;  /* 0x00008a00000b7ab9 */ /* 0x000fe40000000800 */
[----:B--2---:R0:W-:Y:S04]  /*2b360*/  @P3 STG.E.U16 desc[UR6][R84.64], R250 ;  /* 0x000000fa54003986 */ /* 0x0041e8000c101506 */
[----:B0-----:R-:W2:Y:S01]  /*2b370*/  LDL.LU.64 R84, [R1+0x1768] ;  /* 0x0017680001547983 */ /* 0x001ea20000300a00 */
[----:B------:R-:W-:Y:S01]  /*2b380*/  IMAD.WIDE R238, R0, 0x2, R10 ;  /* 0x0000000200ee7825 */ /* 0x000fe200078e020a */
[----:B------:R-:W-:Y:S01]  /*2b390*/  ISETP.LT.AND P3, PT, R5, UR18, !P1 ;  /* 0x0000001205007c0c */ /* 0x000fe2000cf61270 */
[----:B------:R-:W-:-:S02]  /*2b3a0*/  ULDC.64 UR18, c[0x0][0x228] ;  /* 0x00008a0000127ab9 */ /* 0x000fc40000000a00 */
[----:B------:R-:W-:Y:S01]  /*2b3b0*/  IMAD.WIDE R236, R0, 0x2, R2 ;  /* 0x0000000200ec7825 */ /* 0x000fe200078e0202 */
[----:B------:R-:W-:-:S03]  /*2b3c0*/  ISETP.GE.AND P2, PT, R241, UR21, PT ;  /* 0x00000015f1007c0c */ /* 0x000fc6000bf46270 */
[----:B------:R-:W-:Y:S01]  /*2b3d0*/  VIADD R0, R0, UR5 ;  /* 0x0000000500007c36 */ /* 0x000fe20008000000 */
[----:B------:R-:W-:Y:S01]  /*2b3e0*/  ULDC UR5, c[0x0][0x248] ;  /* 0x0000920000057ab9 */ /* 0x000fe20000000800 */
[----:B---3--:R-:W-:Y:S02]  /*2b3f0*/  PRMT R86, R251, 0x7632, R86 ;  /* 0x00007632fb567816 */ /* 0x008fe40000000056 */
[----:B----4-:R-:W-:Y:S02]  /*2b400*/  PRMT R240, R250, 0x7632, R240 ;  /* 0x00007632faf07816 */ /* 0x010fe400000000f0 */
        /* <DEDUP_REMOVED lines=11> */
[----:B------:R-:W-:Y:S01]  /*2b4c0*/  IMAD.WIDE R242, R0, 0x2, R244 ;  /* 0x0000000200f27825 */ /* 0x000fe200078e02f4 */
[----:B------:R-:W-:-:S03]  /*2b4d0*/  ULDC UR8, c[0x0][0x228] ;  /* 0x00008a0000087ab9 */ /* 0x000fc60000000800 */
[----:B----4-:R-:W-:Y:S01]  /*2b4e0*/  VIADD R86, R4, 0x12 ;  /* 0x0000001204567836 */ /* 0x010fe20000000000 */
[----:B------:R0:W-:Y:S04]  /*2b4f0*/  @P3 STG.E.U16 desc[UR6][R240.64], R249 ;  /* 0x000000f9f0003986 */ /* 0x0001e8000c101506 */
[----:B------:R-:W-:Y:S02]  /*2b500*/  ISETP.GE.AND P1, PT, R86, UR19, PT ;  /* 0x0000001356007c0c */ /* 0x000fe4000bf26270 */
[----:B------:R-:W4:Y:S04]  /*2b510*/  LDL.LU R86, [R1+0x1764] ;  /* 0x0017640001567983 */ /* 0x000f280000300800 */
[----:B0-----:R-:W4:Y:S01]  /*2b520*/  LDL.LU R240, [R1+0x1760] ;  /* 0x0017600001f07983 */ /* 0x001f220000300800 */
[----:B------:R-:W-:Y:S01]  /*2b530*/  ISETP.LT.AND P3, PT, R5, UR16, !P0 ;  /* 0x0000001005007c0c */ /* 0x000fe2000c761270 */
[----:B------:R-:W-:Y:S01]  /*2b540*/  IMAD.WIDE R238, R0, 0x2, R10 ;  /* 0x0000000200ee7825 */ /* 0x000fe200078e020a */
[----:B------:R-:W-:-:S03]  /*2b550*/  ULDC.64 UR16, c[0x0][0x228] ;  /* 0x00008a0000107ab9 */ /* 0x000fc60000000a00 */
[----:B------:R-:W-:Y:S01]  /*2b560*/  IMAD.WIDE R236, R0, 0x2, R2 ;  /* 0x0000000200ec7825 */ /* 0x000fe200078e0202 */
[----:B--2---:R-:W-:Y:S02]  /*2b570*/  PRMT R85, R249, 0x7632, R85 ;  /* 0x00007632f9557816 */ /* 0x004fe40000000055 */
[----:B------:R-:W-:Y:S01]  /*2b580*/  PRMT R84, R248, 0x7632, R84 ;  /* 0x00007632f8547816 */ /* 0x000fe20000000054 */
[----:B------:R-:W-:Y:S01]  /*2b590*/  VIADD R0, R0, UR5 ;  /* 0x0000000500007c36 */ /* 0x000fe20008000000 */
[----:B------:R-:W2:Y:S01]  /*2b5a0*/  LDL.LU R249, [R1+0x1c0] ;  /* 0x0001c00001f97983 */ /* 0x000ea20000300800 */
[----:B------:R-:W-:-:S03]  /*2b5b0*/  ULDC UR5, c[0x0][0x248] ;  /* 0x0000920000057ab9 */ /* 0x000fc60000000800 */
[----:B------:R-:W-:Y:S04]  /*2b5c0*/  @P5 STG.E.U16 desc[UR6][R242.64], R85 ;  /* 0x00000055f2005986 */ /* 0x000fe8000c101506 */
[----:B------:R0:W-:Y:S04]  /*2b5d0*/  @P4 STG.E.U16 desc[UR6][R238.64], R248 ;  /* 0x000000f8ee004986 */ /* 0x0001e8000c101506 */
[----:B------:R1:W-:Y:S04]  /*2b5e0*/  @P6 STG.E.U16 desc[UR6][R236.64], R84 ;  /* 0x00000054ec006986 */ /* 0x0003e8000c101506 */
[----:B0-----:R-:W2:Y:S01]  /*2b5f0*/  LDL.LU R248, [R1+0x1b0] ;  /* 0x0001b00001f87983 */ /* 0x001ea20000300800 */
[----:B-1----:R-:W-:Y:S01]  /*2b600*/  IMAD.WIDE R84, R0, 0x2, R246 ;  /* 0x0000000200547825 */ /* 0x002fe200078e02f6 */
[----:B------:R-:W-:Y:S01]  /*2b610*/  ISETP.LT.AND P5, PT, R6, UR13, !P0 ;  /* 0x0000000d06007c0c */ /* 0x000fe2000c7a1270 */
[----:B------:R-:W-:Y:S01]  /*2b620*/  ULDC UR13, c[0x0][0x228] ;  /* 0x00008a00000d7ab9 */ /* 0x000fe20000000800 */
[----:B------:R-:W-:Y:S01]  /*2b630*/  ISETP.LT.AND P4, PT, R7, UR11, !P0 ;  /* 0x0000000b07007c0c */ /* 0x000fe2000c781270 */
[----:B------:R-:W-:Y:S01]  /*2b640*/  IMAD.WIDE R242, R0, 0x2, R244 ;  /* 0x0000000200f27825 */ /* 0x000fe200078e02f4 */
[----:B------:R-:W-:Y:S01]  /*2b650*/  ISETP.LT.AND P6, PT, R8, UR8, !P0 ;  /* 0x0000000808007c0c */ /* 0x000fe2000c7c1270 */
[----:B------:R-:W-:Y:S01]  /*2b660*/  ULDC UR8, c[0x0][0x228] ;  /* 0x00008a0000087ab9 */ /* 0x000fe20000000800 */
[----:B------:R-:W-:Y:S01]  /*2b670*/  ULDC UR11, c[0x0][0x228] ;  /* 0x00008a00000b7ab9 */ /* 0x000fe20000000800 */
[----:B------:R-:W-:-:S04]  /*2b680*/  IMAD.WIDE R238, R0, 0x2, R10 ;  /* 0x0000000200ee7825 */ /* 0x000fc800078e020a */
[----:B------:R-:W-:Y:S01]  /*2b690*/  IMAD.WIDE R236, R0, 0x2, R2 ;  /* 0x0000000200ec7825 */ /* 0x000fe200078e0202 */
[----:B---3--:R0:W-:Y:S04]  /*2b6a0*/  @P3 STG.E.U16 desc[UR6][R84.64], R250 ;  /* 0x000000fa54003986 */ /* 0x0081e8000c101506 */
[----:B0-----:R-:W3:Y:S01]  /*2b6b0*/  LDL.LU.64 R84, [R1+0x1758] ;  /* 0x0017580001547983 */ /* 0x001ee20000300a00 */
[----:B------:R-:W-:Y:S02]  /*2b6c0*/  PRMT R87, R251, 0x7632, R87 ;  /* 0x00007632fb577816 */ /* 0x000fe40000000057 */
[----:B----4-:R-:W-:Y:S02]  /*2b6d0*/  PRMT R240, R250, 0x7632, R240 ;  /* 0x00007632faf07816 */ /* 0x010fe400000000f0 */
[----:B------:R-:W4:Y:S04]  /*2b6e0*/  LDL.LU R250, [R1+0x1e4] ;  /* 0x0001e40001fa7983 */ /* 0x000f280000300800 */
[----:B------:R-:W-:Y:S04]  /*2b6f0*/  @P5 STG.E.U16 desc[UR6][R242.64], R240 ;  /* 0x000000f0f2005986 */ /* 0x000fe8000c101506 */
[----:B------:R0:W-:Y:S01]  /*2b700*/  @P4 STG.E.U16 desc[UR6][R238.64], R251 ;  /* 0x000000fbee004986 */ /* 0x0001e2000c101506 */
[----:B------:R-:W-:Y:S01]  /*2b710*/  ISETP.LT.AND P3, PT, R5, UR14, !P2 ;  /* 0x0000000e05007c0c */ /* 0x000fe2000d761270 */
[----:B------:R-:W-:-:S02]  /*2b720*/  ULDC.64 UR14, c[0x0][0x228] ;  /* 0x00008a00000e7ab9 */ /* 0x000fc40000000a00 */
[----:B------:R1:W-:Y:S01]  /*2b730*/  @P6 STG.E.U16 desc[UR6][R236.64], R87 ;  /* 0x00000057ec006986 */ /* 0x0003e2000c101506 */
[----:B------:R-:W-:Y:S02]  /*2b740*/  ISETP.LT.AND P5, PT, R6, UR13, !P2 ;  /* 0x0000000d06007c0c */ /* 0x000fe4000d7a1270 */
[----:B------:R-:W-:Y:S01]  /*2b750*/  ISETP.LT.AND P4, PT, R7, UR11, !P2 ;  /* 0x0000000b07007c0c */ /* 0x000fe2000d781270 */
[----:B------:R-:W-:Y:S01]  /*2b760*/  VIADD R0, R0, UR5 ;  /* 0x0000000500007c36 */ /* 0x000fe20008000000 */
[----:B------:R-:W-:Y:S01]  /*2b770*/  ISETP.LT.AND P6, PT, R8, UR8, !P2 ;  /* 0x0000000808007c0c */ /* 0x000fe2000d7c1270 */
[C---:B------:R-:W-:Y:S01]  /*2b780*/  VIADD R241, R4.reuse, 0x13 ;  /* 0x0000001304f17836 */ /* 0x040fe20000000000 */
[----:B------:R-:W-:Y:S01]  /*2b790*/  ULDC UR5, c[0x0][0x248] ;  /* 0x0000920000057ab9 */ /* 0x000fe20000000800 */
[----:B0-----:R-:W4:Y:S01]  /*2b7a0*/  LDL.LU R251, [R1+0x1d4] ;  /* 0x0001d40001fb7983 */ /* 0x001f220000300800 */
[----:B-1----:R-:W-:Y:S01]  /*2b7b0*/  VIADD R87, R4, 0x14 ;  /* 0x0000001404577836 */ /* 0x002fe20000000000 */
[----:B------:R-:W-:Y:S01]  /*2b7c0*/  ULDC UR11, c[0x0][0x228] ;  /* 0x00008a00000b7ab9 */ /* 0x000fe20000000800 */
[----:B------:R-:W-:Y:S01]  /*2b7d0*/  IMAD.WIDE R238, R0, 0x2, R246 ;  /* 0x0000000200ee7825 */ /* 0x000fe200078e02f6 */
[----:B------:R-:W-:-:S02]  /*2b7e0*/  ULDC UR8, c[0x0][0x228] ;  /* 0x00008a0000087ab9 */ /* 0x000fc40000000800 */
[----:B------:R-:W-:Y:S01]  /*2b7f0*/  ISETP.GE.AND P2, PT, R87, UR15, PT ;  /* 0x0000000f57007c0c */ /* 0x000fe2000bf46270 */
[C---:B------:R-:W-:Y:S01]  /*2b800*/  IMAD.WIDE R242, R0.reuse, 0x2, R244 ;  /* 0x0000000200f27825 */ /* 0x040fe200078e02f4 */
[----:B------:R-:W4:Y:S01]  /*2b810*/  LDL.LU R87, [R1+0x1754] ;  /* 0x0017540001577983 */ /* 0x000f220000300800 */
[----:B------:R-:W-:Y:S01]  /*2b820*/  ISETP.GE.AND P0, PT, R241, UR17, PT ;  /* 0x00000011f1007c0c */ /* 0x000fe2000bf06270 */
[----:B------:R-:W-:Y:S02]  /*2b830*/  ULDC UR15, c[0x0][0x228] ;  /* 0x00008a00000f7ab9 */ /* 0x000fe40000000800 */
[----:B--2---:R0:W-:Y:S01]  /*2b840*/  @P3 STG.E.U16 desc[UR6][R238.64], R249 ;  /* 0x000000f9ee003986 */ /* 0x0041e2000c101506 */
[----:B------:R-:W-:-:S04]  /*2b850*/  IMAD.WIDE R240, R0, 0x2, R10 ;  /* 0x0000000200f07825 */ /* 0x000fc800078e020a */
[C---:B------:R-:W-:Y:S01]  /*2b860*/  IMAD.WIDE R236, R0.reuse, 0x2, R2 ;  /* 0x0000000200ec7825 */ /* 0x040fe200078e0202 */
[----:B0-----:R-:W2:Y:S01]  /*2b870*/  LDL.LU R238, [R1+0x1750] ;  /* 0x0017500001ee7983 */ /* 0x001ea20000300800 */
[----:B------:R-:W-:Y:S02]  /*2b880*/  ISETP.LT.AND P3, PT, R5, UR12, !P1 ;  /* 0x0000000c05007c0c */ /* 0x000fe4000cf61270 */
[----:B------:R-:W-:Y:S01]  /*2b890*/  VIADD R0, R0, UR5 ;  /* 0x0000000500007c36 */ /* 0x000fe20008000000 */
[----:B------:R-:W-:Y:S01]  /*2b8a0*/  ULDC.64 UR12, c[0x0][0x228] ;  /* 0x00008a00000c7ab9 */ /* 0x000fe20000000a00 */
[----:B------:R-:W-:Y:S01]  /*2b8b0*/  ULDC UR5, c[0x0][0x248] ;  /* 0x0000920000057ab9 */ /* 0x000fe20000000800 */
[----:B---3--:R-:W-:Y:S02]  /*2b8c0*/  PRMT R85, R249, 0x7632, R85 ;  /* 0x00007632f9557816 */ /* 0x008fe40000000055 */
[----:B------:R-:W3:Y:S01]  /*2b8d0*/  LDL.LU R249, [R1+0x1c4] ;  /* 0x0001c40001f97983 */ /* 0x000ee20000300800 */
[----:B------:R-:W-:-:S03]  /*2b8e0*/  PRMT R84, R248, 0x7632, R84 ;  /* 0x00007632f8547816 */ /* 0x000fc60000000054 */
[----:B------:R-:W-:Y:S04]  /*2b8f0*/  @P5 STG.E.U16 desc[UR6][R242.64], R85 ;  /* 0x00000055f2005986 */ /* 0x000fe8000c101506 */
[----:B------:R0:W-:Y:S04]  /*2b900*/  @P4 STG.E.U16 desc[UR6][R240.64], R248 ;  /* 0x000000f8f0004986 */ /* 0x0001e8000c101506 */
[----:B------:R1:W-:Y:S04]  /*2b910*/  @P6 STG.E.U16 desc[UR6][R236.64], R84 ;  /* 0x00000054ec006986 */ /* 0x0003e8000c101506 */
[----:B0-----:R-:W2:Y:S01]  /*2b920*/  LDL.LU R248, [R1+0x1b4] ;  /* 0x0001b40001f87983 */ /* 0x001ea20000300800 */
[----:B-1----:R-:W-:-:S05]  /*2b930*/  VIADD R84, R4, 0x15 ;  /* 0x0000001504547836 */ /* 0x002fca0000000000 */
[----:B------:R-:W-:Y:S01]  /*2b940*/  ISETP.GE.AND P4, PT, R84, UR13, PT ;  /* 0x0000000d54007c0c */ /* 0x000fe2000bf86270 */
[----:B------:R-:W-:Y:S01]  /*2b950*/  IMAD.WIDE R84, R0, 0x2, R246 ;  /* 0x0000000200547825 */ /* 0x000fe200078e02f6 */
[----:B----4-:R-:W-:-:S04]  /*2b960*/  PRMT R87, R250, 0x7632, R87 ;  /* 0x00007632fa577816 */ /* 0x010fc80000000057 */
[----:B------:R0:W-:Y:S01]  /*2b970*/  @P3 STG.E.U16 desc[UR6][R84.64], R250 ;  /* 0x000000fa54003986 */ /* 0x0001e2000c101506 */
[----:B------:R-:W-:Y:S01]  /*2b980*/  ISETP.LT.AND P5, PT, R6, UR15, !P1 ;  /* 0x0000000f06007c0c */ /* 0x000fe2000cfa1270 */
[C---:B------:R-:W-:Y:S01]  /*2b990*/  IMAD.WIDE R242, R0.reuse, 0x2, R244 ;  /* 0x0000000200f27825 */ /* 0x040fe200078e02f4 */
[----:B------:R-:W-:Y:S01]  /*2b9a0*/  ISETP.LT.AND P6, PT, R7, UR11, !P1 ;  /* 0x0000000b07007c0c */ /* 0x000fe2000cfc1270 */
[----:B------:R-:W-:Y:S01]  /*2b9b0*/  ULDC UR11, c[0x0][0x228] ;  /* 0x00008a00000b7ab9 */ /* 0x000fe20000000800 */
[----:B------:R-:W-:Y:S01]  /*2b9c0*/  PRMT R86, R251, 0x7632, R86 ;  /* 0x00007632fb567816 */ /* 0x000fe20000000056 */
[----:B------:R-:W-:Y:S01]  /*2b9d0*/  IMAD.WIDE R240, R0, 0x2, R10 ;  /* 0x0000000200f07825 */ /* 0x000fe200078e020a */
[----:B------:R-:W-:Y:S01]  /*2b9e0*/  ULDC UR13, c[0x0][0x228] ;  /* 0x00008a00000d7ab9 */ /* 0x000fe20000000800 */
[----:B0-----:R-:W4:Y:S04]  /*2b9f0*/  LDL.LU.64 R84, [R1+0x1748] ;  /* 0x0017480001547983 */ /* 0x001f280000300a00 */
[----:B------:R-:W2:Y:S01]  /*2ba00*/  LDL.LU R250, [R1+0x1e8] ;  /* 0x0001e80001fa7983 */ /* 0x000ea20000300800 */
[----:B------:R-:W-:Y:S01]  /*2ba10*/  ISETP.LT.AND P1, PT, R8, UR8, !P1 ;  /* 0x0000000808007c0c */ /* 0x000fe2000cf21270 */
[C---:B------:R-:W-:Y:S01]  /*2ba20*/  IMAD.WIDE R236, R0.reuse, 0x2, R2 ;  /* 0x0000000200ec7825 */ /* 0x040fe200078e0202 */
[----:B------:R-:W-:Y:S01]  /*2ba30*/  ULDC UR8, c[0x0][0x228] ;  /* 0x00008a0000087ab9 */ /* 0x000fe20000000800 */
[----:B------:R-:W-:Y:S04]  /*2ba40*/  @P5 STG.E.U16 desc[UR6][R242.64], R87 ;  /* 0x00000057f2005986 */ /* 0x000fe8000c101506 */
[----:B------:R0:W-:Y:S01]  /*2ba50*/  @P6 STG.E.U16 desc[UR6][R240.64], R251 ;  /* 0x000000fbf0006986 */ /* 0x0001e2000c101506 */
[----:B------:R-:W-:-:S02]  /*2ba60*/  VIADD R0, R0, UR5 ;  /* 0x0000000500007c36 */ /* 0x000fc40008000000 */
[----:B------:R-:W-:Y:S01]  /*2ba70*/  VIADD R239, R4, 0x98 ;  /* 0x0000009804ef7836 */ /* 0x000fe20000000000 */
[----:B------:R-:W-:Y:S01]  /*2ba80*/  ISETP.LT.AND P5, PT, R6, UR11, !P0 ;  /* 0x0000000b06007c0c */ /* 0x000fe2000c7a1270 */
[----:B------:R-:W-:Y:S01]  /*2ba90*/  ULDC UR5, c[0x0][0x248] ;  /* 0x0000920000057ab9 */ /* 0x000fe20000000800 */
[----:B------:R1:W-:Y:S01]  /*2baa0*/  @P1 STG.E.U16 desc[UR6][R236.64], R86 ;  /* 0x00000056ec001986 */ /* 0x0003e2000c101506 */
[----:B------:R-:W-:-:S03]  /*2bab0*/  ISETP.LT.AND P1, PT, R5, UR22, !P0 ;  /* 0x0000001605007c0c */ /* 0x000fc6000c721270 */
[----:B0-----:R-:W2:Y:S01]  /*2bac0*/  LDL.LU R251, [R1+0x1d8] ;  /* 0x0001d80001fb7983 */ /* 0x001ea20000300800 */
[----:B------:R-:W-:Y:S01]  /*2bad0*/  ISETP.GE.AND P3, PT, R239, UR9, PT ;  /* 0x00000009ef007c0c */ /* 0x000fe2000bf66270 */
[----:B------:R-:W-:Y:S01]  /*2bae0*/  ULDC UR9, c[0x0][0x228] ;  /* 0x00008a0000097ab9 */ /* 0x000fe20000000800 */
[----:B------:R-:W-:Y:S01]  /*2baf0*/  IMAD.WIDE R242, R0, 0x2, R244 ;  /* 0x0000000200f27825 */ /* 0x000fe200078e02f4 */
[----:B------:R-:W-:-:S03]  /*2bb00*/  ULDC UR11, c[0x0][0x228] ;  /* 0x00008a00000b7ab9 */ /* 0x000fc60000000800 */
[----:B-1----:R-:W-:Y:S01]  /*2bb10*/  IMAD.WIDE R86, R0, 0x2, R246 ;  /* 0x0000000200567825 */ /* 0x002fe200078e02f6 */
[----:B------:R-:W-:Y:S01]  /*2bb20*/  ISETP.LT.AND P6, PT, R7, UR9, !P0 ;  /* 0x0000000907007c0c */ /* 0x000fe2000c7c1270 */
[----:B------:R-:W-:Y:S01]  /*2bb30*/  ULDC.64 UR22, c[0x0][0x228] ;  /* 0x00008a0000167ab9 */ /* 0x000fe20000000a00 */
[----:B------:R-:W-:Y:S01]  /*2bb40*/  ISETP.LT.AND P0, PT, R8, UR8, !P0 ;  /* 0x0000000808007c0c */ /* 0x000fe2000c701270 */
[----:B------:R-:W-:Y:S01]  /*2bb50*/  IMAD.WIDE R240, R0, 0x2, R10 ;  /* 0x0000000200f07825 */ /* 0x000fe200078e020a */
[----:B------:R-:W-:-:S03]  /*2bb60*/  ULDC.64 UR8, c[0x0][0x228] ;  /* 0x00008a0000087ab9 */ /* 0x000fc60000000a00 */
[----:B------:R-:W-:-:S04]  /*2bb70*/  IMAD.WIDE R236, R0, 0x2, R2 ;  /* 0x0000000200ec7825 */ /* 0x000fc800078e0202 */
[----:B------:R-:W-:Y:S01]  /*2bb80*/  VIADD R0, R0, UR5 ;  /* 0x0000000500007c36 */ /* 0x000fe20008000000 */
[----:B------:R-:W-:Y:S01]  /*2bb90*/  ULDC UR5, c[0x0][0x248] ;  /* 0x0000920000057ab9 */ /* 0x000fe20000000800 */
[----:B---3--:R0:W-:Y:S04]  /*2bba0*/  @P1 STG.E.U16 desc[UR6][R86.64], R249 ;  /* 0x000000f956001986 */ /* 0x0081e8000c101506 */
[----:B0-----:R-:W3:Y:S01]  /*2bbb0*/  LDL.LU.64 R86, [R1+0x1740] ;  /* 0x0017400001567983 */ /* 0x001ee20000300a00 */
[----:B----4-:R-:W-:-:S03]  /*2bbc0*/  PRMT R85, R249, 0x7632, R85 ;  /* 0x00007632f9557816 */ /* 0x010fc60000000055 */
[----:B------:R-:W4:Y:S01]  /*2bbd0*/  LDL.LU R249, [R1+0x1c8] ;  /* 0x0001c80001f97983 */ /* 0x000f220000300800 */
[----:B--2---:R-:W-:-:S03]  /*2bbe0*/  PRMT R84, R248, 0x7632, R84 ;  /* 0x00007632f8547816 */ /* 0x004fc60000000054 */
[----:B------:R-:W-:Y:S04]  /*2bbf0*/  @P5 STG.E.U16 desc[UR6][R242.64], R85 ;  /* 0x00000055f2005986 */ /* 0x000fe8000c101506 */
[----:B------:R0:W-:Y:S04]  /*2bc00*/  @P6 STG.E.U16 desc[UR6][R240.64], R248 ;  /* 0x000000f8f0006986 */ /* 0x0001e8000c101506 */
[----:B------:R1:W-:Y:S01]  /*2bc10*/  @P0 STG.E.U16 desc[UR6][R236.64], R84 ;  /* 0x00000054ec000986 */ /* 0x0003e2000c101506 */
[----:B------:R-:W-:Y:S01]  /*2bc20*/  ISETP.LT.AND P0, PT, R5, UR10, !P2 ;  /* 0x0000000a05007c0c */ /* 0x000fe2000d701270 */
[----:B------:R-:W-:Y:S01]  /*2bc30*/  VIADD R239, R4, 0x9b ;  /* 0x0000009b04ef7836 */ /* 0x000fe20000000000 */
[----:B------:R-:W-:Y:S01]  /*2bc40*/  ULDC UR10, c[0x0][0x228] ;  /* 0x00008a00000a7ab9 */ /* 0x000fe20000000800 */
[----:B0-----:R-:W2:Y:S01]  /*2bc50*/  LDL.LU R248, [R1+0x1b8] ;  /* 0x0001b80001f87983 */ /* 0x001ea20000300800 */
[----:B-1----:R-:W-:-:S09]  /*2bc60*/  IMAD.WIDE R84, R0, 0x2, R246 ;  /* 0x0000000200547825 */ /* 0x002fd200078e02f6 */
[----:B------:R0:W-:Y:S04]  /*2bc70*/  @P0 STG.E.U16 desc[UR6][R84.64], R250 ;  /* 0x000000fa54000986 */ /* 0x0001e8000c101506 */
[----:B0-----:R-:W4:Y:S01]  /*2bc80*/  LDL.LU.64 R84, [R1+0x1738] ;  /* 0x0017380001547983 */ /* 0x001f220000300a00 */
[----:B------:R-:W-:Y:S01]  /*2bc90*/  ISETP.GE.AND P1, PT, R239, UR9, PT ;  /* 0x00000009ef007c0c */ /* 0x000fe2000bf26270 */
[----:B------:R-:W-:Y:S01]  /*2bca0*/  ULDC UR9, c[0x0][0x228] ;  /* 0x00008a0000097ab9 */ /* 0x000fe20000000800 */
[----:B------:R-:W-:Y:S02]  /*2bcb0*/  ISETP.LT.AND P5, PT, R6, UR11, !P2 ;  /* 0x0000000b06007c0c */ /* 0x000fe4000d7a1270 */
[----:B------:R-:W-:Y:S01]  /*2bcc0*/  ISETP.LT.AND P6, PT, R7, UR10, !P2 ;  /* 0x0000000a07007c0c */ /* 0x000fe2000d7c1270 */
[----:B------:R-:W-:Y:S01]  /*2bcd0*/  IMAD.WIDE R242, R0, 0x2, R244 ;  /* 0x0000000200f27825 */ /* 0x000fe200078e02f4 */
[----:B------:R-:W-:Y:S01]  /*2bce0*/  ISETP.LT.AND P2, PT, R8, UR9, !P2 ;  /* 0x0000000908007c0c */ /* 0x000fe2000d741270 */
[----:B------:R-:W-:Y:S01]  /*2bcf0*/  ULDC.64 UR10, c[0x0][0x228] ;  /* 0x00008a00000a7ab9 */ /* 0x000fe20000000a00 */
[----:B------:R-:W-:Y:S01]  /*2bd00*/  ULDC UR9, c[0x0][0x228] ;  /* 0x00008a0000097ab9 */ /* 0x000fe20000000800 */
        /* <DEDUP_REMOVED lines=8> */
[----:B------:R-:W-:Y:S04]  /*2bd90*/  @P6 STG.E.U16 desc[UR6][R240.64], R251 ;  /* 0x000000fbf0006986 */ /* 0x000fe8000c101506 */
[----:B------:R0:W-:Y:S01]  /*2bda0*/  @P2 STG.E.U16 desc[UR6][R236.64], R86 ;  /* 0x00000056ec002986 */ /* 0x0001e2000c101506 */
[----:B------:R-:W-:Y:S02]  /*2bdb0*/  ISETP.LT.AND P2, PT, R5, UR20, !P4 ;  /* 0x0000001405007c0c */ /* 0x000fe4000e741270 */
[----:B----4-:R-:W-:Y:S01]  /*2bdc0*/  PRMT R85, R249, 0x7632, R85 ;  /* 0x00007632f9557816 */ /* 0x010fe20000000055 */
[----:B0-----:R-:W-:Y:S01]  /*2bdd0*/  IMAD.WIDE R86, R0, 0x2, R246 ;  /* 0x0000000200567825 */ /* 0x001fe200078e02f6 */
[----:B------:R-:W4:Y:S03]  /*2bde0*/  LDL.LU R251, [R1+0x1dc] ;  /* 0x0001dc0001fb7983 */ /* 0x000f260000300800 */
[----:B------:R-:W-:-:S06]  /*2bdf0*/  VIADD R239, R4, 0x9a ;  /* 0x0000009a04ef7836 */ /* 0x000fcc0000000000 */
[----:B------:R0:W-:Y:S01]  /*2be00*/  @P2 STG.E.U16 desc[UR6][R86.64], R249 ;  /* 0x000000f956002986 */ /* 0x0001e2000c101506 */
[----:B------:R-:W-:Y:S01]  /*2be10*/  ISETP.LT.AND P5, PT, R6, UR13, !P4 ;  /* 0x0000000d06007c0c */ /* 0x000fe2000e7a1270 */
[----:B------:R-:W-:Y:S01]  /*2be20*/  IMAD.WIDE R242, R0, 0x2, R244 ;  /* 0x0000000200f27825 */ /* 0x000fe200078e02f4 */
[----:B--2---:R-:W-:Y:S01]  /*2be30*/  PRMT R84, R248, 0x7632, R84 ;  /* 0x00007632f8547816 */ /* 0x004fe20000000054 */
[----:B------:R-:W-:Y:S01]  /*2be40*/  ULDC UR13, c[0x0][0x228] ;  /* 0x00008a00000d7ab9 */ /* 0x000fe20000000800 */
[----:B------:R-:W-:Y:S01]  /*2be50*/  ULDC.64 UR20, c[0x0][0x228] ;  /* 0x00008a0000147ab9 */ /* 0x000fe20000000a00 */
[----:B0-----:R-:W2:Y:S04]  /*2be60*/  LDL.LU.64 R86, [R1+0x1730] ;  /* 0x0017300001567983 */ /* 0x001ea80000300a00 */
[----:B------:R-:W4:Y:S01]  /*2be70*/  LDL.LU R249, [R1+0x1cc] ;  /* 0x0001cc0001f97983 */ /* 0x000f220000300800 */
[----:B------:R-:W-:Y:S01]  /*2be80*/  ISETP.GE.AND P0, PT, R239, UR11, PT ;  /* 0x0000000bef007c0c */ /* 0x000fe2000bf06270 */
[----:B------:R-:W-:-:S02]  /*2be90*/  ULDC UR11, c[0x0][0x228] ;  /* 0x00008a00000b7ab9 */ /* 0x000fc40000000800 */
[----:B------:R-:W-:Y:S01]  /*2bea0*/  ISETP.LT.AND P6, PT, R7, UR11, !P4 ;  /* 0x0000000b07007c0c */ /* 0x000fe2000e7c1270 */
[----:B------:R-:W-:Y:S01]  /*2beb0*/  VIADD R239, R4, 0x16 ;  /* 0x0000001604ef7836 */ /* 0x000fe20000000000 */
[----:B------:R-:W-:Y:S01]  /*2bec0*/  ISETP.LT.AND P4, PT, R8, UR9, !P4 ;  /* 0x0000000908007c0c */ /* 0x000fe2000e781270 */
[C---:B------:R-:W-:Y:S01]  /*2bed0*/  IMAD.WIDE R240, R0.reuse, 0x2, R10 ;  /* 0x0000000200f07825 */ /* 0x040fe200078e020a */
[----:B------:R-:W-:Y:S01]  /*2bee0*/  @P5 STG.E.U16 desc[UR6][R242.64], R85 ;  /* 0x00000055f2005986 */ /* 0x000fe2000c101506 */
[----:B------:R-:W-:Y:S02]  /*2bef0*/  ULDC UR11, c[0x0][0x228] ;  /* 0x00008a00000b7ab9 */ /* 0x000fe40000000800 */
[----:B------:R-:W-:Y:S01]  /*2bf00*/  IMAD.WIDE R236, R0, 0x2, R2 ;  /* 0x0000000200ec7825 */ /* 0x000fe200078e0202 */
[----:B------:R-:W-:Y:S01]  /*2bf10*/  ISETP.GE.AND P2, PT, R239, UR23, PT ;  /* 0x00000017ef007c0c */ /* 0x000fe2000bf46270 */
[----:B------:R-:W-:Y:S01]  /*2bf20*/  ULDC UR9, c[0x0][0x228] ;  /* 0x00008a0000097ab9 */ /* 0x000fe20000000800 */
[----:B------:R-:W-:-:S03]  /*2bf30*/  ULDC UR23, c[0x0][0x22c] ;  /* 0x00008b0000177ab9 */ /* 0x000fc60000000800 */
[----:B------:R0:W-:Y:S04]  /*2bf40*/  @P6 STG.E.U16 desc[UR6][R240.64], R248 ;  /* 0x000000f8f0006986 */ /* 0x0001e8000c101506 */
[----:B------:R1:W-:Y:S01]  /*2bf50*/  @P4 STG.E.U16 desc[UR6][R236.64], R84 ;  /* 0x00000054ec004986 */ /* 0x0003e2000c101506 */
[----:B------:R-:W-:Y:S01]  /*2bf60*/  ISETP.LT.AND P4, PT, R5, UR18, !P2 ;  /* 0x0000001205007c0c */ /* 0x000fe2000d781270 */
[----:B------:R-:W-:Y:S02]  /*2bf70*/  VIADD R0, R0, UR5 ;  /* 0x0000000500007c36 */ /* 0x000fe40008000000 */
[----:B0-----:R-:W4:Y:S01]  /*2bf80*/  LDL.LU R248, [R1+0x1bc] ;  /* 0x0001bc0001f87983 */ /* 0x001f220000300800 */
[----:B------:R-:W-:Y:S02]  /*2bf90*/  ISETP.LT.AND P5, PT, R6, UR13, !P2 ;  /* 0x0000000d06007c0c */ /* 0x000fe4000d7a1270 */
[----:B------:R-:W-:Y:S01]  /*2bfa0*/  ISETP.LT.AND P6, PT, R7, UR11, !P2 ;  /* 0x0000000b07007c0c */ /* 0x000fe2000d7c1270 */
[----:B-1----:R-:W-:Y:S01]  /*2bfb0*/  IMAD.WIDE R84, R0, 0x2, R246 ;  /* 0x0000000200547825 */ /* 0x002fe200078e02f6 */
[----:B------:R-:W-:Y:S01]  /*2bfc0*/  ISETP.LT.AND P2, PT, R8, UR9, !P2 ;  /* 0x0000000908007c0c */ /* 0x000fe2000d741270 */
[----:B------:R-:W-:Y:S01]  /*2bfd0*/  ULDC UR5, c[0x0][0x248] ;  /* 0x0000920000057ab9 */ /* 0x000fe20000000800 */
[----:B------:R-:W-:Y:S01]  /*2bfe0*/  ULDC UR13, c[0x0][0x228] ;  /* 0x00008a00000d7ab9 */ /* 0x000fe20000000800 */
[----:B------:R-:W-:Y:S01]  /*2bff0*/  VIADD R239, R4, 0x17 ;  /* 0x0000001704ef7836 */ /* 0x000fe20000000000 */
[----:B------:R-:W-:Y:S01]  /*2c000*/  ULDC UR11, c[0x0][0x228] ;  /* 0x00008a00000b7ab9 */ /* 0x000fe20000000800 */
[----:B------:R-:W-:Y:S01]  /*2c010*/  IMAD.WIDE R242, R0, 0x2, R244 ;  /* 0x0000000200f27825 */ /* 0x000fe200078e02f4 */
[----:B------:R-:W-:Y:S01]  /*2c020*/  ULDC UR9, c[0x0][0x228] ;  /* 0x00008a0000097ab9 */ /* 0x000fe20000000800 */
[----:B------:R-:W-:-:S02]  /*2c030*/  ULDC.64 UR18, c[0x0][0x228] ;  /* 0x00008a0000127ab9 */ /* 0x000fc40000000a00 */
[----:B------:R-:W-:-:S04]  /*2c040*/  IMAD.WIDE R240, R0, 0x2, R10 ;  /* 0x0000000200f07825 */ /* 0x000fc800078e020a */
[----:B------:R-:W-:-:S04]  /*2c050*/  IMAD.WIDE R236, R0, 0x2, R2 ;  /* 0x0000000200ec7825 */ /* 0x000fc800078e0202 */
[----:B------:R-:W-:Y:S01]  /*2c060*/  VIADD R0, R0, UR5 ;  /* 0x0000000500007c36 */ /* 0x000fe20008000000 */
[----:B------:R-:W-:Y:S01]  /*2c070*/  ULDC UR5, c[0x0][0x248] ;  /* 0x0000920000057ab9 */ /* 0x000fe20000000800 */
[----:B---3--:R0:W-:Y:S04]  /*2c080*/  @P4 STG.E.U16 desc[UR6][R84.64], R250 ;  /* 0x000000fa54004986 */ /* 0x0081e8000c101506 */
[----:B0-----:R-:W3:Y:S01]  /*2c090*/  LDL.LU.64 R84, [R1+0x1728] ;  /* 0x0017280001547983 */ /* 0x001ee20000300a00 */
[----:B------:R-:W-:Y:S02]  /*2c0a0*/  ISETP.GE.AND P4, PT, R239, UR21, PT ;  /* 0x00000015ef007c0c */ /* 0x000fe4000bf86270 */
[----:B--2---:R-:W-:Y:S02]  /*2c0b0*/  PRMT R87, R250, 0x7632, R87 ;  /* 0x00007632fa577816 */ /* 0x004fe40000000057 */
[----:B------:R-:W2:Y:S01]  /*2c0c0*/  LDL.LU R250, [R1+0x1a0] ;  /* 0x0001a00001fa7983 */ /* 0x000ea20000300800 */
[----:B----4-:R-:W-:-:S03]  /*2c0d0*/  PRMT R86, R251, 0x7632, R86 ;  /* 0x00007632fb567816 */ /* 0x010fc60000000056 */
[----:B------:R-:W-:Y:S04]  /*2c0e0*/  @P5 STG.E.U16 desc[UR6][R242.64], R87 ;  /* 0x00000057f2005986 */ /* 0x000fe8000c101506 */
[----:B------:R0:W-:Y:S04]  /*2c0f0*/  @P6 STG.E.U16 desc[UR6][R240.64], R251 ;  /* 0x000000fbf0006986 */ /* 0x0001e8000c101506 */
[----:B------:R1:W-:Y:S01]  /*2c100*/  @P2 STG.E.U16 desc[UR6][R236.64], R86 ;  /* 0x00000056ec002986 */ /* 0x0003e2000c101506 */
[----:B------:R-:W-:Y:S01]  /*2c110*/  ISETP.LT.AND P2, PT, R5, UR16, !P4 ;  /* 0x0000001005007c0c */ /* 0x000fe2000e741270 */
[----:B------:R-:W-:-:S02]  /*2c120*/  VIADD R239, R4, 0x18 ;  /* 0x0000001804ef7836 */ /* 0x000fc40000000000 */
[----:B0-----:R-:W4:Y:S01]  /*2c130*/  LDL.LU R251, [R1+0x190] ;  /* 0x0001900001fb7983 */ /* 0x001f220000300800 */
[----:B------:R-:W-:Y:S01]  /*2c140*/  ISETP.LT.AND P5, PT, R6, UR13, !P4 ;  /* 0x0000000d06007c0c */ /* 0x000fe2000e7a1270 */
[C---:B------:R-:W-:Y:S01]  /*2c150*/  IMAD.WIDE R242, R0.reuse, 0x2, R244 ;  /* 0x0000000200f27825 */ /* 0x040fe200078e02f4 */
[----:B------:R-:W-:Y:S01]  /*2c160*/  ISETP.LT.AND P6, PT, R7, UR11, !P4 ;  /* 0x0000000b07007c0c */ /* 0x000fe2000e7c1270 */
[----:B------:R-:W-:Y:S02]  /*2c170*/  ULDC UR13, c[0x0][0x228] ;  /* 0x00008a00000d7ab9 */ /* 0x000fe40000000800 */
[----:B-1----:R-:W-:Y:S01]  /*2c180*/  IMAD.WIDE R86, R0, 0x2, R246 ;  /* 0x0000000200567825 */ /* 0x002fe200078e02f6 */
[----:B------:R-:W-:Y:S01]  /*2c190*/  ULDC UR11, c[0x0][0x228] ;  /* 0x00008a00000b7ab9 */ /* 0x000fe20000000800 */
[----:B------:R-:W-:-:S03]  /*2c1a0*/  ULDC.64 UR16, c[0x0][0x228] ;  /* 0x00008a0000107ab9 */ /* 0x000fc60000000a00 */
[----:B------:R0:W-:Y:S04]  /*2c1b0*/  @P2 STG.E.U16 desc[UR6][R86.64], R249 ;  /* 0x000000f956002986 */ /* 0x0001e8000c101506 */
[----:B0-----:R-:W2:Y:S01]  /*2c1c0*/  LDL.LU.64 R86, [R1+0x1720] ;  /* 0x0017200001567983 */ /* 0x001ea20000300a00 */
[----:B------:R-:W-:Y:S01]  /*2c1d0*/  ISETP.LT.AND P4, PT, R8, UR9, !P4 ;  /* 0x0000000908007c0c */ /* 0x000fe2000e781270 */
[C---:B------:R-:W-:Y:S01]  /*2c1e0*/  IMAD.WIDE R240, R0.reuse, 0x2, R10 ;  /* 0x0000000200f07825 */ /* 0x040fe200078e020a */
[----:B------:R-:W-:Y:S01]  /*2c1f0*/  ISETP.GE.AND P2, PT, R239, UR19, PT ;  /* 0x00000013ef007c0c */ /* 0x000fe2000bf46270 */
[----:B------:R-:W-:Y:S02]  /*2c200*/  ULDC UR9, c[0x0][0x228] ;  /* 0x00008a0000097ab9 */ /* 0x000fe40000000800 */
        /* <DEDUP_REMOVED lines=10> */
[----:B--2---:R-:W-:Y:S01]  /*2c2b0*/  PRMT R87, R250, 0x7632, R87 ;  /* 0x00007632fa577816 */ /* 0x004fe20000000057 */
[----:B0-----:R-:W-:Y:S01]  /*2c2c0*/  IMAD.WIDE R84, R0, 0x2, R246 ;  /* 0x0000000200547825 */ /* 0x001fe200078e02f6 */
[----:B------:R-:W2:Y:S01]  /*2c2d0*/  LDL.LU R248, [R1+0x170] ;  /* 0x0001700001f87983 */ /* 0x000ea20000300800 */
[----:B------:R-:W-:Y:S01]  /*2c2e0*/  ISETP.LT.AND P5, PT, R6, UR13, !P2 ;  /* 0x0000000d06007c0c */ /* 0x000fe2000d7a1270 */
[----:B------:R-:W-:-:S07]  /*2c2f0*/  ULDC.64 UR14, c[0x0][0x228] ;  /* 0x00008a00000e7ab9 */ /* 0x000fce0000000a00 */
[----:B------:R0:W-:Y:S04]  /*2c300*/  @P4 STG.E.U16 desc[UR6][R84.64], R250 ;  /* 0x000000fa54004986 */ /* 0x0001e8000c101506 */
[----:B0-----:R-:W2:Y:S04]  /*2c310*/  LDL.LU.64 R84, [R1+0x1718] ;  /* 0x0017180001547983 */ /* 0x001ea80000300a00 */
[----:B------:R-:W2:Y:S01]  /*2c320*/  LDL.LU R250, [R1+0x1a4] ;  /* 0x0001a40001fa7983 */ /* 0x000ea20000300800 */
[----:B------:R-:W-:Y:S01]  /*2c330*/  ISETP.LT.AND P6, PT, R7, UR11, !P2 ;  /* 0x0000000b07007c0c */ /* 0x000fe2000d7c1270 */
[----:B------:R-:W-:Y:S01]  /*2c340*/  VIADD R239, R4, 0x19 ;  /* 0x0000001904ef7836 */ /* 0x000fe20000000000 */
[----:B------:R-:W-:Y:S01]  /*2c350*/  ISETP.LT.AND P2, PT, R8, UR9, !P2 ;  /* 0x0000000908007c0c */ /* 0x000fe2000d741270 */
[----:B------:R-:W-:Y:S01]  /*2c360*/  IMAD.WIDE R242, R0, 0x2, R244 ;  /* 0x0000000200f27825 */ /* 0x000fe200078e02f4 */
[----:B----4-:R-:W-:Y:S01]  /*2c370*/  PRMT R86, R251, 0x7632, R86 ;  /* 0x00007632fb567816 */ /* 0x010fe20000000056 */
[----:B------:R-:W-:-:S02]  /*2c380*/  ULDC UR11, c[0x0][0x228] ;  /* 0x00008a00000b7ab9 */ /* 0x000fc40000000800 */
[----:B------:R-:W-:Y:S01]  /*2c390*/  IMAD.WIDE R240, R0, 0x2, R10 ;  /* 0x0000000200f07825 */ /* 0x000fe200078e020a */
[----:B------:R-:W-:-:S03]  /*2c3a0*/  ISETP.GE.AND P4, PT, R239, UR17, PT ;  /* 0x00000011ef007c0c */ /* 0x000fc6000bf86270 */
[----:B------:R-:W-:Y:S01]  /*2c3b0*/  IMAD.WIDE R236, R0, 0x2, R2 ;  /* 0x0000000200ec7825 */ /* 0x000fe200078e0202 */
[----:B------:R-:W-:Y:S01]  /*2c3c0*/  @P5 STG.E.U16 desc[UR6][R242.64], R87 ;  /* 0x00000057f2005986 */ /* 0x000fe2000c101506 */
[----:B------:R-:W-:-:S03]  /*2c3d0*/  ULDC UR9, c[0x0][0x228] ;  /* 0x00008a0000097ab9 */ /* 0x000fc60000000800 */
[----:B------:R0:W-:Y:S04]  /*2c3e0*/  @P6 STG.E.U16 desc[UR6][R240.64], R251 ;  /* 0x000000fbf0006986 */ /* 0x0001e8000c101506 */
[----:B------:R1:W-:Y:S01]  /*2c3f0*/  @P2 STG.E.U16 desc[UR6][R236.64], R86 ;  /* 0x00000056ec002986 */ /* 0x0003e2000c101506 */
[----:B------:R-:W-:Y:S01]  /*2c400*/  ISETP.LT.AND P2, PT, R5, UR12, !P4 ;  /* 0x0000000c05007c0c */ /* 0x000fe2000e741270 */
[----:B------:R-:W-:Y:S01]  /*2c410*/  VIADD R0, R0, UR5 ;  /* 0x0000000500007c36 */ /* 0x000fe20008000000 */
[----:B------:R-:W-:Y:S01]  /*2c420*/  ULDC UR12, c[0x0][0x228] ;  /* 0x00008a00000c7ab9 */ /* 0x000fe20000000800 */
[----:B0-----:R-:W4:Y:S01]  /*2c430*/  LDL.LU R251, [R1+0x194] ;  /* 0x0001940001fb7983 */ /* 0x001f220000300800 */
[----:B------:R-:W-:Y:S01]  /*2c440*/  ISETP.LT.AND P6, PT, R7, UR11, !P4 ;  /* 0x0000000b07007c0c */ /* 0x000fe2000e7c1270 */
[----:B------:R-:W-:Y:S01]  /*2c450*/  VIADD R239, R4, 0x1a ;  /* 0x0000001a04ef7836 */ /* 0x000fe20000000000 */
[----:B------:R-:W-:Y:S01]  /*2c460*/  ULDC UR5, c[0x0][0x248] ;  /* 0x0000920000057ab9 */ /* 0x000fe20000000800 */
[----:B-1----:R-:W-:Y:S01]  /*2c470*/  IMAD.WIDE R86, R0, 0x2, R246 ;  /* 0x0000000200567825 */ /* 0x002fe200078e02f6 */
[----:B------:R-:W-:Y:S01]  /*2c480*/  ISETP.LT.AND P5, PT, R6, UR12, !P4 ;  /* 0x0000000c06007c0c */ /* 0x000fe2000e7a1270 */
[----:B------:R-:W-:Y:S01]  /*2c490*/  ULDC UR12, c[0x0][0x228] ;  /* 0x00008a00000c7ab9 */ /* 0x000fe20000000800 */
[----:B------:R-:W-:Y:S01]  /*2c4a0*/  ISETP.LT.AND P4, PT, R8, UR9, !P4 ;  /* 0x0000000908007c0c */ /* 0x000fe2000e781270 */
[----:B------:R-:W-:Y:S01]  /*2c4b0*/  IMAD.WIDE R242, R0, 0x2, R244 ;  /* 0x0000000200f27825 */ /* 0x000fe200078e02f4 */
[----:B------:R-:W-:Y:S01]  /*2c4c0*/  ULDC UR11, c[0x0][0x228] ;  /* 0x00008a00000b7ab9 */ /* 0x000fe20000000800 */
[----:B------:R-:W-:-:S02]  /*2c4d0*/  ULDC UR9, c[0x0][0x228] ;  /* 0x00008a0000097ab9 */ /* 0x000fc40000000800 */
        /* <DEDUP_REMOVED lines=9> */
[----:B------:R-:W-:-:S03]  /*2c570*/  PRMT R84, R248, 0x7632, R84 ;  /* 0x00007632f8547816 */ /* 0x000fc60000000054 */
[----:B------:R-:W-:Y:S04]  /*2c580*/  @P5 STG.E.U16 desc[UR6][R242.64], R85 ;  /* 0x00000055f2005986 */ /* 0x000fe8000c101506 */
[----:B------:R0:W-:Y:S04]  /*2c590*/  @P6 STG.E.U16 desc[UR6][R240.64], R248 ;  /* 0x000000f8f0006986 */ /* 0x0001e8000c101506 */
[----:B------:R1:W-:Y:S01]  /*2c5a0*/  @P4 STG.E.U16 desc[UR6][R236.64], R84 ;  /* 0x00000054ec004986 */ /* 0x0003e2000c101506 */
[----:B------:R-:W-:Y:S01]  /*2c5b0*/  ISETP.LT.AND P4, PT, R5, UR22, !P2 ;  /* 0x0000001605007c0c */ /* 0x000fe2000d781270 */
[----:B------:R-:W-:-:S02]  /*2c5c0*/  VIADD R239, R4, 0x1b ;  /* 0x0000001b04ef7836 */ /* 0x000fc40000000000 */
[----:B0-----:R-:W2:Y:S01]  /*2c5d0*/  LDL.LU R248, [R1+0x174] ;  /* 0x0001740001f87983 */ /* 0x001ea20000300800 */
[----:B------:R-:W-:Y:S01]  /*2c5e0*/  ISETP.LT.AND P5, PT, R6, UR12, !P2 ;  /* 0x0000000c06007c0c */ /* 0x000fe2000d7a1270 */
[C---:B------:R-:W-:Y:S01]  /*2c5f0*/  IMAD.WIDE R242, R0.reuse, 0x2, R244 ;  /* 0x0000000200f27825 */ /* 0x040fe200078e02f4 */
[----:B------:R-:W-:Y:S01]  /*2c600*/  ISETP.LT.AND P6, PT, R7, UR11, !P2 ;  /* 0x0000000b07007c0c */ /* 0x000fe2000d7c1270 */
[----:B------:R-:W-:Y:S02]  /*2c610*/  ULDC.64 UR12, c[0x0][0x228] ;  /* 0x00008a00000c7ab9 */ /* 0x000fe40000000a00 */
[----:B-1----:R-:W-:Y:S01]  /*2c620*/  IMAD.WIDE R84, R0, 0x2, R246 ;  /* 0x0000000200547825 */ /* 0x002fe200078e02f6 */
[----:B------:R-:W-:Y:S01]  /*2c630*/  ULDC UR11, c[0x0][0x228] ;  /* 0x00008a00000b7ab9 */ /* 0x000fe20000000800 */
[----:B------:R-:W-:-:S03]  /*2c640*/  ULDC UR22, c[0x0][0x22c] ;  /* 0x00008b0000167ab9 */ /* 0x000fc60000000800 */
[----:B------:R0:W-:Y:S04]  /*2c650*/  @P4 STG.E.U16 desc[UR6][R84.64], R250 ;  /* 0x000000fa54004986 */ /* 0x0001e8000c101506 */
[----:B0-----:R-:W2:Y:S01]  /*2c660*/  LDL.LU.64 R84, [R1+0x1708] ;  /* 0x0017080001547983 */ /* 0x001ea20000300a00 */
[----:B------:R-:W-:Y:S01]  /*2c670*/  ISETP.LT.AND P2, PT, R8, UR9, !P2 ;  /* 0x0000000908007c0c */ /* 0x000fe2000d741270 */
[C---:B------:R-:W-:Y:S01]  /*2c680*/  IMAD.WIDE R240, R0.reuse, 0x2, R10 ;  /* 0x0000000200f07825 */ /* 0x040fe200078e020a */
[----:B------:R-:W-:Y:S01]  /*2c690*/  ISETP.GE.AND P4, PT, R239, UR13, PT ;  /* 0x0000000def007c0c */ /* 0x000fe2000bf86270 */
[----:B------:R-:W-:Y:S01]  /*2c6a0*/  ULDC UR13, c[0x0][0x228] ;  /* 0x00008a00000d7ab9 */ /* 0x000fe20000000800 */
[----:B------:R-:W-:Y:S01]  /*2c6b0*/  ULDC UR9, c[0x0][0x228] ;  /* 0x00008a0000097ab9 */ /* 0x000fe20000000800 */
[----:B------:R-:W-:-:S04]  /*2c6c0*/  IMAD.WIDE R236, R0, 0x2, R2 ;  /* 0x0000000200ec7825 */ /* 0x000fc800078e0202 */
[----:B------:R-:W-:Y:S01]  /*2c6d0*/  VIADD R0, R0, UR5 ;  /* 0x0000000500007c36 */ /* 0x000fe20008000000 */
[----:B------:R-:W-:Y:S01]  /*2c6e0*/  ULDC UR5, c[0x0][0x248] ;  /* 0x0000920000057ab9 */ /* 0x000fe20000000800 */
[----:B---3--:R-:W-:Y:S02]  /*2c6f0*/  PRMT R87, R250, 0x7632, R87 ;  /* 0x00007632fa577816 */ /* 0x008fe40000000057 */
[----:B------:R-:W3:Y:S01]  /*2c700*/  LDL.LU R250, [R1+0x1a8] ;  /* 0x0001a80001fa7983 */ /* 0x000ee20000300800 */
[----:B----4-:R-:W-:-:S03]  /*2c710*/  PRMT R86, R251, 0x7632, R86 ;  /* 0x00007632fb567816 */ /* 0x010fc60000000056 */
        /* <DEDUP_REMOVED lines=8> */
[----:B------:R-:W-:Y:S01]  /*2c7a0*/  ULDC.64 UR20, c[0x0][0x228] ;  /* 0x00008a0000147ab9 */ /* 0x000fe20000000a00 */
[----:B------:R-:W-:-:S06]  /*2c7b0*/  ISETP.LT.AND P6, PT, R7, UR11, !P4 ;  /* 0x0000000b07007c0c */ /* 0x000fcc000e7c1270 */
[----:B------:R0:W-:Y:S01]  /*2c7c0*/  @P2 STG.E.U16 desc[UR6][R86.64], R249 ;  /* 0x000000f956002986 */ /* 0x0001e2000c101506 */
[----:B------:R-:W-:Y:S01]  /*2c7d0*/  VIADD R239, R4, 0x1c ;  /* 0x0000001c04ef7836 */ /* 0x000fe20000000000 */
[----:B------:R-:W-:Y:S01]  /*2c7e0*/  PRMT R84, R248, 0x7632, R84 ;  /* 0x00007632f8547816 */ /* 0x000fe20000000054 */
[----:B------:R-:W-:Y:S01]  /*2c7f0*/  IMAD.WIDE R242, R0, 0x2, R244 ;  /* 0x0000000200f27825 */ /* 0x000fe200078e02f4 */
[----:B------:R-:W-:Y:S01]  /*2c800*/  ULDC UR13, c[0x0][0x228] ;  /* 0x00008a00000d7ab9 */ /* 0x000fe20000000800 */
[----:B------:R-:W-:Y:S01]  /*2c810*/  ULDC UR11, c[0x0][0x228] ;  /* 0x00008a00000b7ab9 */ /* 0x000fe20000000800 */
[----:B0-----:R-:W4:Y:S04]  /*2c820*/  LDL.LU.64 R86, [R1+0x1700] ;  /* 0x0017000001567983 */ /* 0x001f280000300a00 */
[----:B------:R-:W2:Y:S01]  /*2c830*/  LDL.LU R249, [R1+0x188] ;  /* 0x0001880001f97983 */ /* 0x000ea20000300800 */
[----:B------:R-:W-:Y:S01]  /*2c840*/  ISETP.LT.AND P4, PT, R8, UR9, !P4 ;  /* 0x0000000908007c0c */ /* 0x000fe2000e781270 */
        /* <DEDUP_REMOVED lines=8> */
[----:B------:R-:W-:Y:S02]  /*2c8d0*/  VIADD R0, R0, UR5 ;  /* 0x0000000500007c36 */ /* 0x000fe40008000000 */
[----:B0-----:R-:W2:Y:S01]  /*2c8e0*/  LDL.LU R248, [R1+0x178] ;  /* 0x0001780001f87983 */ /* 0x001ea20000300800 */
[----:B------:R-:W-:Y:S02]  /*2c8f0*/  ISETP.LT.AND P5, PT, R6, UR13, !P2 ;  /* 0x0000000d06007c0c */ /* 0x000fe4000d7a1270 */
[----:B------:R-:W-:Y:S01]  /*2c900*/  ISETP.LT.AND P6, PT, R7, UR11, !P2 ;  /* 0x0000000b07007c0c */ /* 0x000fe2000d7c1270 */
[----:B-1----:R-:W-:Y:S01]  /*2c910*/  IMAD.WIDE R84, R0, 0x2, R246 ;  /* 0x0000000200547825 */ /* 0x002fe200078e02f6 */
[----:B------:R-:W-:Y:S01]  /*2c920*/  ISETP.LT.AND P2, PT, R8, UR9, !P2 ;  /* 0x0000000908007c0c */ /* 0x000fe2000d741270 */
[----:B------:R-:W-:Y:S01]  /*2c930*/  ULDC.64 UR18, c[0x0][0x228] ;  /* 0x00008a0000127ab9 */ /* 0x000fe20000000a00 */
[----:B------:R-:W-:Y:S01]  /*2c940*/  ULDC UR5, c[0x0][0x248] ;  /* 0x0000920000057ab9 */ /* 0x000fe20000000800 */
[----:B------:R-:W-:Y:S01]  /*2c950*/  VIADD R239, R4, 0x1d ;  /* 0x0000001d04ef7836 */ /* 0x000fe20000000000 */
[----:B------:R-:W-:Y:S01]  /*2c960*/  ULDC UR13, c[0x0][0x228] ;  /* 0x00008a00000d7ab9 */ /* 0x000fe20000000800 */
        /* <DEDUP_REMOVED lines=10> */
[----:B----4-:R-:W-:Y:S02]  /*2ca10*/  PRMT R87, R250, 0x7632, R87 ;  /* 0x00007632fa577816 */ /* 0x010fe40000000057 */
[----:B------:R-:W4:Y:S01]  /*2ca20*/  LDL.LU R250, [R1+0x1ac] ;  /* 0x0001ac0001fa7983 */ /* 0x000f220000300800 */
[----:B--2---:R-:W-:-:S03]  /*2ca30*/  PRMT R86, R251, 0x7632, R86 ;  /* 0x00007632fb567816 */ /* 0x004fc60000000056 */
        /* <DEDUP_REMOVED lines=14> */
[----:B0-----:R-:W4:Y:S01]  /*2cb20*/  LDL.LU.64 R86, [R1+0x16f0] ;  /* 0x0016f00001567983 */ /* 0x001f220000300a00 */
        /* <DEDUP_REMOVED lines=16> */
[----:B------:R-:W4:Y:S01]  /*2cc30*/  LDL.LU R248, [R1+0x17c] ;  /* 0x00017c0001f87983 */ /* 0x000f220000300800 */
[----:B------:R-:W-:Y:S01]  /*2cc40*/  ISETP.LT.AND P5, PT, R6, UR13, !P2 ;  /* 0x0000000d06007c0c */ /* 0x000fe2000d7a1270 */
[----:B------:R-:W-:-:S07]  /*2cc50*/  ULDC.64 UR14, c[0x0][0x228] ;  /* 0x00008a00000e7ab9 */ /* 0x000fce0000000a00 */
[----:B------:R0:W-:Y:S04]  /*2cc60*/  @P4 STG.E.U16 desc[UR6][R84.64], R250 ;  /* 0x000000fa54004986 */ /* 0x0001e8000c101506 */
[----:B0-----:R-:W4:Y:S04]  /*2cc70*/  LDL.LU.64 R84, [R1+0x16e8] ;  /* 0x0016e80001547983 */ /* 0x001f280000300a00 */
[----:B------:R-:W4:Y:S01]  /*2cc80*/  LDL.LU R250, [R1+0x160] ;  /* 0x0001600001fa7983 */ /* 0x000f220000300800 */
[----:B------:R-:W-:Y:S01]  /*2cc90*/  ISETP.LT.AND P6, PT, R7, UR11, !P2 ;  /* 0x0000000b07007c0c */ /* 0x000fe2000d7c1270 */
[----:B------:R-:W-:Y:S01]  /*2cca0*/  VIADD R239, R4, 0x1f ;  /* 0x0000001f04ef7836 */ /* 0x000fe20000000000 */
[----:B------:R-:W-:Y:S01]  /*2ccb0*/  ISETP.LT.AND P2, PT, R8, UR9, !P2 ;  /* 0x0000000908007c0c */ /* 0x000fe2000d741270 */
[----:B------:R-:W-:Y:S01]  /*2ccc0*/  IMAD.WIDE R242, R0, 0x2, R244 ;  /* 0x0000000200f27825 */ /* 0x000fe200078e02f4 */
[----:B--2---:R-:W-:Y:S01]  /*2ccd0*/  PRMT R86, R251, 0x7632, R86 ;  /* 0x00007632fb567816 */ /* 0x004fe20000000056 */
        /* <DEDUP_REMOVED lines=11> */
[----:B0-----:R-:W2:Y:S01]  /*2cd90*/  LDL.LU R251, [R1+0x150] ;  /* 0x0001500001fb7983 */ /* 0x001ea20000300800 */
[----:B------:R-:W-:Y:S01]  /*2cda0*/  ISETP.LT.AND P6, PT, R7, UR11, !P4 ;  /* 0x0000000b07007c0c */ /* 0x000fe2000e7c1270 */
[----:B------:R-:W-:Y:S01]  /*2cdb0*/  VIADD R239, R4, 0x20 ;  /* 0x0000002004ef7836 */ /* 0x000fe20000000000 */
[----:B------:R-:W-:Y:S01]  /*2cdc0*/  ULDC UR5, c[0x0][0x248] ;  /* 0x0000920000057ab9 */ /* 0x000fe20000000800 */
[----:B-1----:R-:W-:Y:S01]  /*2cdd0*/  IMAD.WIDE R86, R0, 0x2, R246 ;  /* 0x0000000200567825 */ /* 0x002fe200078e02f6 */
[----:B------:R-:W-:Y:S01]  /*2cde0*/  ISETP.LT.AND P5, PT, R6, UR12, !P4 ;  /* 0x0000000c06007c0c */ /* 0x000fe2000e7a1270 */
[----:B------:R-:W-:Y:S01]  /*2cdf0*/  ULDC.64 UR12, c[0x0][0x228] ;  /* 0x00008a00000c7ab9 */ /* 0x000fe20000000a00 */
[----:B------:R-:W-:-:S03]  /*2ce00*/  ULDC UR11, c[0x0][0x228] ;  /* 0x00008a00000b7ab9 */ /* 0x000fc60000000800 */
[----:B---3--:R0:W-:Y:S04]  /*2ce10*/  @P2 STG.E.U16 desc[UR6][R86.64], R249 ;  /* 0x000000f956002986 */ /* 0x0081e8000c101506 */
[----:B0-----:R-:W3:Y:S01]  /*2ce20*/  LDL.LU.64 R86, [R1+0x16e0] ;  /* 0x0016e00001567983 */ /* 0x001ee20000300a00 */
[----:B------:R-:W-:Y:S01]  /*2ce30*/  ISETP.LT.AND P4, PT, R8, UR9, !P4 ;  /* 0x0000000908007c0c */ /* 0x000fe2000e781270 */
[C---:B------:R-:W-:Y:S01]  /*2ce40*/  IMAD.WIDE R242, R0.reuse, 0x2, R244 ;  /* 0x0000000200f27825 */ /* 0x040fe200078e02f4 */
[----:B------:R-:W-:Y:S01]  /*2ce50*/  ISETP.GE.AND P2, PT, R239, UR13, PT ;  /* 0x0000000def007c0c */ /* 0x000fe2000bf46270 */
[----:B------:R-:W-:Y:S01]  /*2ce60*/  ULDC UR13, c[0x0][0x228] ;  /* 0x00008a00000d7ab9 */ /* 0x000fe20000000800 */
[----:B------:R-:W-:Y:S01]  /*2ce70*/  ULDC UR9, c[0x0][0x228] ;  /* 0x00008a0000097ab9 */ /* 0x000fe20000000800 */
[----:B------:R-:W-:-:S04]  /*2ce80*/  IMAD.WIDE R240, R0, 0x2, R10 ;  /* 0x0000000200f07825 */ /* 0x000fc800078e020a */
[----:B------:R-:W-:-:S04]  /*2ce90*/  IMAD.WIDE R236, R0, 0x2, R2 ;  /* 0x0000000200ec7825 */ /* 0x000fc800078e0202 */
[----:B------:R-:W-:Y:S01]  /*2cea0*/  VIADD R0, R0, UR5 ;  /* 0x0000000500007c36 */ /* 0x000fe20008000000 */
[----:B------:R-:W-:Y:S01]  /*2ceb0*/  ULDC UR5, c[0x0][0x248] ;  /* 0x0000920000057ab9 */ /* 0x000fe20000000800 */
[----:B----4-:R-:W-:Y:S02]  /*2cec0*/  PRMT R85, R249, 0x7632, R85 ;  /* 0x00007632f9557816 */ /* 0x010fe40000000055 */
[----:B------:R-:W4:Y:S01]  /*2ced0*/  LDL.LU R249, [R1+0x140] ;  /* 0x0001400001f97983 */ /* 0x000f220000300800 */
[----:B------:R-:W-:-:S03]  /*2cee0*/  PRMT R84, R248, 0x7632, R84 ;  /* 0x00007632f8547816 */ /* 0x000fc60000000054 */
        /* <DEDUP_REMOVED lines=19> */
[----:B------:R-:W-:Y:S01]  /*2d020*/  IMAD.WIDE R236, R0, 0x2, R2 ;  /* 0x0000000200ec7825 */ /* 0x000fe200078e0202 */
[----:B---3--:R-:W-:-:S02]  /*2d030*/  PRMT R87, R250, 0x7632, R87 ;  /* 0x00007632fa577816 */ /* 0x008fc40000000057 */
[----:B------:R-:W3:Y:S01]  /*2d040*/  LDL.LU R250, [R1+0x164] ;  /* 0x0001640001fa7983 */ /* 0x000ee20000300800 */
[----:B--2---:R-:W-:-:S03]  /*2d050*/  PRMT R86, R251, 0x7632, R86 ;  /* 0x00007632fb567816 */ /* 0x004fc60000000056 */
[----:B------:R-:W-:Y:S04]  /*2d060*/  @P5 STG.E.U16 desc[UR6][R242.64], R87 ;  /* 0x00000057f2005986 */ /* 0x000fe8000c101506 */
[----:B------:R0:W-:Y:S04]  /*2d070*/  @P6 STG.E.U16 desc[UR6][R240.64], R251 ;  /* 0x000000fbf0006986 */ /* 0x0001e8000c101506 */
[----:B------:R1:W-:Y:S01]  /*2d080*/  @P2 STG.E.U16 desc[UR6][R236.64], R86 ;  /* 0x00000056ec002986 */ /* 0x0003e2000c101506 */
[----:B------:R-:W-:Y:S01]  /*2d090*/  ISETP.LT.AND P2, PT, R5, UR18, !P4 ;  /* 0x0000001205007c0c */ /* 0x000fe2000e741270 */
[----:B------:R-:W-:-:S02]  /*2d0a0*/  VIADD R0, R0, UR5 ;  /* 0x0000000500007c36 */ /* 0x000fc40008000000 */
[----:B0-----:R-:W2:Y:S01]  /*2d0b0*/  LDL.LU R251, [R1+0x154] ;  /* 0x0001540001fb7983 */ /* 0x001ea20000300800 */
[----:B------:R-:W-:Y:S02]  /*2d0c0*/  ISETP.LT.AND P5, PT, R6, UR13, !P4 ;  /* 0x0000000d06007c0c */ /* 0x000fe4000e7a1270 */
[----:B------:R-:W-:Y:S01]  /*2d0d0*/  ISETP.LT.AND P6, PT, R7, UR11, !P4 ;  /* 0x0000000b07007c0c */ /* 0x000fe2000e7c1270 */
[----:B-1----:R-:W-:Y:S01]  /*2d0e0*/  IMAD.WIDE R86, R0, 0x2, R246 ;  /* 0x0000000200567825 */ /* 0x002fe200078e02f6 */
[----:B------:R-:W-:Y:S01]  /*2d0f0*/  ULDC.64 UR18, c[0x0][0x228] ;  /* 0x00008a0000127ab9 */ /* 0x000fe20000000a00 */
[----:B------:R-:W-:Y:S01]  /*2d100*/  ULDC UR5, c[0x0][0x248] ;  /* 0x0000920000057ab9 */ /* 0x000fe20000000800 */
[----:B------:R-:W-:Y:S01]  /*2d110*/  ULDC UR13, c[0x0][0x228] ;  /* 0x00008a00000d7ab9 */ /* 0x000fe20000000800 */
[----:B------:R-:W-:Y:S01]  /*2d120*/  VIADD R239, R4, 0x22 ;  /* 0x0000002204ef7836 */ /* 0x000fe20000000000 */
[----:B------:R-:W-:Y:S01]  /*2d130*/  ULDC UR11, c[0x0][0x228] ;  /* 0x00008a00000b7ab9 */ /* 0x000fe20000000800 */
[----:B----4-:R0:W-:Y:S04]  /*2d140*/  @P2 STG.E.U16 desc[UR6][R86.64], R249 ;  /* 0x000000f956002986 */ /* 0x0101e8000c101506 */
[----:B0-----:R-:W4:Y:S01]  /*2d150*/  LDL.LU.64 R86, [R1+0x16d0] ;  /* 0x0016d00001567983 */ /* 0x001f220000300a00 */
[----:B------:R-:W-:-:S03]  /*2d160*/  PRMT R85, R249, 0x7632, R85 ;  /* 0x00007632f9557816 */ /* 0x000fc60000000055 */
[----:B------:R-:W2:Y:S01]  /*2d170*/  LDL.LU R249, [R1+0x144] ;  /* 0x0001440001f97983 */ /* 0x000ea20000300800 */
[----:B------:R-:W-:Y:S01]  /*2d180*/  ISETP.LT.AND P4, PT, R8, UR9, !P4 ;  /* 0x0000000908007c0c */ /* 0x000fe2000e781270 */
[----:B------:R-:W-:Y:S01]  /*2d190*/  IMAD.WIDE R242, R0, 0x2, R244 ;  /* 0x0000000200f27825 */ /* 0x000fe200078e02f4 */
[----:B------:R-:W-:Y:S01]  /*2d1a0*/  PRMT R84, R248, 0x7632, R84 ;  /* 0x00007632f8547816 */ /* 0x000fe20000000054 */
[----:B------:R-:W-:Y:S02]  /*2d1b0*/  ULDC UR9, c[0x0][0x228] ;  /* 0x00008a0000097ab9 */ /* 0x000fe40000000800 */
[----:B------:R-:W-:Y:S01]  /*2d1c0*/  IMAD.WIDE R240, R0, 0x2, R10 ;  /* 0x0000000200f07825 */ /* 0x000fe200078e020a */
[----:B------:R-:W-:-:S03]  /*2d1d0*/  ISETP.GE.AND P2, PT, R239, UR19, PT ;  /* 0x00000013ef007c0c */ /* 0x000fc6000bf46270 */
[C---:B------:R-:W-:Y:S01]  /*2d1e0*/  IMAD.WIDE R236, R0.reuse, 0x2, R2 ;  /* 0x0000000200ec7825 */ /* 0x040fe200078e0202 */
        /* <DEDUP_REMOVED lines=12> */
[----:B------:R-:W-:Y:S02]  /*2d2b0*/  VIADD R239, R4, 0x23 ;  /* 0x0000002304ef7836 */ /* 0x000fe40000000000 */
[----:B---3--:R0:W-:Y:S01]  /*2d2c0*/  @P4 STG.E.U16 desc[UR6][R84.64], R250 ;  /* 0x000000fa54004986 */ /* 0x0081e2000c101506 */
[----:B------:R-:W-:Y:S01]  /*2d2d0*/  IMAD.WIDE R242, R0, 0x2, R244 ;  /* 0x0000000200f27825 */ /* 0x000fe200078e02f4 */
[----:B------:R-:W-:-:S02]  /*2d2e0*/  ULDC UR11, c[0x0][0x228] ;  /* 0x00008a00000b7ab9 */ /* 0x000fc40000000800 */
[----:B0-----:R-:W3:Y:S01]  /*2d2f0*/  LDL.LU.64 R84, [R1+0x16c8] ;  /* 0x0016c80001547983 */ /* 0x001ee20000300a00 */
[----:B------:R-:W-:Y:S01]  /*2d300*/  ISETP.LT.AND P2, PT, R8, UR9, !P2 ;  /* 0x0000000908007c0c */ /* 0x000fe2000d741270 */
[C---:B------:R-:W-:Y:S01]  /*2d310*/  IMAD.WIDE R240, R0.reuse, 0x2, R10 ;  /* 0x0000000200f07825 */ /* 0x040fe200078e020a */
[----:B------:R-:W-:Y:S01]  /*2d320*/  ISETP.GE.AND P4, PT, R239, UR17, PT ;  /* 0x00000011ef007c0c */ /* 0x000fe2000bf86270 */
[----:B------:R-:W-:Y:S02]  /*2d330*/  ULDC UR9, c[0x0][0x228] ;  /* 0x00008a0000097ab9 */ /* 0x000fe40000000800 */
[----:B------:R-:W-:-:S04]  /*2d340*/  IMAD.WIDE R236, R0, 0x2, R2 ;  /* 0x0000000200ec7825 */ /* 0x000fc800078e0202 */
[----:B------:R-:W-:Y:S01]  /*2d350*/  VIADD R0, R0, UR5 ;  /* 0x0000000500007c36 */ /* 0x000fe20008000000 */
[----:B------:R-:W-:Y:S01]  /*2d360*/  ULDC UR5, c[0x0][0x248] ;  /* 0x0000920000057ab9 */ /* 0x000fe20000000800 */
        /* <DEDUP_REMOVED lines=14> */
[----:B------:R-:W-:-:S04]  /*2d450*/  ULDC UR11, c[0x0][0x228] ;  /* 0x00008a00000b7ab9 */ /* 0x000fc80000000800 */
        /* <DEDUP_REMOVED lines=14> */
[----:B------:R1:W-:Y:S01]  /*2d540*/  @P4 STG.E.U16 desc[UR6][R236.64], R84 ;  /* 0x00000054ec004986 */ /* 0x0003e2000c101506 */
[----:B------:R-:W-:Y:S01]  /*2d550*/  ISETP.LT.AND P4, PT, R5, UR12, !P2 ;  /* 0x0000000c05007c0c */ /* 0x000fe2000d781270 */
[----:B------:R-:W-:-:S02]  /*2d560*/  ULDC UR12, c[0x0][0x228] ;  /* 0x00008a00000c7ab9 */ /* 0x000fc40000000800 */
[----:B0-----:R-:W3:Y:S01]  /*2d570*/  LDL.LU R248, [R1+0x138] ;  /* 0x0001380001f87983 */ /* 0x001ee20000300800 */
[----:B-1----:R-:W-:-:S09]  /*2d580*/  IMAD.WIDE R84, R0, 0x2, R246 ;  /* 0x0000000200547825 */ /* 0x002fd200078e02f6 */
[----:B----4-:R0:W-:Y:S04]  /*2d590*/  @P4 STG.E.U16 desc[UR6][R84.64], R250 ;  /* 0x000000fa54004986 */ /* 0x0101e8000c101506 */
[----:B0-----:R-:W4:Y:S01]  /*2d5a0*/  LDL.LU.64 R84, [R1+0x16b8] ;  /* 0x0016b80001547983 */ /* 0x001f220000300a00 */
[----:B--2---:R-:W-:-:S03]  /*2d5b0*/  PRMT R87, R250, 0x7632, R87 ;  /* 0x00007632fa577816 */ /* 0x004fc60000000057 */
[----:B------:R-:W2:Y:S01]  /*2d5c0*/  LDL.LU R250, [R1+0x16c] ;  /* 0x00016c0001fa7983 */ /* 0x000ea20000300800 */
[----:B------:R-:W-:Y:S01]  /*2d5d0*/  ISETP.LT.AND P5, PT, R6, UR12, !P2 ;  /* 0x0000000c06007c0c */ /* 0x000fe2000d7a1270 */
[----:B------:R-:W-:Y:S01]  /*2d5e0*/  VIADD R239, R4, 0x25 ;  /* 0x0000002504ef7836 */ /* 0x000fe20000000000 */
[----:B------:R-:W-:Y:S01]  /*2d5f0*/  ISETP.LT.AND P6, PT, R7, UR11, !P2 ;  /* 0x0000000b07007c0c */ /* 0x000fe2000d7c1270 */
[----:B------:R-:W-:Y:S01]  /*2d600*/  IMAD.WIDE R242, R0, 0x2, R244 ;  /* 0x0000000200f27825 */ /* 0x000fe200078e02f4 */
[----:B------:R-:W-:Y:S01]  /*2d610*/  ISETP.LT.AND P2, PT, R8, UR9, !P2 ;  /* 0x0000000908007c0c */ /* 0x000fe2000d741270 */
[----:B------:R-:W-:Y:S01]  /*2d620*/  ULDC.64 UR12, c[0x0][0x228] ;  /* 0x00008a00000c7ab9 */ /* 0x000fe20000000a00 */
[----:B------:R-:W-:Y:S01]  /*2d630*/  PRMT R86, R251, 0x7632, R86 ;  /* 0x00007632fb567816 */ /* 0x000fe20000000056 */
[C---:B------:R-:W-:Y:S01]  /*2d640*/  IMAD.WIDE R240, R0.reuse, 0x2, R10 ;  /* 0x0000000200f07825 */ /* 0x040fe200078e020a */
[----:B------:R-:W-:Y:S01]  /*2d650*/  ISETP.GE.AND P4, PT, R239, UR13, PT ;  /* 0x0000000def007c0c */ /* 0x000fe2000bf86270 */
[----:B------:R-:W-:Y:S01]  /*2d660*/  ULDC UR13, c[0x0][0x228] ;  /* 0x00008a00000d7ab9 */ /* 0x000fe20000000800 */
[----:B------:R-:W-:Y:S01]  /*2d670*/  ULDC UR11, c[0x0][0x228] ;  /* 0x00008a00000b7ab9 */ /* 0x000fe20000000800 */
[C---:B------:R-:W-:Y:S01]  /*2d680*/  IMAD.WIDE R236, R0.reuse, 0x2, R2 ;  /* 0x0000000200ec7825 */ /* 0x040fe200078e0202 */
[----:B------:R-:W-:Y:S01]  /*2d690*/  ULDC UR9, c[0x0][0x228] ;  /* 0x00008a0000097ab9 */ /* 0x000fe20000000800 */
        /* <DEDUP_REMOVED lines=40> */
[----:B--2---:R0:W-:Y:S04]  /*2d920*/  @P4 STG.E.U16 desc[UR6][R84.64], R250 ;  /* 0x000000fa54004986 */ /* 0x0041e8000c101506 */
        /* <DEDUP_REMOVED lines=9> */
[----:B------:R-:W2:Y:S01]  /*2d9c0*/  LDL.LU R250, [R1+0x120] ;  /* 0x0001200001fa7983 */ /* 0x000ea20000300800 */
[----:B------:R-:W-:-:S03]  /*2d9d0*/  PRMT R86, R251, 0x7632, R86 ;  /* 0x00007632fb567816 */ /* 0x000fc60000000056 */
[----:B------:R-:W-:Y:S04]  /*2d9e0*/  @P5 STG.E.U16 desc[UR6][R242.64], R87 ;  /* 0x00000057f2005986 */ /* 0x000fe8000c101506 */
[----:B------:R0:W-:Y:S04]  /*2d9f0*/  @P6 STG.E.U16 desc[UR6][R240.64], R251 ;  /* 0x000000fbf0006986 */ /* 0x0001e8000c101506 */
[----:B------:R1:W-:Y:S01]  /*2da00*/  @P2 STG.E.U16 desc[UR6][R236.64], R86 ;  /* 0x00000056ec002986 */ /* 0x0003e2000c101506 */
[----:B------:R-:W-:Y:S01]  /*2da10*/  ISETP.LT.AND P2, PT, R5, UR16, !P4 ;  /* 0x0000001005007c0c */ /* 0x000fe2000e741270 */
[----:B------:R-:W-:-:S02]  /*2da20*/  VIADD R239, R4, 0x28 ;  /* 0x0000002804ef7836 */ /* 0x000fc40000000000 */
[----:B0-----:R-:W3:Y:S01]  /*2da30*/  LDL.LU R251, [R1+0x110] ;  /* 0x0001100001fb7983 */ /* 0x001ee20000300800 */
[----:B------:R-:W-:Y:S02]  /*2da40*/  ISETP.LT.AND P5, PT, R6, UR13, !P4 ;  /* 0x0000000d06007c0c */ /* 0x000fe4000e7a1270 */
[----:B----4-:R-:W-:Y:S01]  /*2da50*/  PRMT R85, R249, 0x7632, R85 ;  /* 0x00007632f9557816 */ /* 0x010fe20000000055 */
[----:B-1----:R-:W-:Y:S01]  /*2da60*/  IMAD.WIDE R86, R0, 0x2, R246 ;  /* 0x0000000200567825 */ /* 0x002fe200078e02f6 */
[----:B------:R-:W-:Y:S01]  /*2da70*/  ISETP.LT.AND P6, PT, R7, UR11, !P4 ;  /* 0x0000000b07007c0c */ /* 0x000fe2000e7c1270 */
[----:B------:R-:W-:Y:S01]  /*2da80*/  ULDC.64 UR16, c[0x0][0x228] ;  /* 0x00008a0000107ab9 */ /* 0x000fe20000000a00 */
[----:B------:R-:W-:Y:S01]  /*2da90*/  PRMT R84, R248, 0x7632, R84 ;  /* 0x00007632f8547816 */ /* 0x000fe20000000054 */
[----:B------:R-:W-:Y:S02]  /*2daa0*/  IMAD.WIDE R242, R0, 0x2, R244 ;  /* 0x0000000200f27825 */ /* 0x000fe400078e02f4 */
[----:B------:R0:W-:Y:S01]  /*2dab0*/  @P2 STG.E.U16 desc[UR6][R86.64], R249 ;  /* 0x000000f956002986 */ /* 0x0001e2000c101506 */
[----:B------:R-:W-:Y:S01]  /*2dac0*/  ULDC UR13, c[0x0][0x228] ;  /* 0x00008a00000d7ab9 */ /* 0x000fe20000000800 */
[----:B------:R-:W-:-:S02]  /*2dad0*/  ULDC UR11, c[0x0][0x228] ;  /* 0x00008a00000b7ab9 */ /* 0x000fc40000000800 */
[----:B0-----:R-:W4:Y:S04]  /*2dae0*/  LDL.LU.64 R86, [R1+0x16a0] ;  /* 0x0016a00001567983 */ /* 0x001f280000300a00 */
[----:B------:R-:W3:Y:S01]  /*2daf0*/  LDL.LU R249, [R1+0x100] ;  /* 0x0001000001f97983 */ /* 0x000ee20000300800 */
        /* <DEDUP_REMOVED lines=10> */
[----:B0-----:R-:W3:Y:S01]  /*2dba0*/  LDL.LU R248, [R1+0xf0] ;  /* 0x0000f00001f87983 */ /* 0x001ee20000300800 */
[----:B------:R-:W-:Y:S01]  /*2dbb0*/  ISETP.LT.AND P5, PT, R6, UR13, !P2 ;  /* 0x0000000d06007c0c */ /* 0x000fe2000d7a1270 */
[----:B------:R-:W-:Y:S01]  /*2dbc0*/  VIADD R239, R4, 0x29 ;  /* 0x0000002904ef7836 */ /* 0x000fe20000000000 */
[----:B------:R-:W-:Y:S01]  /*2dbd0*/  ISETP.LT.AND P6, PT, R7, UR11, !P2 ;  /* 0x0000000b07007c0c */ /* 0x000fe2000d7c1270 */
[----:B-1----:R-:W-:Y:S01]  /*2dbe0*/  IMAD.WIDE R84, R0, 0x2, R246 ;  /* 0x0000000200547825 */ /* 0x002fe200078e02f6 */
[----:B------:R-:W-:Y:S01]  /*2dbf0*/  ULDC.64 UR14, c[0x0][0x228] ;  /* 0x00008a00000e7ab9 */ /* 0x000fe20000000a00 */
[----:B------:R-:W-:Y:S01]  /*2dc00*/  ULDC UR5, c[0x0][0x248] ;  /* 0x0000920000057ab9 */ /* 0x000fe20000000800 */
[----:B------:R-:W-:-:S03]  /*2dc10*/  ULDC UR11, c[0x0][0x228] ;  /* 0x00008a00000b7ab9 */ /* 0x000fc60000000800 */
[----:B--2---:R0:W-:Y:S04]  /*2dc20*/  @P4 STG.E.U16 desc[UR6][R84.64], R250 ;  /* 0x000000fa54004986 */ /* 0x0041e8000c101506 */
[----:B0-----:R-:W2:Y:S01]  /*2dc30*/  LDL.LU.64 R84, [R1+0x1698] ;  /* 0x0016980001547983 */ /* 0x001ea20000300a00 */
[----:B------:R-:W-:Y:S01]  /*2dc40*/  ISETP.LT.AND P2, PT, R8, UR9, !P2 ;  /* 0x0000000908007c0c */ /* 0x000fe2000d741270 */
[C---:B------:R-:W-:Y:S01]  /*2dc50*/  IMAD.WIDE R242, R0.reuse, 0x2, R244 ;  /* 0x0000000200f27825 */ /* 0x040fe200078e02f4 */
[----:B------:R-:W-:Y:S01]  /*2dc60*/  ISETP.GE.AND P4, PT, R239, UR15, PT ;  /* 0x0000000fef007c0c */ /* 0x000fe2000bf86270 */
[----:B------:R-:W-:Y:S02]  /*2dc70*/  ULDC UR9, c[0x0][0x228] ;  /* 0x00008a0000097ab9 */ /* 0x000fe40000000800 */
[----:B------:R-:W-:-:S04]  /*2dc80*/  IMAD.WIDE R240, R0, 0x2, R10 ;  /* 0x0000000200f07825 */ /* 0x000fc800078e020a */
[----:B------:R-:W-:-:S04]  /*2dc90*/  IMAD.WIDE R236, R0, 0x2, R2 ;  /* 0x0000000200ec7825 */ /* 0x000fc800078e0202 */
[----:B------:R-:W-:Y:S01]  /*2dca0*/  VIADD R0, R0, UR5 ;  /* 0x0000000500007c36 */ /* 0x000fe20008000000 */
[----:B------:R-:W-:Y:S01]  /*2dcb0*/  ULDC UR5, c[0x0][0x248] ;  /* 0x0000920000057ab9 */ /* 0x000fe20000000800 */
[----:B----4-:R-:W-:Y:S02]  /*2dcc0*/  PRMT R87, R250, 0x7632, R87 ;  /* 0x00007632fa577816 */ /* 0x010fe40000000057 */
[----:B------:R-:W4:Y:S01]  /*2dcd0*/  LDL.LU R250, [R1+0x124] ;  /* 0x0001240001fa7983 */ /* 0x000f220000300800 */
[----:B---3--:R-:W-:-:S03]  /*2dce0*/  PRMT R86, R251, 0x7632, R86 ;  /* 0x00007632fb567816 */ /* 0x008fc60000000056 */
[----:B------:R-:W-:Y:S04]  /*2dcf0*/  @P5 STG.E.U16 desc[UR6][R242.64], R87 ;  /* 0x00000057f2005986 */ /* 0x000fe8000c101506 */
[----:B------:R0:W-:Y:S04]  /*2dd00*/  @P6 STG.E.U16 desc[UR6][R240.64], R251 ;  /* 0x000000fbf0006986 */ /* 0x0001e8000c101506 */
[----:B------:R1:W-:Y:S01]  /*2dd10*/  @P2 STG.E.U16 desc[UR6][R236.64], R86 ;  /* 0x00000056ec002986 */ /* 0x0003e2000c101506 */
[----:B------:R-:W-:Y:S01]  /*2dd20*/  ISETP.LT.AND P2, PT, R5, UR12, !P4 ;  /* 0x0000000c05007c0c */ /* 0x000fe2000e741270 */
[----:B------:R-:W-:-:S02]  /*2dd30*/  ULDC UR12, c[0x0][0x228] ;  /* 0x00008a00000c7ab9 */ /* 0x000fc40000000800 */
[----:B0-----:R-:W3:Y:S01]  /*2dd40*/  LDL.LU R251, [R1+0x114] ;  /* 0x0001140001fb7983 */ /* 0x001ee20000300800 */
[----:B-1----:R-:W-:-:S09]  /*2dd50*/  IMAD.WIDE R86, R0, 0x2, R246 ;  /* 0x0000000200567825 */ /* 0x002fd200078e02f6 */
[----:B------:R0:W-:Y:S04]  /*2dd60*/  @P2 STG.E.U16 desc[UR6][R86.64], R249 ;  /* 0x000000f956002986 */ /* 0x0001e8000c101506 */
[----:B0-----:R-:W3:Y:S01]  /*2dd70*/  LDL.LU.64 R86, [R1+0x1690] ;  /* 0x0016900001567983 */ /* 0x001ee20000300a00 */
[----:B------:R-:W-:Y:S01]  /*2dd80*/  ISETP.LT.AND P5, PT, R6, UR12, !P4 ;  /* 0x0000000c06007c0c */ /* 0x000fe2000e7a1270 */
[----:B------:R-:W-:Y:S01]  /*2dd90*/  VIADD R239, R4, 0x2a ;  /* 0x0000002a04ef7836 */ /* 0x000fe20000000000 */
[----:B------:R-:W-:Y:S01]  /*2dda0*/  ISETP.LT.AND P6, PT, R7, UR11, !P4 ;  /* 0x0000000b07007c0c */ /* 0x000fe2000e7c1270 */
[----:B------:R-:W-:Y:S01]  /*2ddb0*/  IMAD.WIDE R242, R0, 0x2, R244 ;  /* 0x0000000200f27825 */ /* 0x000fe200078e02f4 */
[----:B------:R-:W-:Y:S01]  /*2ddc0*/  ISETP.LT.AND P4, PT, R8, UR9, !P4 ;  /* 0x0000000908007c0c */ /* 0x000fe2000e781270 */
[----:B------:R-:W-:Y:S01]  /*2ddd0*/  ULDC.64 UR12, c[0x0][0x228] ;  /* 0x00008a00000c7ab9 */ /* 0x000fe20000000a00 */
[----:B--2---:R-:W-:Y:S01]  /*2dde0*/  PRMT R85, R249, 0x7632, R85 ;  /* 0x00007632f9557816 */ /* 0x004fe20000000055 */
[----:B------:R-:W-:Y:S01]  /*2ddf0*/  IMAD.WIDE R240, R0, 0x2, R10 ;  /* 0x0000000200f07825 */ /* 0x000fe200078e020a */
[----:B------:R-:W2:Y:S01]  /*2de00*/  LDL.LU R249, [R1+0x104] ;  /* 0x0001040001f97983 */ /* 0x000ea20000300800 */
[----:B------:R-:W-:Y:S01]  /*2de10*/  PRMT R84, R248, 0x7632, R84 ;  /* 0x00007632f8547816 */ /* 0x000fe20000000054 */
[----:B------:R-:W-:Y:S01]  /*2de20*/  ULDC UR11, c[0x0][0x228] ;  /* 0x00008a00000b7ab9 */ /* 0x000fe20000000800 */
[----:B------:R-:W-:Y:S01]  /*2de30*/  IMAD.WIDE R236, R0, 0x2, R2 ;  /* 0x0000000200ec7825 */ /* 0x000fe200078e0202 */
[----:B------:R-:W-:Y:S01]  /*2de40*/  ISETP.GE.AND P2, PT, R239, UR13, PT ;  /* 0x0000000def007c0c */ /* 0x000fe2000bf46270 */
[----:B------:R-:W-:Y:S01]  /*2de50*/  @P5 STG.E.U16 desc[UR6][R242.64], R85 ;  /* 0x00000055f2005986 */ /* 0x000fe2000c101506 */
[----:B------:R-:W-:Y:S01]  /*2de60*/  ULDC UR13, c[0x0][0x228] ;  /* 0x00008a00000d7ab9 */ /* 0x000fe20000000800 */
[----:B------:R-:W-:-:S02]  /*2de70*/  ULDC UR9, c[0x0][0x228] ;  /* 0x00008a0000097ab9 */ /* 0x000fc40000000800 */
        /* <DEDUP_REMOVED lines=15> */
[----:B---3--:R-:W-:-:S03]  /*2df70*/  PRMT R87, R250, 0x7632, R87 ;  /* 0x00007632fa577816 */ /* 0x008fc60000000057 */
[----:B------:R-:W3:Y:S01]  /*2df80*/  LDL.LU R250, [R1+0x128] ;  /* 0x0001280001fa7983 */ /* 0x000ee20000300800 */
[----:B------:R-:W-:Y:S01]  /*2df90*/  ISETP.LT.AND P2, PT, R8, UR9, !P2 ;  /* 0x0000000908007c0c */ /* 0x000fe2000d741270 */
[C---:B------:R-:W-:Y:S01]  /*2dfa0*/  IMAD.WIDE R242, R0.reuse, 0x2, R244 ;  /* 0x0000000200f27825 */ /* 0x040fe200078e02f4 */
        /* <DEDUP_REMOVED lines=10> */
[----:B0-----:R-:W3:Y:S01]  /*2e050*/  LDL.LU R251, [R1+0x118] ;  /* 0x0001180001fb7983 */ /* 0x001ee20000300800 */
[----:B------:R-:W-:Y:S02]  /*2e060*/  ISETP.LT.AND P5, PT, R6, UR13, !P4 ;  /* 0x0000000d06007c0c */ /* 0x000fe4000e7a1270 */
[----:B------:R-:W-:Y:S01]  /*2e070*/  ISETP.LT.AND P6, PT, R7, UR11, !P4 ;  /* 0x0000000b07007c0c */ /* 0x000fe2000e7c1270 */
[----:B-1----:R-:W-:Y:S01]  /*2e080*/  IMAD.WIDE R86, R0, 0x2, R246 ;  /* 0x0000000200567825 */ /* 0x002fe200078e02f6 */
[----:B------:R-:W-:Y:S01]  /*2e090*/  ULDC.64 UR18, c[0x0][0x228] ;  /* 0x00008a0000127ab9 */ /* 0x000fe20000000a00 */
[----:B------:R-:W-:Y:S01]  /*2e0a0*/  ULDC UR5, c[0x0][0x248] ;  /* 0x0000920000057ab9 */ /* 0x000fe20000000800 */
[----:B------:R-:W-:Y:S01]  /*2e0b0*/  ULDC UR13, c[0x0][0x228] ;  /* 0x00008a00000d7ab9 */ /* 0x000fe20000000800 */
[----:B------:R-:W-:Y:S02]  /*2e0c0*/  VIADD R239, R4, 0x2c ;  /* 0x0000002c04ef7836 */ /* 0x000fe40000000000 */
[----:B--2---:R0:W-:Y:S01]  /*2e0d0*/  @P2 STG.E.U16 desc[UR6][R86.64], R249 ;  /* 0x000000f956002986 */ /* 0x0041e2000c101506 */
[----:B------:R-:W-:Y:S01]  /*2e0e0*/  IMAD.WIDE R242, R0, 0x2, R244 ;  /* 0x0000000200f27825 */ /* 0x000fe200078e02f4 */
[----:B------:R-:W-:-:S02]  /*2e0f0*/  ULDC UR11, c[0x0][0x228] ;  /* 0x00008a00000b7ab9 */ /* 0x000fc40000000800 */
        /* <DEDUP_REMOVED lines=24> */
[----:B---3--:R0:W-:Y:S04]  /*2e280*/  @P4 STG.E.U16 desc[UR6][R84.64], R250 ;  /* 0x000000fa54004986 */ /* 0x0081e8000c101506 */
        /* <DEDUP_REMOVED lines=23> */
[----:B----4-:R0:W-:Y:S04]  /*2e400*/  @P2 STG.E.U16 desc[UR6][R86.64], R249 ;  /* 0x000000f956002986 */ /* 0x0101e8000c101506 */
[----:B0-----:R-:W4:Y:S01]  /*2e410*/  LDL.LU.64 R86, [R1+0x1670] ;  /* 0x0016700001567983 */ /* 0x001f220000300a00 */
[----:B---3--:R-:W-:-:S03]  /*2e420*/  PRMT R85, R249, 0x7632, R85 ;  /* 0x00007632f9557816 */ /* 0x008fc60000000055 */
[----:B------:R-:W3:Y:S01]  /*2e430*/  LDL.LU R249, [R1+0x10c] ;  /* 0x00010c0001f97983 */ /* 0x000ee20000300800 */
[----:B------:R-:W-:Y:S01]  /*2e440*/  ISETP.LT.AND P4, PT, R8, UR9, !P4 ;  /* 0x0000000908007c0c */ /* 0x000fe2000e781270 */
[----:B------:R-:W-:Y:S01]  /*2e450*/  IMAD.WIDE R240, R0, 0x2, R10 ;  /* 0x0000000200f07825 */ /* 0x000fe200078e020a */
[----:B------:R-:W-:-:S03]  /*2e460*/  PRMT R84, R248, 0x7632, R84 ;  /* 0x00007632f8547816 */ /* 0x000fc60000000054 */
[----:B------:R-:W-:Y:S01]  /*2e470*/  IMAD.WIDE R236, R0, 0x2, R2 ;  /* 0x0000000200ec7825 */ /* 0x000fe200078e0202 */
[----:B------:R-:W-:Y:S01]  /*2e480*/  ISETP.GE.AND P2, PT, R239, UR15, PT ;  /* 0x0000000fef007c0c */ /* 0x000fe2000bf46270 */
[----:B------:R-:W-:Y:S01]  /*2e490*/  @P5 STG.E.U16 desc[UR6][R242.64], R85 ;  /* 0x00000055f2005986 */ /* 0x000fe2000c101506 */
[----:B------:R-:W-:-:S03]  /*2e4a0*/  ULDC UR9, c[0x0][0x228] ;  /* 0x00008a0000097ab9 */ /* 0x000fc60000000800 */
[----:B------:R0:W-:Y:S04]  /*2e4b0*/  @P6 STG.E.U16 desc[UR6][R240.64], R248 ;  /* 0x000000f8f0006986 */ /* 0x0001e8000c101506 */
[----:B------:R1:W-:Y:S01]  /*2e4c0*/  @P4 STG.E.U16 desc[UR6][R236.64], R84 ;  /* 0x00000054ec004986 */ /* 0x0003e2000c101506 */
[----:B------:R-:W-:Y:S01]  /*2e4d0*/  ISETP.LT.AND P4, PT, R5, UR12, !P2 ;  /* 0x0000000c05007c0c */ /* 0x000fe2000d781270 */
[----:B------:R-:W-:Y:S01]  /*2e4e0*/  VIADD R0, R0, UR5 ;  /* 0x0000000500007c36 */ /* 0x000fe20008000000 */
[----:B------:R-:W-:Y:S01]  /*2e4f0*/  ULDC UR12, c[0x0][0x228] ;  /* 0x00008a00000c7ab9 */ /* 0x000fe20000000800 */
[----:B0-----:R-:W3:Y:S01]  /*2e500*/  LDL.LU R248, [R1+0xfc] ;  /* 0x0000fc0001f87983 */ /* 0x001ee20000300800 */
[----:B------:R-:W-:Y:S01]  /*2e510*/  ISETP.LT.AND P6, PT, R7, UR11, !P2 ;  /* 0x0000000b07007c0c */ /* 0x000fe2000d7c1270 */
[----:B------:R-:W-:Y:S01]  /*2e520*/  VIADD R239, R4, 0x2f ;  /* 0x0000002f04ef7836 */ /* 0x000fe20000000000 */
[----:B------:R-:W-:Y:S01]  /*2e530*/  ULDC UR5, c[0x0][0x248] ;  /* 0x0000920000057ab9 */ /* 0x000fe20000000800 */
[----:B-1----:R-:W-:Y:S01]  /*2e540*/  IMAD.WIDE R84, R0, 0x2, R246 ;  /* 0x0000000200547825 */ /* 0x002fe200078e02f6 */
[----:B------:R-:W-:Y:S01]  /*2e550*/  ISETP.LT.AND P5, PT, R6, UR12, !P2 ;  /* 0x0000000c06007c0c */ /* 0x000fe2000d7a1270 */
[----:B------:R-:W-:Y:S01]  /*2e560*/  ULDC.64 UR12, c[0x0][0x228] ;  /* 0x00008a00000c7ab9 */ /* 0x000fe20000000a00 */
[----:B------:R-:W-:-:S03]  /*2e570*/  ULDC UR11, c[0x0][0x228] ;  /* 0x00008a00000b7ab9 */ /* 0x000fc60000000800 */
[----:B--2---:R0:W-:Y:S04]  /*2e580*/  @P4 STG.E.U16 desc[UR6][R84.64], R250 ;  /* 0x000000fa54004986 */ /* 0x0041e8000c101506 */
[----:B0-----:R-:W2:Y:S01]  /*2e590*/  LDL.LU.64 R84, [R1+0x1668] ;  /* 0x0016680001547983 */ /* 0x001ea20000300a00 */
        /* <DEDUP_REMOVED lines=64> */
[----:B------:R-:W-:Y:S02]  /*2e9a0*/  VIADD R0, R0, UR5 ;  /* 0x0000000500007c36 */ /* 0x000fe40008000000 */
[----:B0-----:R-:W3:Y:S01]  /*2e9b0*/  LDL.LU R251, [R1+0xd4] ;  /* 0x0000d40001fb7983 */ /* 0x001ee20000300800 */
        /* <DEDUP_REMOVED lines=8> */
[----:B--2---:R0:W-:Y:S04]  /*2ea40*/  @P2 STG.E.U16 desc[UR6][R86.64], R249 ;  /* 0x000000f956002986 */ /* 0x0041e8000c101506 */
[----:B0-----:R-:W2:Y:S01]  /*2ea50*/  LDL.LU.64 R86, [R1+0x1650] ;  /* 0x0016500001567983 */ /* 0x001ea20000300a00 */
[----:B------:R-:W-:Y:S01]  /*2ea60*/  ISETP.LT.AND P4, PT, R8, UR9, !P4 ;  /* 0x0000000908007c0c */ /* 0x000fe2000e781270 */
[----:B------:R-:W-:Y:S01]  /*2ea70*/  IMAD.WIDE R242, R0, 0x2, R244 ;  /* 0x0000000200f27825 */ /* 0x000fe200078e02f4 */
[----:B------:R-:W-:Y:S01]  /*2ea80*/  ISETP.GE.AND P2, PT, R239, UR17, PT ;  /* 0x00000011ef007c0c */ /* 0x000fe2000bf46270 */
[----:B------:R-:W-:-:S02]  /*2ea90*/  ULDC UR9, c[0x0][0x228] ;  /* 0x00008a0000097ab9 */ /* 0x000fc40000000800 */
        /* <DEDUP_REMOVED lines=18> */
[----:B------:R-:W-:-:S04]  /*2ebc0*/  ULDC UR11, c[0x0][0x228] ;  /* 0x00008a00000b7ab9 */ /* 0x000fc80000000800 */
        /* <DEDUP_REMOVED lines=16> */
[----:B------:R-:W-:-:S02]  /*2ecd0*/  ULDC UR12, c[0x0][0x228] ;  /* 0x00008a00000c7ab9 */ /* 0x000fc40000000800 */
[----:B0-----:R-:W2:Y:S01]  /*2ece0*/  LDL.LU R251, [R1+0xd8] ;  /* 0x0000d80001fb7983 */ /* 0x001ea20000300800 */
[----:B-1----:R-:W-:-:S09]  /*2ecf0*/  IMAD.WIDE R86, R0, 0x2, R246 ;  /* 0x0000000200567825 */ /* 0x002fd200078e02f6 */
[----:B----4-:R0:W-:Y:S04]  /*2ed00*/  @P2 STG.E.U16 desc[UR6][R86.64], R249 ;  /* 0x000000f956002986 */ /* 0x0101e8000c101506 */
[----:B0-----:R-:W4:Y:S01]  /*2ed10*/  LDL.LU.64 R86, [R1+0x1640] ;  /* 0x0016400001567983 */ /* 0x001f220000300a00 */
[----:B---3--:R-:W-:-:S03]  /*2ed20*/  PRMT R85, R249, 0x7632, R85 ;  /* 0x00007632f9557816 */ /* 0x008fc60000000055 */
[----:B------:R-:W3:Y:S01]  /*2ed30*/  LDL.LU R249, [R1+0xc8] ;  /* 0x0000c80001f97983 */ /* 0x000ee20000300800 */
        /* <DEDUP_REMOVED lines=73> */
[C---:B-1----:R-:W-:Y:S01]  /*2f1d0*/  IMAD.WIDE R84, R0.reuse, 0x2, R246 ;  /* 0x0000000200547825 */ /* 0x042fe200078e02f6 */
        /* <DEDUP_REMOVED lines=56> */
[C---:B------:R-:W-:Y:S01]  /*2f560*/  IMAD.WIDE R240, R0.reuse, 0x2, R10 ;  /* 0x0000000200f07825 */ /* 0x040fe200078e020a */
        /* <DEDUP_REMOVED lines=231> */
[----:B------:R-:W-:Y:S01]  /*303e0*/  PRMT R84, R248, 0x7632, R84 ;  /* 0x00007632f8547816 */ /* 0x000fe20000000054 */
[----:B------:R-:W2:Y:S04]  /*303f0*/  LDL.LU R249, [R1+0x44] ;  /* 0x0000440001f97983 */ /* 0x000ea80000300800 */
        /* <DEDUP_REMOVED lines=38> */
[----:B------:R-:W-:Y:S01]  /*30660*/  ISETP.LT.AND P4, PT, R8, UR9, !P4 ;  /* 0x0000000908007c0c */ /* 0x000fe2000e781270 */
[C---:B------:R-:W-:Y:S01]  /*30670*/  IMAD.WIDE R242, R0.reuse, 0x2, R244 ;  /* 0x0000000200f27825 */ /* 0x040fe200078e02f4 */
[----:B------:R-:W-:Y:S01]  /*30680*/  ULDC UR11, c[0x0][0x228] ;  /* 0x00008a00000b7ab9 */ /* 0x000fe20000000800 */
[----:B0-----:R-:W2:Y:S02]  /*30690*/  LDL.LU.64 R86, [R1+0x15c0] ;  /* 0x0015c00001567983 */ /* 0x001ea40000300a00 */
[----:B------:R-:W-:Y:S01]  /*306a0*/  IMAD.WIDE R240, R0, 0x2, R10 ;  /* 0x0000000200f07825 */ /* 0x000fe200078e020a */
[----:B------:R-:W-:Y:S01]  /*306b0*/  ISETP.GE.AND P2, PT, R239, UR21, PT ;  /* 0x00000015ef007c0c */ /* 0x000fe2000bf46270 */
[----:B------:R-:W-:-:S02]  /*306c0*/  ULDC UR9, c[0x0][0x228] ;  /* 0x00008a0000097ab9 */ /* 0x000fc40000000800 */
[----:B------:R-:W-:-:S04]  /*306d0*/  IMAD.WIDE R236, R0, 0x2, R2 ;  /* 0x0000000200ec7825 */ /* 0x000fc800078e0202 */
[----:B------:R-:W-:Y:S01]  /*306e0*/  VIADD R0, R0, UR5 ;  /* 0x0000000500007c36 */ /* 0x000fe20008000000 */
[----:B------:R-:W-:Y:S01]  /*306f0*/  ULDC UR5, c[0x0][0x248] ;  /* 0x0000920000057ab9 */ /* 0x000fe20000000800 */
[----:B----4-:R-:W-:Y:S02]  /*30700*/  PRMT R85, R249, 0x7632, R85 ;  /* 0x00007632f9557816 */ /* 0x010fe40000000055 */
[----:B------:R-:W-:Y:S01]  /*30710*/  PRMT R84, R248, 0x7632, R84 ;  /* 0x00007632f8547816 */ /* 0x000fe20000000054 */
[----:B------:R-:W4:Y:S04]  /*30720*/  LDL.LU R249, [R1+0x48] ;  /* 0x0000480001f97983 */ /* 0x000f280000300800 */
        /* <DEDUP_REMOVED lines=35> */
[C---:B-1----:R-:W-:Y:S01]  /*30960*/  IMAD.WIDE R86, R0.reuse, 0x2, R246 ;  /* 0x0000000200567825 */ /* 0x042fe200078e02f6 */
[----:B------:R-:W-:Y:S01]  /*30970*/  ULDC UR13, c[0x0][0x228] ;  /* 0x00008a00000d7ab9 */ /* 0x000fe20000000800 */
[----:B------:R-:W-:Y:S02]  /*30980*/  ULDC UR11, c[0x0][0x228] ;  /* 0x00008a00000b7ab9 */ /* 0x000fe40000000800 */
[----:B------:R-:W-:Y:S01]  /*30990*/  IMAD.WIDE R240, R0, 0x2, R10 ;  /* 0x0000000200f07825 */ /* 0x000fe200078e020a */
[----:B----4-:R0:W-:Y:S04]  /*309a0*/  @P2 STG.E.U16 desc[UR6][R86.64], R249 ;  /* 0x000000f956002986 */ /* 0x0101e8000c101506 */
[----:B0-----:R-:W4:Y:S01]  /*309b0*/  LDL.LU.64 R86, [R1+0x15b0] ;  /* 0x0015b00001567983 */ /* 0x001f220000300a00 */
[----:B---3--:R-:W-:-:S02]  /*309c0*/  PRMT R85, R249, 0x7632, R85 ;  /* 0x00007632f9557816 */ /* 0x008fc40000000055 */
[----:B------:R-:W-:-:S03]  /*309d0*/  PRMT R84, R248, 0x7632, R84 ;  /* 0x00007632f8547816 */ /* 0x000fc60000000054 */
[----:B------:R-:W-:Y:S04]  /*309e0*/  @P5 STG.E.U16 desc[UR6][R242.64], R85 ;  /* 0x00000055f2005986 */ /* 0x000fe8000c101506 */
[----:B------:R0:W-:Y:S04]  /*309f0*/  @P6 STG.E.U16 desc[UR6][R240.64], R248 ;  /* 0x000000f8f0006986 */ /* 0x0001e8000c101506 */
[----:B0-----:R-:W3:Y:S01]  /*30a00*/  LDL.LU R248, [R1+0x4c] ;  /* 0x00004c0001f87983 */ /* 0x001ee20000300800 */
[----:B------:R-:W-:Y:S01]  /*30a10*/  ISETP.LT.AND P4, PT, R8, UR9, !P4 ;  /* 0x0000000908007c0c */ /* 0x000fe2000e781270 */
[C---:B------:R-:W-:Y:S01]  /*30a20*/  IMAD.WIDE R236, R0.reuse, 0x2, R2 ;  /* 0x0000000200ec7825 */ /* 0x040fe200078e0202 */
[----:B------:R-:W-:Y:S01]  /*30a30*/  ISETP.GE.AND P2, PT, R239, UR17, PT ;  /* 0x00000011ef007c0c */ /* 0x000fe2000bf46270 */
[----:B------:R-:W3:Y:S01]  /*30a40*/  LDL.LU R249, [R1+0x3c] ;  /* 0x00003c0001f97983 */ /* 0x000ee20000300800 */
[----:B------:R-:W-:Y:S01]  /*30a50*/  ULDC UR9, c[0x0][0x228] ;  /* 0x00008a0000097ab9 */ /* 0x000fe20000000800 */
[----:B------:R-:W-:-:S08]  /*30a60*/  VIADD R0, R0, UR5 ;  /* 0x0000000500007c36 */ /* 0x000fd00008000000 */
[----:B------:R0:W-:Y:S01]  /*30a70*/  @P4 STG.E.U16 desc[UR6][R236.64], R84 ;  /* 0x00000054ec004986 */ /* 0x0001e2000c101506 */
[----:B------:R-:W-:Y:S02]  /*30a80*/  ISETP.LT.AND P4, PT, R5, UR14, !P2 ;  /* 0x0000000e05007c0c */ /* 0x000fe4000d781270 */
[----:B------:R-:W-:Y:S02]  /*30a90*/  ISETP.LT.AND P5, PT, R6, UR13, !P2 ;  /* 0x0000000d06007c0c */ /* 0x000fe4000d7a1270 */
[----:B------:R-:W-:Y:S01]  /*30aa0*/  ISETP.LT.AND P6, PT, R7, UR11, !P2 ;  /* 0x0000000b07007c0c */ /* 0x000fe2000d7c1270 */
[----:B------:R-:W-:Y:S01]  /*30ab0*/  VIADD R239, R4, 0x47 ;  /* 0x0000004704ef7836 */ /* 0x000fe20000000000 */
[----:B------:R-:W-:Y:S01]  /*30ac0*/  ULDC UR5, c[0x0][0x248] ;  /* 0x0000920000057ab9 */ /* 0x000fe20000000800 */
[----:B0-----:R-:W-:Y:S01]  /*30ad0*/  IMAD.WIDE R84, R0, 0x2, R246 ;  /* 0x0000000200547825 */ /* 0x001fe200078e02f6 */
[----:B------:R-:W-:Y:S01]  /*30ae0*/  ULDC.64 UR14, c[0x0][0x228] ;  /* 0x00008a00000e7ab9 */ /* 0x000fe20000000a00 */
[----:B------:R-:W-:-:S04]  /*30af0*/  ULDC UR11, c[0x0][0x228] ;  /* 0x00008a00000b7ab9 */ /* 0x000fc80000000800 */
        /* <DEDUP_REMOVED lines=17> */
[----:B------:R-:W-:-:S02]  /*30c10*/  ULDC UR12, c[0x0][0x228] ;  /* 0x00008a00000c7ab9 */ /* 0x000fc40000000800 */
[----:B0-----:R-:W4:Y:S01]  /*30c20*/  LDL.LU R251, [R1+0x10] ;  /* 0x0000100001fb7983 */ /* 0x001f220000300800 */
[----:B-1----:R-:W-:-:S09]  /*30c30*/  IMAD.WIDE R86, R0, 0x2, R246 ;  /* 0x0000000200567825 */ /* 0x002fd200078e02f6 */
[----:B---3--:R0:W-:Y:S04]  /*30c40*/  @P2 STG.E.U16 desc[UR6][R86.64], R248 ;  /* 0x000000f856002986 */ /* 0x0081e8000c101506 */
[----:B0-----:R-:W3:Y:S01]  /*30c50*/  LDL.LU.64 R86, [R1+0x15a0] ;  /* 0x0015a00001567983 */ /* 0x001ee20000300a00 */
[----:B------:R-:W-:Y:S01]  /*30c60*/  ISETP.LT.AND P5, PT, R6, UR12, !P4 ;  /* 0x0000000c06007c0c */ /* 0x000fe2000e7a1270 */
[----:B------:R-:W-:Y:S01]  /*30c70*/  VIADD R239, R4, 0x48 ;  /* 0x0000004804ef7836 */ /* 0x000fe20000000000 */
[----:B------:R-:W-:Y:S01]  /*30c80*/  ISETP.LT.AND P6, PT, R7, UR11, !P4 ;  /* 0x0000000b07007c0c */ /* 0x000fe2000e7c1270 */
[----:B------:R-:W-:Y:S01]  /*30c90*/  IMAD.WIDE R242, R0, 0x2, R244 ;  /* 0x0000000200f27825 */ /* 0x000fe200078e02f4 */
[----:B------:R-:W-:Y:S01]  /*30ca0*/  ISETP.LT.AND P4, PT, R8, UR9, !P4 ;  /* 0x0000000908007c0c */ /* 0x000fe2000e781270 */
[----:B------:R-:W-:Y:S01]  /*30cb0*/  ULDC.64 UR12, c[0x0][0x228] ;  /* 0x00008a00000c7ab9 */ /* 0x000fe20000000a00 */
[----:B------:R-:W-:Y:S01]  /*30cc0*/  ULDC UR11, c[0x0][0x228] ;  /* 0x00008a00000b7ab9 */ /* 0x000fe20000000800 */
[C---:B------:R-:W-:Y:S01]  /*30cd0*/  IMAD.WIDE R240, R0.reuse, 0x2, R10 ;  /* 0x0000000200f07825 */ /* 0x040fe200078e020a */
[----:B------:R-:W-:Y:S01]  /*30ce0*/  ISETP.GE.AND P2, PT, R239, UR13, PT ;  /* 0x0000000def007c0c */ /* 0x000fe2000bf46270 */
[----:B------:R-:W-:Y:S01]  /*30cf0*/  ULDC UR13, c[0x0][0x228] ;  /* 0x00008a00000d7ab9 */ /* 0x000fe20000000800 */
[----:B------:R-:W-:Y:S01]  /*30d00*/  ULDC UR9, c[0x0][0x228] ;  /* 0x00008a0000097ab9 */ /* 0x000fe20000000800 */
        /* <DEDUP_REMOVED lines=10> */
[----:B------:R-:W-:-:S02]  /*30db0*/  VIADD R239, R4, 0x49 ;  /* 0x0000004904ef7836 */ /* 0x000fc40000000000 */
[----:B0-----:R-:W2:Y:S01]  /*30dc0*/  LDL.LU R249, [R1] ;  /* 0x0000000001f97983 */ /* 0x001ea20000300800 */
        /* <DEDUP_REMOVED lines=31> */
[C---:B------:R-:W-:Y:S01]  /*30fc0*/  IMAD.WIDE R242, R0.reuse, 0x2, R244 ;  /* 0x0000000200f27825 */ /* 0x040fe200078e02f4 */
[----:B------:R-:W-:Y:S01]  /*30fd0*/  ULDC UR11, c[0x0][0x228] ;  /* 0x00008a00000b7ab9 */ /* 0x000fe20000000800 */
[----:B------:R-:W-:Y:S01]  /*30fe0*/  ULDC UR9, c[0x0][0x228] ;  /* 0x00008a0000097ab9 */ /* 0x000fe20000000800 */
[----:B--2---:R0:W-:Y:S04]  /*30ff0*/  @P2 STG.E.U16 desc[UR6][R86.64], R249 ;  /* 0x000000f956002986 */ /* 0x0041e8000c101506 */
[----:B0-----:R-:W2:Y:S01]  /*31000*/  LDL.LU.64 R86, [R1+0x1588] ;  /* 0x0015880001567983 */ /* 0x001ea20000300a00 */
[----:B------:R-:W-:Y:S01]  /*31010*/  IMAD.WIDE R240, R0, 0x2, R10 ;  /* 0x0000000200f07825 */ /* 0x000fe200078e020a */
[----:B------:R-:W-:-:S03]  /*31020*/  ISETP.GE.AND P2, PT, R239, UR19, PT ;  /* 0x00000013ef007c0c */ /* 0x000fc6000bf46270 */
[----:B------:R-:W-:-:S04]  /*31030*/  IMAD.WIDE R236, R0, 0x2, R2 ;  /* 0x0000000200ec7825 */ /* 0x000fc800078e0202 */
[----:B------:R-:W-:Y:S01]  /*31040*/  VIADD R0, R0, UR5 ;  /* 0x0000000500007c36 */ /* 0x000fe20008000000 */
[----:B------:R-:W-:Y:S01]  /*31050*/  ULDC UR5, c[0x0][0x248] ;  /* 0x0000920000057ab9 */ /* 0x000fe20000000800 */
[----:B----4-:R-:W-:Y:S02]  /*31060*/  PRMT R85, R249, 0x7632, R85 ;  /* 0x00007632f9557816 */ /* 0x010fe40000000055 */
[----:B------:R-:W-:Y:S01]  /*31070*/  PRMT R84, R248, 0x7632, R84 ;  /* 0x00007632f8547816 */ /* 0x000fe20000000054 */
[----:B------:R-:W4:Y:S04]  /*31080*/  LDL.LU R249, [R1+0x1580] ;  /* 0x0015800001f97983 */ /* 0x000f280000300800 */
[----:B------:R-:W-:Y:S04]  /*31090*/  @P5 STG.E.U16 desc[UR6][R242.64], R85 ;  /* 0x00000055f2005986 */ /* 0x000fe8000c101506 */
[----:B------:R-:W-:Y:S04]  /*310a0*/  @P6 STG.E.U16 desc[UR6][R240.64], R248 ;  /* 0x000000f8f0006986 */ /* 0x000fe8000c101506 */
[----:B------:R0:W-:Y:S01]  /*310b0*/  @P4 STG.E.U16 desc[UR6][R236.64], R84 ;  /* 0x00000054ec004986 */ /* 0x0001e2000c101506 */
[----:B------:R-:W-:Y:S01]  /*310c0*/  ISETP.LT.AND P4, PT, R5, UR16, !P2 ;  /* 0x0000001005007c0c */ /* 0x000fe2000d781270 */
[----:B------:R-:W-:-:S02]  /*310d0*/  ULDC.64 UR16, c[0x0][0x228] ;  /* 0x00008a0000107ab9 */ /* 0x000fc40000000a00 */
[----:B------:R-:W4:Y:S01]  /*310e0*/  LDL.LU R239, [R1+0x4] ;  /* 0x0000040001ef7983 */ /* 0x000f220000300800 */
[----:B0-----:R-:W-:-:S09]  /*310f0*/  IMAD.WIDE R84, R0, 0x2, R246 ;  /* 0x0000000200547825 */ /* 0x001fd200078e02f6 */
[----:B---3--:R0:W-:Y:S04]  /*31100*/  @P4 STG.E.U16 desc[UR6][R84.64], R250 ;  /* 0x000000fa54004986 */ /* 0x0081e8000c101506 */
[----:B0-----:R-:W4:Y:S01]  /*31110*/  LDL.LU.64 R84, [R1+0x1578] ;  /* 0x0015780001547983 */ /* 0x001f220000300a00 */
[----:B------:R-:W-:Y:S02]  /*31120*/  ISETP.LT.AND P5, PT, R6, UR13, !P2 ;  /* 0x0000000d06007c0c */ /* 0x000fe4000d7a1270 */
[----:B------:R-:W-:Y:S01]  /*31130*/  ISETP.LT.AND P6, PT, R7, UR11, !P2 ;  /* 0x0000000b07007c0c */ /* 0x000fe2000d7c1270 */
[----:B------:R-:W-:Y:S01]  /*31140*/  VIADD R248, R4, 0x4b ;  /* 0x0000004b04f87836 */ /* 0x000fe20000000000 */
[----:B------:R-:W-:Y:S01]  /*31150*/  ISETP.LT.AND P2, PT, R8, UR9, !P2 ;  /* 0x0000000908007c0c */ /* 0x000fe2000d741270 */
[----:B------:R-:W-:Y:S01]  /*31160*/  IMAD.WIDE R242, R0, 0x2, R244 ;  /* 0x0000000200f27825 */ /* 0x000fe200078e02f4 */
[----:B------:R-:W-:Y:S01]  /*31170*/  ULDC UR13, c[0x0][0x228] ;  /* 0x00008a00000d7ab9 */ /* 0x000fe20000000800 */
[----:B------:R-:W-:-:S02]  /*31180*/  ULDC UR11, c[0x0][0x228] ;  /* 0x00008a00000b7ab9 */ /* 0x000fc40000000800 */
[----:B------:R-:W-:Y:S01]  /*31190*/  IMAD.WIDE R240, R0, 0x2, R10 ;  /* 0x0000000200f07825 */ /* 0x000fe200078e020a */
[----:B------:R-:W-:Y:S01]  /*311a0*/  ISETP.GE.AND P4, PT, R248, UR17, PT ;  /* 0x00000011f8007c0c */ /* 0x000fe2000bf86270 */
[----:B------:R-:W-:Y:S02]  /*311b0*/  ULDC UR9, c[0x0][0x228] ;  /* 0x00008a0000097ab9 */ /* 0x000fe40000000800 */
[----:B------:R-:W-:-:S04]  /*311c0*/  IMAD.WIDE R236, R0, 0x2, R2 ;  /* 0x0000000200ec7825 */ /* 0x000fc800078e0202 */
[----:B------:R-:W-:Y:S01]  /*311d0*/  VIADD R0, R0, UR5 ;  /* 0x0000000500007c36 */ /* 0x000fe20008000000 */
[----:B------:R-:W-:Y:S01]  /*311e0*/  ULDC UR5, c[0x0][0x248] ;  /* 0x0000920000057ab9 */ /* 0x000fe20000000800 */
[----:B--2---:R-:W-:Y:S02]  /*311f0*/  PRMT R87, R250, 0x7632, R87 ;  /* 0x00007632fa577816 */ /* 0x004fe40000000057 */
[----:B------:R-:W-:-:S03]  /*31200*/  PRMT R86, R251, 0x7632, R86 ;  /* 0x00007632fb567816 */ /* 0x000fc60000000056 */
[----:B------:R-:W-:Y:S04]  /*31210*/  @P5 STG.E.U16 desc[UR6][R242.64], R87 ;  /* 0x00000057f2005986 */ /* 0x000fe8000c101506 */
[----:B------:R-:W-:Y:S04]  /*31220*/  @P6 STG.E.U16 desc[UR6][R240.64], R251 ;  /* 0x000000fbf0006986 */ /* 0x000fe8000c101506 */
[----:B------:R0:W-:Y:S01]  /*31230*/  @P2 STG.E.U16 desc[UR6][R236.64], R86 ;  /* 0x00000056ec002986 */ /* 0x0001e2000c101506 */
[----:B------:R-:W-:Y:S02]  /*31240*/  ISETP.LT.AND P2, PT, R5, UR14, !P4 ;  /* 0x0000000e05007c0c */ /* 0x000fe4000e741270 */
[----:B----4-:R-:W-:Y:S01]  /*31250*/  PRMT R85, R239, 0x7632, R85 ;  /* 0x00007632ef557816 */ /* 0x010fe20000000055 */
[----:B0-----:R-:W-:Y:S01]  /*31260*/  IMAD.WIDE R86, R0, 0x2, R246 ;  /* 0x0000000200567825 */ /* 0x001fe200078e02f6 */
[----:B------:R-:W2:Y:S01]  /*31270*/  LDL.LU R240, [R1+0x28] ;  /* 0x0000280001f07983 */ /* 0x000ea20000300800 */
[----:B------:R-:W-:Y:S01]  /*31280*/  ISETP.LT.AND P5, PT, R6, UR13, !P4 ;  /* 0x0000000d06007c0c */ /* 0x000fe2000e7a1270 */
[----:B------:R-:W-:-:S02]  /*31290*/  ULDC.64 UR14, c[0x0][0x228] ;  /* 0x00008a00000e7ab9 */ /* 0x000fc40000000a00 */
[----:B------:R-:W3:Y:S05]  /*312a0*/  LDL.LU R241, [R1+0x18] ;  /* 0x0000180001f17983 */ /* 0x000eea0000300800 */
[----:B------:R0:W-:Y:S04]  /*312b0*/  @P2 STG.E.U16 desc[UR6][R86.64], R239 ;  /* 0x000000ef56002986 */ /* 0x0001e8000c101506 */
[----:B0-----:R-:W4:Y:S01]  /*312c0*/  LDL.LU.64 R86, [R1+0x1570] ;  /* 0x0015700001567983 */ /* 0x001f220000300a00 */
[----:B------:R-:W-:-:S05]  /*312d0*/  IMAD.WIDE R250, R0, 0x2, R244 ;  /* 0x0000000200fa7825 */ /* 0x000fca00078e02f4 */
[----:B------:R0:W-:Y:S04]  /*312e0*/  @P5 STG.E.U16 desc[UR6][R250.64], R85 ;  /* 0x00000055fa005986 */ /* 0x0001e8000c101506 */
[----:B0-----:R-:W3:Y:S04]  /*312f0*/  LDL.LU R250, [R1+0x1568] ;  /* 0x0015680001fa7983 */ /* 0x001ee80000300800 */
[----:B------:R-:W3:Y:S01]  /*31300*/  LDL.LU R251, [R1+0x8] ;  /* 0x0000080001fb7983 */ /* 0x000ee20000300800 */
[----:B------:R-:W-:Y:S01]  /*31310*/  ISETP.LT.AND P6, PT, R7, UR11, !P4 ;  /* 0x0000000b07007c0c */ /* 0x000fe2000e7c1270 */
[----:B------:R-:W-:Y:S01]  /*31320*/  VIADD R248, R4, 0x4c ;  /* 0x0000004c04f87836 */ /* 0x000fe20000000000 */
[----:B------:R-:W-:Y:S01]  /*31330*/  ISETP.LT.AND P4, PT, R8, UR9, !P4 ;  /* 0x0000000908007c0c */ /* 0x000fe2000e781270 */
[----:B------:R-:W-:Y:S01]  /*31340*/  IMAD.WIDE R242, R0, 0x2, R10 ;  /* 0x0000000200f27825 */ /* 0x000fe200078e020a */
[----:B------:R-:W-:Y:S01]  /*31350*/  PRMT R84, R249, 0x7632, R84 ;  /* 0x00007632f9547816 */ /* 0x000fe20000000054 */
[----:B------:R-:W-:-:S02]  /*31360*/  ULDC UR11, c[0x0][0x228] ;  /* 0x00008a00000b7ab9 */ /* 0x000fc40000000800 */
[----:B------:R-:W-:Y:S01]  /*31370*/  IMAD.WIDE R236, R0, 0x2, R2 ;  /* 0x0000000200ec7825 */ /* 0x000fe200078e0202 */
[----:B------:R-:W-:Y:S01]  /*31380*/  ISETP.GE.AND P2, PT, R248, UR15, PT ;  /* 0x0000000ff8007c0c */ /* 0x000fe2000bf46270 */
[----:B------:R-:W-:-:S04]  /*31390*/  ULDC UR9, c[0x0][0x228] ;  /* 0x00008a0000097ab9 */ /* 0x000fc80000000800 */
[----:B------:R0:W-:Y:S04]  /*313a0*/  @P6 STG.E.U16 desc[UR6][R242.64], R249 ;  /* 0x000000f9f2006986 */ /* 0x0001e8000c101506 */
[----:B------:R1:W-:Y:S01]  /*313b0*/  @P4 STG.E.U16 desc[UR6][R236.64], R84 ;  /* 0x00000054ec004986 */ /* 0x0003e2000c101506 */
[----:B------:R-:W-:Y:S01]  /*313c0*/  ISETP.LT.AND P4, PT, R5, UR12, !P2 ;  /* 0x0000000c05007c0c */ /* 0x000fe2000d781270 */
[----:B------:R-:W-:Y:S01]  /*313d0*/  ULDC UR12, c[0x0][0x228] ;  /* 0x00008a00000c7ab9 */ /* 0x000fe20000000800 */
[----:B------:R-:W-:Y:S01]  /*313e0*/  ISETP.LT.AND P6, PT, R7, UR11, !P2 ;  /* 0x0000000b07007c0c */ /* 0x000fe2000d7c1270 */
[----:B------:R-:W-:Y:S01]  /*313f0*/  VIADD R0, R0, UR5 ;  /* 0x0000000500007c36 */ /* 0x000fe20008000000 */
[----:B------:R-:W-:Y:S01]  /*31400*/  ISETP.LT.AND P5, PT, R6, UR12, !P2 ;  /* 0x0000000c06007c0c */ /* 0x000fe2000d7a1270 */
[----:B------:R-:W-:Y:S01]  /*31410*/  VIADD R239, R4, 0x4d ;  /* 0x0000004d04ef7836 */ /* 0x000fe20000000000 */
[----:B------:R-:W-:Y:S01]  /*31420*/  ISETP.LT.AND P2, PT, R8, UR9, !P2 ;  /* 0x0000000908007c0c */ /* 0x000fe2000d741270 */
[C---:B0-----:R-:W-:Y:S01]  /*31430*/  IMAD.WIDE R242, R0.reuse, 0x2, R244 ;  /* 0x0000000200f27825 */ /* 0x041fe200078e02f4 */
[----:B------:R-:W-:Y:S01]  /*31440*/  ULDC.64 UR12, c[0x0][0x228] ;  /* 0x00008a00000c7ab9 */ /* 0x000fe20000000a00 */
[----:B------:R-:W-:Y:S01]  /*31450*/  ULDC UR5, c[0x0][0x248] ;  /* 0x0000920000057ab9 */ /* 0x000fe20000000800 */
[----:B------:R-:W-:Y:S01]  /*31460*/  ULDC UR11, c[0x0][0x228] ;  /* 0x00008a00000b7ab9 */ /* 0x000fe20000000800 */
[----:B-1----:R-:W-:Y:S01]  /*31470*/  IMAD.WIDE R84, R0, 0x2, R246 ;  /* 0x0000000200547825 */ /* 0x002fe200078e02f6 */
[----:B------:R-:W-:-:S03]  /*31480*/  ULDC UR9, c[0x0][0x228] ;  /* 0x00008a0000097ab9 */ /* 0x000fc60000000800 */
[----:B------:R-:W-:-:S04]  /*31490*/  IMAD.WIDE R236, R0, 0x2, R10 ;  /* 0x0000000200ec7825 */ /* 0x000fc800078e020a */
[----:B------:R-:W-:-:S04]  /*314a0*/  IMAD.WIDE R248, R0, 0x2, R2 ;  /* 0x0000000200f87825 */ /* 0x000fc800078e0202 */
[----:B------:R-:W-:Y:S01]  /*314b0*/  VIADD R0, R0, UR5 ;  /* 0x0000000500007c36 */ /* 0x000fe20008000000 */
[----:B------:R-:W-:Y:S01]  /*314c0*/  ULDC UR5, c[0x0][0x248] ;  /* 0x0000920000057ab9 */ /* 0x000fe20000000800 */
[----:B--2---:R0:W-:Y:S01]  /*314d0*/  @P4 STG.E.U16 desc[UR6][R84.64], R240 ;  /* 0x000000f054004986 */ /* 0x0041e2000c101506 */
[----:B------:R-:W-:Y:S01]  /*314e0*/  ISETP.GE.AND P4, PT, R239, UR13, PT ;  /* 0x0000000def007c0c */ /* 0x000fe2000bf86270 */
[----:B------:R-:W-:Y:S02]  /*314f0*/  ULDC UR13, c[0x0][0x228] ;  /* 0x00008a00000d7ab9 */ /* 0x000fe40000000800 */
[----:B0-----:R-:W2:Y:S01]  /*31500*/  LDL.LU.64 R84, [R1+0x1560] ;  /* 0x0015600001547983 */ /* 0x001ea20000300a00 */
[----:B----4-:R-:W-:Y:S02]  /*31510*/  PRMT R87, R240, 0x7632, R87 ;  /* 0x00007632f0577816 */ /* 0x010fe40000000057 */
[----:B---3--:R-:W-:Y:S01]  /*31520*/  PRMT R86, R241, 0x7632, R86 ;  /* 0x00007632f1567816 */ /* 0x008fe20000000056 */
[----:B------:R-:W3:Y:S04]  /*31530*/  LDL.LU R240, [R1+0x2c] ;  /* 0x00002c0001f07983 */ /* 0x000ee80000300800 */
[----:B------:R-:W-:Y:S04]  /*31540*/  @P5 STG.E.U16 desc[UR6][R242.64], R87 ;  /* 0x00000057f2005986 */ /* 0x000fe8000c101506 */
[----:B------:R0:W-:Y:S04]  /*31550*/  @P6 STG.E.U16 desc[UR6][R236.64], R241 ;  /* 0x000000f1ec006986 */ /* 0x0001e8000c101506 */
[----:B------:R-:W-:Y:S01]  /*31560*/  @P2 STG.E.U16 desc[UR6][R248.64], R86 ;  /* 0x00000056f8002986 */ /* 0x000fe2000c101506 */
[----:B------:R-:W-:Y:S01]  /*31570*/  ISETP.LT.AND P2, PT, R5, UR20, !P4 ;  /* 0x0000001405007c0c */ /* 0x000fe2000e741270 */
[----:B------:R-:W-:-:S02]  /*31580*/  VIADD R239, R4, 0x4e ;  /* 0x0000004e04ef7836 */ /* 0x000fc40000000000 */
[----:B0-----:R-:W-:Y:S01]  /*31590*/  IMAD.WIDE R236, R0, 0x2, R246 ;  /* 0x0000000200ec7825 */ /* 0x001fe200078e02f6 */
[----:B------:R-:W4:Y:S01]  /*315a0*/  LDL.LU R241, [R1+0x1c] ;  /* 0x00001c0001f17983 */ /* 0x000f220000300800 */
[----:B------:R-:W-:Y:S01]  /*315b0*/  ISETP.LT.AND P5, PT, R6, UR13, !P4 ;  /* 0x0000000d06007c0c */ /* 0x000fe2000e7a1270 */
[----:B------:R-:W-:Y:S01]  /*315c0*/  ULDC.64 UR20, c[0x0][0x228] ;  /* 0x00008a0000147ab9 */ /* 0x000fe20000000a00 */
[----:B------:R-:W-:Y:S01]  /*315d0*/  ISETP.LT.AND P6, PT, R7, UR11, !P4 ;  /* 0x0000000b07007c0c */ /* 0x000fe2000e7c1270 */
[----:B------:R-:W-:-:S05]  /*315e0*/  IMAD.WIDE R242, R0, 0x2, R244 ;  /* 0x0000000200f27825 */ /* 0x000fca00078e02f4 */
[----:B------:R0:W-:Y:S01]  /*315f0*/  @P2 STG.E.U16 desc[UR6][R236.64], R251 ;  /* 0x000000fbec002986 */ /* 0x0001e2000c101506 */
[----:B------:R-:W-:Y:S01]  /*31600*/  ULDC UR13, c[0x0][0x228] ;  /* 0x00008a00000d7ab9 */ /* 0x000fe20000000800 */
[----:B------:R-:W-:Y:S02]  /*31610*/  ULDC UR11, c[0x0][0x228] ;  /* 0x00008a00000b7ab9 */ /* 0x000fe40000000800 */
        /* <DEDUP_REMOVED lines=11> */
[----:B------:R-:W-:Y:S01]  /*316d0*/  @P5 STG.E.U16 desc[UR6][R242.64], R85 ;  /* 0x00000055f2005986 */ /* 0x000fe2000c101506 */
[----:B------:R-:W-:Y:S01]  /*316e0*/  ISETP.LT.AND P5, PT, R6, UR13, !P2 ;  /* 0x0000000d06007c0c */ /* 0x000fe2000d7a1270 */
[----:B------:R-:W-:-:S02]  /*316f0*/  ULDC UR13, c[0x0][0x228] ;  /* 0x00008a00000d7ab9 */ /* 0x000fc40000000800 */
[----:B------:R0:W-:Y:S04]  /*31700*/  @P6 STG.E.U16 desc[UR6][R86.64], R250 ;  /* 0x000000fa56006986 */ /* 0x0001e8000c101506 */
[----:B------:R1:W-:Y:S01]  /*31710*/  @P4 STG.E.U16 desc[UR6][R248.64], R84 ;  /* 0x00000054f8004986 */ /* 0x0003e2000c101506 */
[----:B------:R-:W-:Y:S01]  /*31720*/  ISETP.LT.AND P4, PT, R5, UR18, !P2 ;  /* 0x0000001205007c0c */ /* 0x000fe2000d781270 */
[----:B------:R-:W-:Y:S02]  /*31730*/  ULDC.64 UR18, c[0x0][0x228] ;  /* 0x00008a0000127ab9 */ /* 0x000fe40000000a00 */
[----:B------:R-:W2:Y:S01]  /*31740*/  LDL.LU R239, [R1+0xc] ;  /* 0x00000c0001ef7983 */ /* 0x000ea20000300800 */
[----:B0-----:R-:W-:-:S04]  /*31750*/  IMAD.WIDE R86, R0, 0x2, R246 ;  /* 0x0000000200567825 */ /* 0x001fc800078e02f6 */
[----:B-1----:R-:W-:-:S05]  /*31760*/  IMAD.WIDE R84, R0, 0x2, R244 ;  /* 0x0000000200547825 */ /* 0x002fca00078e02f4 */
[----:B---3--:R0:W-:Y:S04]  /*31770*/  @P4 STG.E.U16 desc[UR6][R86.64], R240 ;  /* 0x000000f056004986 */ /* 0x0081e8000c101506 */
[----:B0-----:R-:W3:Y:S01]  /*31780*/  LDL.LU.64 R86, [R1+0x1548] ;  /* 0x0015480001567983 */ /* 0x001ee20000300a00 */
[----:B----4-:R-:W-:-:S05]  /*31790*/  PRMT R237, R240, 0x7632, R237 ;  /* 0x00007632f0ed7816 */ /* 0x010fca00000000ed */
[----:B------:R0:W-:Y:S04]  /*317a0*/  @P5 STG.E.U16 desc[UR6][R84.64], R237 ;  /* 0x000000ed54005986 */ /* 0x0001e8000c101506 */
[----:B0-----:R-:W2:Y:S01]  /*317b0*/  LDL.LU.64 R84, [R1+0x1540] ;  /* 0x0015400001547983 */ /* 0x001ea20000300a00 */
        /* <DEDUP_REMOVED lines=9> */
[----:B------:R-:W-:Y:S01]  /*31850*/  @P6 STG.E.U16 desc[UR6][R242.64], R241 ;  /* 0x000000f1f2006986 */ /* 0x000fe2000c101506 */
[----:B------:R-:W-:Y:S01]  /*31860*/  ISETP.LT.AND P5, PT, R6, UR13, !P4 ;  /* 0x0000000d06007c0c */ /* 0x000fe2000e7a1270 */
[----:B------:R-:W-:Y:S01]  /*31870*/  VIADD R0, R0, UR5 ;  /* 0x0000000500007c36 */ /* 0x000fe20008000000 */
[----:B------:R-:W-:Y:S01]  /*31880*/  ISETP.LT.AND P6, PT, R7, UR11, !P4 ;  /* 0x0000000b07007c0c */ /* 0x000fe2000e7c1270 */
[----:B------:R0:W-:Y:S01]  /*31890*/  @P2 STG.E.U16 desc[UR6][R248.64], R236 ;  /* 0x000000ecf8002986 */ /* 0x0001e2000c101506 */
[----:B------:R-:W-:Y:S02]  /*318a0*/  ISETP.LT.AND P2, PT, R5, UR16, !P4 ;  /* 0x0000001005007c0c */ /* 0x000fe4000e741270 */
[----:B--2---:R-:W-:Y:S01]  /*318b0*/  PRMT R85, R239, 0x7632, R85 ;  /* 0x00007632ef557816 */ /* 0x004fe20000000055 */
[C---:B0-----:R-:W-:Y:S01]  /*318c0*/  IMAD.WIDE R236, R0.reuse, 0x2, R246 ;  /* 0x0000000200ec7825 */ /* 0x041fe200078e02f6 */
[----:B------:R-:W-:Y:S01]  /*318d0*/  ULDC.64 UR16, c[0x0][0x228] ;  /* 0x00008a0000107ab9 */ /* 0x000fe20000000a00 */
[----:B------:R-:W-:Y:S01]  /*318e0*/  PRMT R84, R251, 0x7632, R84 ;  /* 0x00007632fb547816 */ /* 0x000fe20000000054 */
[----:B------:R-:W-:Y:S01]  /*318f0*/  ULDC UR5, c[0x0][0x248] ;  /* 0x0000920000057ab9 */ /* 0x000fe20000000800 */
[----:B------:R-:W-:-:S06]  /*31900*/  IMAD.WIDE R240, R0, 0x2, R244 ;  /* 0x0000000200f07825 */ /* 0x000fcc00078e02f4 */
[----:B------:R0:W-:Y:S01]  /*31910*/  @P2 STG.E.U16 desc[UR6][R236.64], R239 ;  /* 0x000000efec002986 */ /* 0x0001e2000c101506 */
[----:B------:R-:W-:Y:S01]  /*31920*/  ULDC UR13, c[0x0][0x228] ;  /* 0x00008a00000d7ab9 */ /* 0x000fe20000000800 */
[----:B------:R-:W-:Y:S02]  /*31930*/  ULDC UR11, c[0x0][0x228] ;  /* 0x00008a00000b7ab9 */ /* 0x000fe40000000800 */
[----:B------:R1:W-:Y:S04]  /*31940*/  @P5 STG.E.U16 desc[UR6][R240.64], R85 ;  /* 0x00000055f0005986 */ /* 0x0003e8000c101506 */
[----:B0-----:R-:W2:Y:S04]  /*31950*/  LDL.LU.64 R236, [R1+0x1538] ;  /* 0x0015380001ec7983 */ /* 0x001ea80000300a00 */
[----:B-1----:R-:W4:Y:S01]  /*31960*/  LDL.LU.64 R240, [R1+0x1530] ;  /* 0x0015300001f07983 */ /* 0x002f220000300a00 */
[----:B------:R-:W-:Y:S01]  /*31970*/  ISETP.LT.AND P4, PT, R8, UR9, !P4 ;  /* 0x0000000908007c0c */ /* 0x000fe2000e781270 */
[----:B------:R-:W-:Y:S01]  /*31980*/  VIADD R250, R4, 0x50 ;  /* 0x0000005004fa7836 */ /* 0x000fe20000000000 */
[----:B------:R-:W-:Y:S01]  /*31990*/  ULDC UR9, c[0x0][0x228] ;  /* 0x00008a0000097ab9 */ /* 0x000fe20000000800 */
[----:B------:R-:W-:-:S04]  /*319a0*/  IMAD.WIDE R242, R0, 0x2, R10 ;  /* 0x0000000200f27825 */ /* 0x000fc800078e020a */
[----:B------:R-:W-:Y:S01]  /*319b0*/  IMAD.WIDE R248, R0, 0x2, R2 ;  /* 0x0000000200f87825 */ /* 0x000fe200078e0202 */
[----:B------:R-:W-:Y:S01]  /*319c0*/  ISETP.GE.AND P2, PT, R250, UR17, PT ;  /* 0x00000011fa007c0c */ /* 0x000fe2000bf46270 */
[----:B------:R-:W-:Y:S04]  /*319d0*/  @P6 STG.E.U16 desc[UR6][R242.64], R251 ;  /* 0x000000fbf2006986 */ /* 0x000fe8000c101506 */
[----:B------:R0:W-:Y:S01]  /*319e0*/  @P4 STG.E.U16 desc[UR6][R248.64], R84 ;  /* 0x00000054f8004986 */ /* 0x0001e2000c101506 */
[----:B------:R-:W-:Y:S01]  /*319f0*/  ISETP.LT.AND P4, PT, R5, UR14, !P2 ;  /* 0x0000000e05007c0c */ /* 0x000fe2000d781270 */
[----:B------:R-:W-:Y:S01]  /*31a00*/  VIADD R0, R0, UR5 ;  /* 0x0000000500007c36 */ /* 0x000fe20008000000 */
[----:B------:R-:W-:Y:S01]  /*31a10*/  ISETP.LT.AND P5, PT, R6, UR13, !P2 ;  /* 0x0000000d06007c0c */ /* 0x000fe2000d7a1270 */
[----:B------:R-:W-:Y:S01]  /*31a20*/  VIADD R239, R4, 0x51 ;  /* 0x0000005104ef7836 */ /* 0x000fe20000000000 */
[----:B------:R-:W-:Y:S01]  /*31a30*/  ISETP.LT.AND P6, PT, R7, UR11, !P2 ;  /* 0x0000000b07007c0c */ /* 0x000fe2000d7c1270 */
[----:B------:R-:W-:Y:S01]  /*31a40*/  ULDC.64 UR14, c[0x0][0x228] ;  /* 0x00008a00000e7ab9 */ /* 0x000fe20000000a00 */
[----:B------:R-:W-:Y:S01]  /*31a50*/  ULDC UR5, c[0x0][0x248] ;  /* 0x0000920000057ab9 */ /* 0x000fe20000000800 */
[----:B0-----:R-:W-:Y:S01]  /*31a60*/  IMAD.WIDE R84, R0, 0x2, R246 ;  /* 0x0000000200547825 */ /* 0x001fe200078e02f6 */
[----:B------:R-:W-:-:S05]  /*31a70*/  ULDC UR11, c[0x0][0x228] ;  /* 0x00008a00000b7ab9 */ /* 0x000fca0000000800 */
[----:B----4-:R0:W-:Y:S04]  /*31a80*/  @P4 STG.E.U16 desc[UR6][R84.64], R240 ;  /* 0x000000f054004986 */ /* 0x0101e8000c101506 */
[----:B0-----:R-:W4:Y:S01]  /*31a90*/  LDL.LU.64 R84, [R1+0x1528] ;  /* 0x0015280001547983 */ /* 0x001f220000300a00 */
[----:B------:R-:W-:Y:S01]  /*31aa0*/  ISETP.LT.AND P2, PT, R8, UR9, !P2 ;  /* 0x0000000908007c0c */ /* 0x000fe2000d741270 */
[----:B------:R-:W-:Y:S01]  /*31ab0*/  IMAD.WIDE R242, R0, 0x2, R244 ;  /* 0x0000000200f27825 */ /* 0x000fe200078e02f4 */
[----:B---3--:R-:W-:Y:S01]  /*31ac0*/  PRMT R87, R240, 0x7632, R87 ;  /* 0x00007632f0577816 */ /* 0x008fe20000000057 */
[----:B------:R-:W-:Y:S01]  /*31ad0*/  ULDC UR9, c[0x0][0x228] ;  /* 0x00008a0000097ab9 */ /* 0x000fe20000000800 */
[----:B--2---:R-:W-:Y:S01]  /*31ae0*/  PRMT R86, R236, 0x7632, R86 ;  /* 0x00007632ec567816 */ /* 0x004fe20000000056 */
[----:B------:R-:W-:Y:S01]  /*31af0*/  IMAD.WIDE R250, R0, 0x2, R10 ;  /* 0x0000000200fa7825 */ /* 0x000fe200078e020a */
[----:B------:R-:W-:-:S03]  /*31b00*/  ISETP.GE.AND P4, PT, R239, UR15, PT ;  /* 0x0000000fef007c0c */ /* 0x000fc6000bf86270 */
[C---:B------:R-:W-:Y:S01]  /*31b10*/  IMAD.WIDE R248, R0.reuse, 0x2, R2 ;  /* 0x0000000200f87825 */ /* 0x040fe200078e0202 */
[----:B------:R-:W-:Y:S04]  /*31b20*/  @P5 STG.E.U16 desc[UR6][R242.64], R87 ;  /* 0x00000057f2005986 */ /* 0x000fe8000c101506 */
[----:B------:R0:W-:Y:S04]  /*31b30*/  @P6 STG.E.U16 desc[UR6][R250.64], R236 ;  /* 0x000000ecfa006986 */ /* 0x0001e8000c101506 */
[----:B------:R1:W-:Y:S01]  /*31b40*/  @P2 STG.E.U16 desc[UR6][R248.64], R86 ;  /* 0x00000056f8002986 */ /* 0x0003e2000c101506 */
[----:B------:R-:W-:Y:S01]  /*31b50*/  ISETP.LT.AND P2, PT, R5, UR12, !P4 ;  /* 0x0000000c05007c0c */ /* 0x000fe2000e741270 */
[----:B------:R-:W-:Y:S01]  /*31b60*/  ULDC UR12, c[0x0][0x228] ;  /* 0x00008a00000c7ab9 */ /* 0x000fe20000000800 */
[----:B------:R-:W-:Y:S01]  /*31b70*/  ISETP.LT.AND P6, PT, R7, UR11, !P4 ;  /* 0x0000000b07007c0c */ /* 0x000fe2000e7c1270 */
[----:B------:R-:W-:Y:S01]  /*31b80*/  VIADD R0, R0, UR5 ;  /* 0x0000000500007c36 */ /* 0x000fe20008000000 */
[----:B------:R-:W-:Y:S01]  /*31b90*/  ISETP.LT.AND P5, PT, R6, UR12, !P4 ;  /* 0x0000000c06007c0c */ /* 0x000fe2000e7a1270 */
[----:B------:R-:W-:Y:S01]  /*31ba0*/  ULDC.64 UR12, c[0x0][0x228] ;  /* 0x00008a00000c7ab9 */ /* 0x000fe20000000a00 */
[----:B------:R-:W-:Y:S01]  /*31bb0*/  ISETP.LT.AND P4, PT, R8, UR9, !P4 ;  /* 0x0000000908007c0c */ /* 0x000fe2000e781270 */
[----:B0-----:R-:W-:Y:S01]  /*31bc0*/  VIADD R236, R4, 0x52 ;  /* 0x0000005204ec7836 */ /* 0x001fe20000000000 */
[----:B------:R-:W-:Y:S01]  /*31bd0*/  PRMT R240, R88, 0x7632, R240 ;  /* 0x0000763258f07816 */ /* 0x000fe200000000f0 */
[C---:B------:R-:W-:Y:S01]  /*31be0*/  IMAD.WIDE R242, R0.reuse, 0x2, R244 ;  /* 0x0000000200f27825 */ /* 0x040fe200078e02f4 */
[----:B------:R-:W-:Y:S01]  /*31bf0*/  ULDC UR5, c[0x0][0x248] ;  /* 0x0000920000057ab9 */ /* 0x000fe20000000800 */
[----:B------:R-:W-:Y:S01]  /*31c00*/  ULDC UR11, c[0x0][0x228] ;  /* 0x00008a00000b7ab9 */ /* 0x000fe20000000800 */
[----:B------:R-:W-:Y:S01]  /*31c10*/  ULDC UR9, c[0x0][0x228] ;  /* 0x00008a0000097ab9 */ /* 0x000fe20000000800 */
[----:B-1----:R-:W-:-:S04]  /*31c20*/  IMAD.WIDE R86, R0, 0x2, R246 ;  /* 0x0000000200567825 */ /* 0x002fc800078e02f6 */
[----:B------:R-:W-:-:S04]  /*31c30*/  IMAD.WIDE R250, R0, 0x2, R10 ;  /* 0x0000000200fa7825 */ /* 0x000fc800078e020a */
[----:B------:R-:W-:-:S04]  /*31c40*/  IMAD.WIDE R248, R0, 0x2, R2 ;  /* 0x0000000200f87825 */ /* 0x000fc800078e0202 */
[----:B------:R-:W-:Y:S01]  /*31c50*/  VIADD R0, R0, UR5 ;  /* 0x0000000500007c36 */ /* 0x000fe20008000000 */
[----:B------:R-:W-:Y:S01]  /*31c60*/  ULDC UR5, c[0x0][0x248] ;  /* 0x0000920000057ab9 */ /* 0x000fe20000000800 */
[----:B----4-:R-:W-:Y:S01]  /*31c70*/  PRMT R238, R84, 0x7632, R238 ;  /* 0x0000763254ee7816 */ /* 0x010fe200000000ee */
[----:B------:R0:W-:Y:S01]  /*31c80*/  @P2 STG.E.U16 desc[UR6][R86.64], R84 ;  /* 0x0000005456002986 */ /* 0x0001e2000c101506 */
[----:B------:R-:W-:Y:S01]  /*31c90*/  ISETP.GE.AND P2, PT, R236, UR13, PT ;  /* 0x0000000dec007c0c */ /* 0x000fe2000bf46270 */
[----:B------:R-:W-:Y:S02]  /*31ca0*/  ULDC UR13, c[0x0][0x228] ;  /* 0x00008a00000d7ab9 */ /* 0x000fe40000000800 */
[----:B------:R1:W-:Y:S01]  /*31cb0*/  @P5 STG.E.U16 desc[UR6][R242.64], R238 ;  /* 0x000000eef2005986 */ /* 0x0003e2000c101506 */
[----:B------:R-:W-:Y:S01]  /*31cc0*/  ISETP.LT.AND P5, PT, R6, UR13, !P2 ;  /* 0x0000000d06007c0c */ /* 0x000fe2000d7a1270 */
[----:B------:R-:W-:Y:S02]  /*31cd0*/  ULDC UR13, c[0x0][0x228] ;  /* 0x00008a00000d7ab9 */ /* 0x000fe40000000800 */
[----:B------:R2:W-:Y:S04]  /*31ce0*/  @P6 STG.E.U16 desc[UR6][R250.64], R88 ;  /* 0x00000058fa006986 */ /* 0x0005e8000c101506 */
[----:B------:R-:W-:Y:S01]  /*31cf0*/  @P4 STG.E.U16 desc[UR6][R248.64], R240 ;  /* 0x000000f0f8004986 */ /* 0x000fe2000c101506 */
[----:B------:R-:W-:Y:S01]  /*31d00*/  ISETP.LT.AND P4, PT, R5, UR20, !P2 ;  /* 0x0000001405007c0c */ /* 0x000fe2000d781270 */
[----:B0-----:R-:W-:Y:S01]  /*31d10*/  VIADD R84, R4, 0x53 ;  /* 0x0000005304547836 */ /* 0x001fe20000000000 */
[----:B------:R-:W-:Y:S01]  /*31d20*/  PRMT R236, R241, 0x7632, R236 ;  /* 0x00007632f1ec7816 */ /* 0x000fe200000000ec */
[C---:B-1----:R-:W-:Y:S01]  /*31d30*/  IMAD.WIDE R238, R0.reuse, 0x2, R246 ;  /* 0x0000000200ee7825 */ /* 0x042fe200078e02f6 */
[----:B------:R-:W3:Y:S03]  /*31d40*/  LDL.LU.64 R86, [R1+0x1520] ;  /* 0x0015200001567983 */ /* 0x000ee60000300a00 */
[----:B------:R-:W-:Y:S01]  /*31d50*/  IMAD.WIDE R242, R0, 0x2, R244 ;  /* 0x0000000200f27825 */ /* 0x000fe200078e02f4 */
[----:B------:R-:W-:Y:S01]  /*31d60*/  ISETP.LT.AND P6, PT, R7, UR11, !P2 ;  /* 0x0000000b07007c0c */ /* 0x000fe2000d7c1270 */
[----:B------:R-:W-:-:S04]  /*31d70*/  ULDC.64 UR20, c[0x0][0x228] ;  /* 0x00008a0000147ab9 */ /* 0x000fc80000000a00 */
[----:B------:R0:W-:Y:S01]  /*31d80*/  @P4 STG.E.U16 desc[UR6][R238.64], R241 ;  /* 0x000000f1ee004986 */ /* 0x0001e2000c101506 */
[----:B--2---:R-:W-:Y:S01]  /*31d90*/  IMAD.WIDE R250, R0, 0x2, R10 ;  /* 0x0000000200fa7825 */ /* 0x004fe200078e020a */
[----:B------:R-:W-:Y:S01]  /*31da0*/  PRMT R88, R237, 0x7632, R88 ;  /* 0x00007632ed587816 */ /* 0x000fe20000000058 */
[----:B------:R-:W-:Y:S01]  /*31db0*/  ULDC UR11, c[0x0][0x228] ;  /* 0x00008a00000b7ab9 */ /* 0x000fe20000000800 */
[----:B------:R1:W-:Y:S04]  /*31dc0*/  @P5 STG.E.U16 desc[UR6][R242.64], R236 ;  /* 0x000000ecf2005986 */ /* 0x0003e8000c101506 */
[----:B0-----:R-:W2:Y:S04]  /*31dd0*/  LDL.LU.64 R238, [R1+0x1518] ;  /* 0x0015180001ee7983 */ /* 0x001ea80000300a00 */
[----:B-1----:R-:W4:Y:S01]  /*31de0*/  LDL.LU.64 R242, [R1+0x1510] ;  /* 0x0015100001f27983 */ /* 0x002f220000300a00 */
[----:B------:R-:W-:Y:S01]  /*31df0*/  ISETP.LT.AND P2, PT, R8, UR9, !P2 ;  /* 0x0000000908007c0c */ /* 0x000fe2000d741270 */
[----:B------:R-:W-:Y:S01]  /*31e00*/  IMAD.WIDE R248, R0, 0x2, R2 ;  /* 0x0000000200f87825 */ /* 0x000fe200078e0202 */
[----:B------:R-:W-:Y:S01]  /*31e10*/  ISETP.GE.AND P4, PT, R84, UR21, PT ;  /* 0x0000001554007c0c */ /* 0x000fe2000bf86270 */
[----:B------:R0:W-:Y:S01]  /*31e20*/  @P6 STG.E.U16 desc[UR6][R250.64], R237 ;  /* 0x000000edfa006986 */ /* 0x0001e2000c101506 */
[----:B------:R-:W-:-:S02]  /*31e30*/  ULDC UR9, c[0x0][0x228] ;  /* 0x00008a0000097ab9 */ /* 0x000fc40000000800 */
[----:B------:R-:W-:Y:S01]  /*31e40*/  ISETP.LT.AND P5, PT, R6, UR13, !P4 ;  /* 0x0000000d06007c0c */ /* 0x000fe2000e7a1270 */
[----:B------:R-:W-:Y:S01]  /*31e50*/  VIADD R0, R0, UR5 ;  /* 0x0000000500007c36 */ /* 0x000fe20008000000 */
[----:B------:R-:W-:Y:S01]  /*31e60*/  ISETP.LT.AND P6, PT, R7, UR11, !P4 ;  /* 0x0000000b07007c0c */ /* 0x000fe2000e7c1270 */
[----:B------:R-:W-:Y:S01]  /*31e70*/  VIADD R84, R4, 0x54 ;  /* 0x0000005404547836 */ /* 0x000fe20000000000 */
[----:B------:R-:W-:-:S03]  /*31e80*/  ULDC UR13, c[0x0][0x228] ;  /* 0x00008a00000d7ab9 */ /* 0x000fc60000000800 */
[----:B------:R1:W-:Y:S01]  /*31e90*/  @P2 STG.E.U16 desc[UR6][R248.64], R88 ;  /* 0x00000058f8002986 */ /* 0x0003e2000c101506 */
[----:B------:R-:W-:Y:S01]  /*31ea0*/  ISETP.LT.AND P2, PT, R5, UR18, !P4 ;  /* 0x0000001205007c0c */ /* 0x000fe2000e741270 */
[C---:B0-----:R-:W-:Y:S01]  /*31eb0*/  IMAD.WIDE R250, R0.reuse, 0x2, R246 ;  /* 0x0000000200fa7825 */ /* 0x041fe200078e02f6 */
[----:B------:R-:W-:Y:S01]  /*31ec0*/  ULDC UR11, c[0x0][0x228] ;  /* 0x00008a00000b7ab9 */ /* 0x000fe20000000800 */
[----:B------:R-:W-:Y:S02]  /*31ed0*/  ULDC UR5, c[0x0][0x248] ;  /* 0x0000920000057ab9 */ /* 0x000fe40000000800 */
[----:B-1----:R-:W-:Y:S01]  /*31ee0*/  IMAD.WIDE R248, R0, 0x2, R244 ;  /* 0x0000000200f87825 */ /* 0x002fe200078e02f4 */
[----:B------:R-:W-:-:S07]  /*31ef0*/  ULDC.64 UR18, c[0x0][0x228] ;  /* 0x00008a0000127ab9 */ /* 0x000fce0000000a00 */
[----:B------:R-:W-:Y:S01]  /*31f00*/  @P2 STG.E.U16 desc[UR6][R250.64], R85 ;  /* 0x00000055fa002986 */ /* 0x000fe2000c101506 */
[----:B------:R-:W-:Y:S01]  /*31f10*/  ISETP.LT.AND P4, PT, R8, UR9, !P4 ;  /* 0x0000000908007c0c */ /* 0x000fe2000e781270 */
[C---:B------:R-:W-:Y:S01]  /*31f20*/  IMAD.WIDE R240, R0.reuse, 0x2, R10 ;  /* 0x0000000200f07825 */ /* 0x040fe200078e020a */
[----:B------:R-:W-:Y:S01]  /*31f30*/  PRMT R88, R89, 0x7632, R88 ;  /* 0x0000763259587816 */ /* 0x000fe20000000058 */
[----:B------:R-:W-:Y:S02]  /*31f40*/  ULDC UR9, c[0x0][0x228] ;  /* 0x00008a0000097ab9 */ /* 0x000fe40000000800 */
[----:B------:R-:W-:Y:S01]  /*31f50*/  IMAD.WIDE R236, R0, 0x2, R2 ;  /* 0x0000000200ec7825 */ /* 0x000fe200078e0202 */
[----:B------:R-:W-:-:S03]  /*31f60*/  ISETP.GE.AND P2, PT, R84, UR19, PT ;  /* 0x0000001354007c0c */ /* 0x000fc6000bf46270 */
[----:B------:R-:W-:Y:S01]  /*31f70*/  VIADD R0, R0, UR5 ;  /* 0x0000000500007c36 */ /* 0x000fe20008000000 */
[----:B------:R-:W-:Y:S01]  /*31f80*/  ULDC UR5, c[0x0][0x248] ;  /* 0x0000920000057ab9 */ /* 0x000fe20000000800 */
[----:B----4-:R-:W-:-:S05]  /*31f90*/  PRMT R243, R85, 0x7632, R243 ;  /* 0x0000763255f37816 */ /* 0x010fca00000000f3 */
[----:B------:R0:W-:Y:S04]  /*31fa0*/  @P5 STG.E.U16 desc[UR6][R248.64], R243 ;  /* 0x000000f3f8005986 */ /* 0x0001e8000c101506 */
[----:B0-----:R-:W4:Y:S01]  /*31fb0*/  LDL.LU R243, [R1+0x1508] ;  /* 0x0015080001f37983 */ /* 0x001f220000300800 */
[----:B------:R-:W-:Y:S02]  /*31fc0*/  ISETP.LT.AND P5, PT, R6, UR13, !P2 ;  /* 0x0000000d06007c0c */ /* 0x000fe4000d7a1270 */
[----:B------:R-:W-:Y:S01]  /*31fd0*/  PRMT R250, R242, 0x7632, R250 ;  /* 0x00007632f2fa7816 */ /* 0x000fe200000000fa */
[----:B------:R0:W-:Y:S01]  /*31fe0*/  @P6 STG.E.U16 desc[UR6][R240.64], R89 ;  /* 0x00000059f0006986 */ /* 0x0001e2000c101506 */
[----:B------:R-:W-:Y:S01]  /*31ff0*/  ISETP.LT.AND P6, PT, R7, UR11, !P2 ;  /* 0x0000000b07007c0c */ /* 0x000fe2000d7c1270 */
[----:B------:R-:W-:Y:S01]  /*32000*/  IMAD.WIDE R84, R0, 0x2, R2 ;  /* 0x0000000200547825 */ /* 0x000fe200078e0202 */
[----:B--2---:R-:W-:Y:S01]  /*32010*/  PRMT R249, R238, 0x7632, R249 ;  /* 0x00007632eef97816 */ /* 0x004fe200000000f9 */
[----:B------:R1:W-:Y:S01]  /*32020*/  @P4 STG.E.U16 desc[UR6][R236.64], R88 ;  /* 0x00000058ec004986 */ /* 0x0003e2000c101506 */
[----:B------:R-:W-:Y:S01]  /*32030*/  ISETP.LT.AND P4, PT, R5, UR16, !P2 ;  /* 0x0000001005007c0c */ /* 0x000fe2000d781270 */
[----:B------:R-:W-:Y:S01]  /*32040*/  VIADD R248, R4, 0x55 ;  /* 0x0000005504f87836 */ /* 0x000fe20000000000 */
[----:B------:R-:W-:Y:S01]  /*32050*/  ISETP.LT.AND P2, PT, R8, UR9, !P2 ;  /* 0x0000000908007c0c */ /* 0x000fe2000d741270 */
[----:B------:R-:W2:Y:S01]  /*32060*/  LDL.LU R251, [R1+0x290] ;  /* 0x0002900001fb7983 */ /* 0x000ea20000300800 */
[----:B------:R-:W-:Y:S01]  /*32070*/  ULDC.64 UR16, c[0x0][0x228] ;  /* 0x00008a0000107ab9 */ /* 0x000fe20000000a00 */
[----:B------:R-:W-:Y:S01]  /*32080*/  ULDC UR13, c[0x0][0x228] ;  /* 0x00008a00000d7ab9 */ /* 0x000fe20000000800 */
[----:B------:R-:W-:Y:S01]  /*32090*/  ULDC UR11, c[0x0][0x228] ;  /* 0x00008a00000b7ab9 */ /* 0x000fe20000000800 */
[----:B0-----:R-:W-:Y:S01]  /*320a0*/  IMAD.WIDE R240, R0, 0x2, R246 ;  /* 0x0000000200f07825 */ /* 0x001fe200078e02f6 */
[----:B------:R-:W-:-:S03]  /*320b0*/  ULDC UR9, c[0x0][0x228] ;  /* 0x00008a0000097ab9 */ /* 0x000fc60000000800 */
[----:B-1----:R-:W-:-:S04]  /*320c0*/  IMAD.WIDE R236, R0, 0x2, R244 ;  /* 0x0000000200ec7825 */ /* 0x002fc800078e02f4 */
[----:B------:R-:W-:Y:S01]  /*320d0*/  IMAD.WIDE R88, R0, 0x2, R10 ;  /* 0x0000000200587825 */ /* 0x000fe200078e020a */
[----:B------:R-:W-:Y:S04]  /*320e0*/  @P4 STG.E.U16 desc[UR6][R240.64], R242 ;  /* 0x000000f2f0004986 */ /* 0x000fe8000c101506 */
[----:B------:R0:W-:Y:S04]  /*320f0*/  @P5 STG.E.U16 desc[UR6][R236.64], R250 ;  /* 0x000000faec005986 */ /* 0x0001e8000c101506 */
[----:B------:R-:W-:Y:S04]  /*32100*/  @P6 STG.E.U16 desc[UR6][R88.64], R238 ;  /* 0x000000ee58006986 */ /* 0x000fe8000c101506 */
[----:B------:R1:W-:Y:S04]  /*32110*/  @P2 STG.E.U16 desc[UR6][R84.64], R249 ;  /* 0x000000f954002986 */ /* 0x0003e8000c101506 */
[----:B0-----:R-:W2:Y:S01]  /*32120*/  LDL.LU R250, [R1+0x2a0] ;  /* 0x0002a00001fa7983 */ /* 0x001ea20000300800 */
[----:B------:R-:W-:-:S03]  /*32130*/  ISETP.GE.AND P4, PT, R248, UR17, PT ;  /* 0x00000011f8007c0c */ /* 0x000fc6000bf86270 */
[----:B-1----:R-:W2:Y:S01]  /*32140*/  LDL.LU R249, [R1+0x2b0] ;  /* 0x0002b00001f97983 */ /* 0x002ea20000300800 */
[----:B------:R-:W-:Y:S01]  /*32150*/  ISETP.LT.AND P2, PT, R5, UR14, !P4 ;  /* 0x0000000e05007c0c */ /* 0x000fe2000e741270 */
[----:B------:R-:W-:Y:S01]  /*32160*/  VIADD R0, R0, UR5 ;  /* 0x0000000500007c36 */ /* 0x000fe20008000000 */
[----:B------:R-:W-:Y:S01]  /*32170*/  ISETP.LT.AND P5, PT, R6, UR13, !P4 ;  /* 0x0000000d06007c0c */ /* 0x000fe2000e7a1270 */
[----:B------:R-:W-:Y:S01]  /*32180*/  VIADD R238, R4, 0x56 ;  /* 0x0000005604ee7836 */ /* 0x000fe20000000000 */
[----:B---3--:R-:W-:Y:S01]  /*32190*/  PRMT R248, R86, 0x7632, R248 ;  /* 0x0000763256f87816 */ /* 0x008fe200000000f8 */
[----:B------:R-:W-:Y:S01]  /*321a0*/  IMAD.WIDE R240, R0, 0x2, R246 ;  /* 0x0000000200f07825 */ /* 0x000fe200078e02f6 */
[----:B------:R-:W-:Y:S01]  /*321b0*/  ISETP.LT.AND P6, PT, R7, UR11, !P4 ;  /* 0x0000000b07007c0c */ /* 0x000fe2000e7c1270 */
[----:B------:R-:W-:Y:S01]  /*321c0*/  ULDC.64 UR14, c[0x0][0x228] ;  /* 0x00008a00000e7ab9 */ /* 0x000fe20000000a00 */
[----:B------:R-:W-:Y:S01]  /*321d0*/  PRMT R242, R90, 0x7632, R242 ;  /* 0x000076325af27816 */ /* 0x000fe200000000f2 */
[----:B------:R-:W-:Y:S01]  /*321e0*/  IMAD.WIDE R236, R0, 0x2, R244 ;  /* 0x0000000200ec7825 */ /* 0x000fe200078e02f4 */
[----:B------:R-:W-:-:S03]  /*321f0*/  ULDC UR5, c[0x0][0x248] ;  /* 0x0000920000057ab9 */ /* 0x000fc60000000800 */
[----:B------:R-:W-:Y:S01]  /*32200*/  @P2 STG.E.U16 desc[UR6][R240.64], R86 ;  /* 0x00000056f0002986 */ /* 0x000fe2000c101506 */
[----:B------:R-:W-:Y:S01]  /*32210*/  IMAD.WIDE R88, R0, 0x2, R10 ;  /* 0x0000000200587825 */ /* 0x000fe200078e020a */
[----:B------:R-:W-:Y:S02]  /*32220*/  ULDC UR11, c[0x0][0x228] ;  /* 0x00008a00000b7ab9 */ /* 0x000fe40000000800 */
[----:B------:R0:W-:Y:S04]  /*32230*/  @P5 STG.E.U16 desc[UR6][R236.64], R248 ;  /* 0x000000f8ec005986 */ /* 0x0001e8000c101506 */
[----:B0-----:R-:W3:Y:S01]  /*32240*/  LDL.LU R248, [R1+0x2c0] ;  /* 0x0002c00001f87983 */ /* 0x001ee20000300800 */
[----:B------:R-:W-:Y:S01]  /*32250*/  ISETP.LT.AND P4, PT, R8, UR9, !P4 ;  /* 0x0000000908007c0c */ /* 0x000fe2000e781270 */
[----:B------:R-:W-:Y:S01]  /*32260*/  IMAD.WIDE R84, R0, 0x2, R2 ;  /* 0x0000000200547825 */ /* 0x000fe200078e0202 */
[----:B------:R-:W-:Y:S01]  /*32270*/  ISETP.GE.AND P2, PT, R238, UR15, PT ;  /* 0x0000000fee007c0c */ /* 0x000fe2000bf46270 */
[----:B------:R0:W-:Y:S01]  /*32280*/  @P6 STG.E.U16 desc[UR6][R88.64], R90 ;  /* 0x0000005a58006986 */ /* 0x0001e2000c101506 */
[----:B------:R-:W-:Y:S01]  /*32290*/  ULDC UR9, c[0x0][0x228] ;  /* 0x00008a0000097ab9 */ /* 0x000fe20000000800 */
[----:B------:R-:W-:Y:S01]  /*322a0*/  VIADD R0, R0, UR5 ;  /* 0x0000000500007c36 */ /* 0x000fe20008000000 */
[----:B------:R-:W-:Y:S01]  /*322b0*/  ISETP.LT.AND P6, PT, R7, UR11, !P2 ;  /* 0x0000000b07007c0c */ /* 0x000fe2000d7c1270 */
[----:B------:R-:W-:Y:S01]  /*322c0*/  VIADD R86, R4, 0x57 ;  /* 0x0000005704567836 */ /* 0x000fe20000000000 */
[----:B------:R-:W-:-:S05]  /*322d0*/  ULDC UR11, c[0x0][0x228] ;  /* 0x00008a00000b7ab9 */ /* 0x000fca0000000800 */
[----:B------:R1:W-:Y:S01]  /*322e0*/  @P4 STG.E.U16 desc[UR6][R84.64], R242 ;  /* 0x000000f254004986 */ /* 0x0003e2000c101506 */
[----:B------:R-:W-:Y:S01]  /*322f0*/  ISETP.LT.AND P4, PT, R5, UR12, !P2 ;  /* 0x0000000c05007c0c */ /* 0x000fe2000d781270 */
[----:B------:R-:W-:Y:S01]  /*32300*/  ULDC UR12, c[0x0][0x228] ;  /* 0x00008a00000c7ab9 */ /* 0x000fe20000000800 */
[----:B0-----:R-:W-:Y:S01]  /*32310*/  PRMT R90, R239, 0x7632, R90 ;  /* 0x00007632ef5a7816 */ /* 0x001fe2000000005a */
[----:B------:R-:W-:Y:S01]  /*32320*/  ULDC UR5, c[0x0][0x248] ;  /* 0x0000920000057ab9 */ /* 0x000fe20000000800 */
[----:B------:R-:W-:Y:S01]  /*32330*/  ISETP.LT.AND P5, PT, R6, UR12, !P2 ;  /* 0x0000000c06007c0c */ /* 0x000fe2000d7a1270 */
[----:B------:R-:W-:Y:S01]  /*32340*/  IMAD.WIDE R240, R0, 0x2, R246 ;  /* 0x0000000200f07825 */ /* 0x000fe200078e02f6 */
[----:B------:R-:W-:Y:S01]  /*32350*/  ISETP.LT.AND P2, PT, R8, UR9, !P2 ;  /* 0x0000000908007c0c */ /* 0x000fe2000d741270 */
[----:B------:R-:W-:Y:S01]  /*32360*/  ULDC.64 UR12, c[0x0][0x228] ;  /* 0x00008a00000c7ab9 */ /* 0x000fe20000000a00 */
[----:B------:R-:W-:Y:S01]  /*32370*/  ULDC UR9, c[0x0][0x228] ;  /* 0x00008a0000097ab9 */ /* 0x000fe20000000800 */
[----:B------:R-:W-:-:S04]  /*32380*/  IMAD.WIDE R236, R0, 0x2, R244 ;  /* 0x0000000200ec7825 */ /* 0x000fc800078e02f4 */
[----:B------:R-:W-:-:S04]  /*32390*/  IMAD.WIDE R88, R0, 0x2, R10 ;  /* 0x0000000200587825 */ /* 0x000fc800078e020a */
[----:B-1----:R-:W-:-:S04]  /*323a0*/  IMAD.WIDE R84, R0, 0x2, R2 ;  /* 0x0000000200547825 */ /* 0x002fc800078e0202 */
[----:B------:R-:W-:Y:S01]  /*323b0*/  VIADD R0, R0, UR5 ;  /* 0x0000000500007c36 */ /* 0x000fe20008000000 */
[----:B------:R-:W-:Y:S01]  /*323c0*/  ULDC UR5, c[0x0][0x248] ;  /* 0x0000920000057ab9 */ /* 0x000fe20000000800 */
[----:B----4-:R-:W-:Y:S01]  /*323d0*/  PRMT R238, R243, 0x7632, R238 ;  /* 0x00007632f3ee7816 */ /* 0x010fe200000000ee */
[----:B------:R0:W-:Y:S01]  /*323e0*/  @P4 STG.E.U16 desc[UR6][R240.64], R243 ;  /* 0x000000f3f0004986 */ /* 0x0001e2000c101506 */
[----:B------:R-:W-:Y:S01]  /*323f0*/  ISETP.GE.AND P4, PT, R86, UR13, PT ;  /* 0x0000000d56007c0c */ /* 0x000fe2000bf86270 */
[----:B------:R-:W-:Y:S02]  /*32400*/  ULDC UR13, c[0x0][0x228] ;  /* 0x00008a00000d7ab9 */ /* 0x000fe40000000800 */
[----:B------:R1:W-:Y:S04]  /*32410*/  @P5 STG.E.U16 desc[UR6][R236.64], R238 ;  /* 0x000000eeec005986 */ /* 0x0003e8000c101506 */
[----:B------:R4:W-:Y:S01]  /*32420*/  @P6 STG.E.U16 desc[UR6][R88.64], R239 ;  /* 0x000000ef58006986 */ /* 0x0009e2000c101506 */
[----:B------:R-:W-:Y:S01]  /*32430*/  ISETP.LT.AND P5, PT, R6, UR13, !P4 ;  /* 0x0000000d06007c0c */ /* 0x000fe2000e7a1270 */
[----:B------:R-:W-:Y:S01]  /*32440*/  VIADD R86, R4, 0x58 ;  /* 0x0000005804567836 */ /* 0x000fe20000000000 */
[----:B------:R-:W-:Y:S01]  /*32450*/  ISETP.LT.AND P6, PT, R7, UR11, !P4 ;  /* 0x0000000b07007c0c */ /* 0x000fe2000e7c1270 */
[----:B------:R4:W-:Y:S01]  /*32460*/  @P2 STG.E.U16 desc[UR6][R84.64], R90 ;  /* 0x0000005a54002986 */ /* 0x0009e2000c101506 */
[----:B------:R-:W-:Y:S01]  /*32470*/  ISETP.LT.AND P2, PT, R5, UR20, !P4 ;  /* 0x0000001405007c0c */ /* 0x000fe2000e741270 */
[----:B------:R-:W-:Y:S01]  /*32480*/  ULDC.64 UR20, c[0x0][0x228] ;  /* 0x00008a0000147ab9 */ /* 0x000fe20000000a00 */
[----:B------:R-:W-:-:S02]  /*32490*/  ISETP.LT.AND P4, PT, R8, UR9, !P4 ;  /* 0x0000000908007c0c */ /* 0x000fc4000e781270 */
[----:B0-----:R-:W-:Y:S01]  /*324a0*/  PRMT R240, R87, 0x7632, R240 ;  /* 0x0000763257f07816 */ /* 0x001fe200000000f0 */
[C---:B-1----:R-:W-:Y:S01]  /*324b0*/  IMAD.WIDE R236, R0.reuse, 0x2, R2 ;  /* 0x0000000200ec7825 */ /* 0x042fe200078e0202 */
[----:B------:R-:W-:Y:S01]  /*324c0*/  ULDC UR13, c[0x0][0x228] ;  /* 0x00008a00000d7ab9 */ /* 0x000fe20000000800 */
[----:B------:R-:W-:Y:S01]  /*324d0*/  ULDC UR11, c[0x0][0x228] ;  /* 0x00008a00000b7ab9 */ /* 0x000fe20000000800 */
[----:B------:R-:W-:Y:S01]  /*324e0*/  ULDC UR9, c[0x0][0x228] ;  /* 0x00008a0000097ab9 */ /* 0x000fe20000000800 */
[----:B----4-:R-:W-:Y:S01]  /*324f0*/  IMAD.WIDE R238, R0, 0x2, R246 ;  /* 0x0000000200ee7825 */ /* 0x010fe200078e02f6 */
[----:B------:R-:W-:-:S03]  /*32500*/  PRMT R90, R91, 0x7632, R90 ;  /* 0x000076325b5a7816 */ /* 0x000fc6000000005a */
[C---:B------:R-:W-:Y:S01]  /*32510*/  IMAD.WIDE R84, R0.reuse, 0x2, R244 ;  /* 0x0000000200547825 */ /* 0x040fe200078e02f4 */
[----:B------:R0:W-:Y:S03]  /*32520*/  @P2 STG.E.U16 desc[UR6][R238.64], R87 ;  /* 0x00000057ee002986 */ /* 0x0001e6000c101506 */
[----:B------:R-:W-:Y:S01]  /*32530*/  IMAD.WIDE R88, R0, 0x2, R10 ;  /* 0x0000000200587825 */ /* 0x000fe200078e020a */
[----:B------:R-:W-:Y:S01]  /*32540*/  ISETP.GE.AND P2, PT, R86, UR21, PT ;  /* 0x0000001556007c0c */ /* 0x000fe2000bf46270 */
[----:B------:R1:W-:Y:S04]  /*32550*/  @P5 STG.E.U16 desc[UR6][R84.64], R240 ;  /* 0x000000f054005986 */ /* 0x0003e8000c101506 */
[----:B------:R4:W-:Y:S01]  /*32560*/  @P6 STG.E.U16 desc[UR6][R88.64], R91 ;  /* 0x0000005b58006986 */ /* 0x0009e2000c101506 */
[----:B------:R-:W-:Y:S01]  /*32570*/  ISETP.LT.AND P5, PT, R6, UR13, !P2 ;  /* 0x0000000d06007c0c */ /* 0x000fe2000d7a1270 */
[----:B------:R-:W-:Y:S01]  /*32580*/  VIADD R0, R0, UR5 ;  /* 0x0000000500007c36 */ /* 0x000fe20008000000 */
[----:B------:R-:W-:Y:S01]  /*32590*/  ISETP.LT.AND P6, PT, R7, UR11, !P2 ;  /* 0x0000000b07007c0c */ /* 0x000fe2000d7c1270 */
[----:B------:R4:W-:Y:S01]  /*325a0*/  @P4 STG.E.U16 desc[UR6][R236.64], R90 ;  /* 0x0000005aec004986 */ /* 0x0009e2000c101506 */
[----:B------:R-:W-:Y:S01]  /*325b0*/  ISETP.LT.AND P4, PT, R5, UR18, !P2 ;  /* 0x0000001205007c0c */ /* 0x000fe2000d781270 */
[----:B0-----:R-:W-:Y:S01]  /*325c0*/  IMAD.WIDE R86, R0, 0x2, R244 ;  /* 0x0000000200567825 */ /* 0x001fe200078e02f4 */
[----:B------:R-:W-:Y:S01]  /*325d0*/  ISETP.LT.AND P2, PT, R8, UR9, !P2 ;  /* 0x0000000908007c0c */ /* 0x000fe2000d741270 */
[----:B------:R-:W-:Y:S01]  /*325e0*/  ULDC.64 UR18, c[0x0][0x228] ;  /* 0x00008a0000127ab9 */ /* 0x000fe20000000a00 */
[----:B------:R-:W-:Y:S01]  /*325f0*/  ULDC UR5, c[0x0][0x248] ;  /* 0x0000920000057ab9 */ /* 0x000fe20000000800 */
[C---:B-1----:R-:W-:Y:S01]  /*32600*/  IMAD.WIDE R84, R0.reuse, 0x2, R246 ;  /* 0x0000000200547825 */ /* 0x042fe200078e02f6 */
[----:B------:R-:W-:Y:S01]  /*32610*/  ULDC UR13, c[0x0][0x228] ;  /* 0x00008a00000d7ab9 */ /* 0x000fe20000000800 */
[----:B--2---:R-:W-:Y:S01]  /*32620*/  PRMT R238, R249, 0x7632, R238 ;  /* 0x00007632f9ee7816 */ /* 0x004fe200000000ee */
[----:B------:R-:W-:Y:S01]  /*32630*/  ULDC UR11, c[0x0][0x228] ;  /* 0x00008a00000b7ab9 */ /* 0x000fe20000000800 */
[----:B----4-:R-:W-:Y:S01]  /*32640*/  IMAD.WIDE R88, R0, 0x2, R10 ;  /* 0x0000000200587825 */ /* 0x010fe200078e020a */
[----:B------:R-:W-:-:S03]  /*32650*/  ULDC UR9, c[0x0][0x228] ;  /* 0x00008a0000097ab9 */ /* 0x000fc60000000800 */
[----:B------:R-:W-:Y:S01]  /*32660*/  VIADD R236, R4, 0x59 ;  /* 0x0000005904ec7836 */ /* 0x000fe20000000000 */
[----:B------:R0:W-:Y:S01]  /*32670*/  @P4 STG.E.U16 desc[UR6][R84.64], R249 ;  /* 0x000000f954004986 */ /* 0x0001e2000c101506 */
[----:B------:R-:W-:Y:S01]  /*32680*/  IMAD.WIDE R90, R0, 0x2, R2 ;  /* 0x00000002005a7825 */ /* 0x000fe200078e0202 */
[----:B------:R-:W-:Y:S02]  /*32690*/  PRMT R237, R250, 0x7632, R237 ;  /* 0x00007632faed7816 */ /* 0x000fe400000000ed */
[----:B------:R-:W-:Y:S01]  /*326a0*/  @P5 STG.E.U16 desc[UR6][R86.64], R238 ;  /* 0x000000ee56005986 */ /* 0x000fe2000c101506 */
[----:B------:R-:W-:-:S03]  /*326b0*/  ISETP.GE.AND P4, PT, R236, UR19, PT ;  /* 0x00000013ec007c0c */ /* 0x000fc6000bf86270 */
[----:B------:R1:W-:Y:S04]  /*326c0*/  @P6 STG.E.U16 desc[UR6][R88.64], R250 ;  /* 0x000000fa58006986 */ /* 0x0003e8000c101506 */
[----:B0-----:R-:W2:Y:S04]  /*326d0*/  LDL.LU R249, [R1+0x2b4] ;  /* 0x0002b40001f97983 */ /* 0x001ea80000300800 */
[----:B------:R0:W-:Y:S04]  /*326e0*/  @P2 STG.E.U16 desc[UR6][R90.64], R237 ;  /* 0x000000ed5a002986 */ /* 0x0001e8000c101506 */
[----:B-1----:R-:W4:Y:S01]  /*326f0*/  LDL.LU R250, [R1+0x2a4] ;  /* 0x0002a40001fa7983 */ /* 0x002f220000300800 */
[----:B------:R-:W-:Y:S01]  /*32700*/  ISETP.LT.AND P2, PT, R5, UR16, !P4 ;  /* 0x0000001005007c0c */ /* 0x000fe2000e741270 */
[----:B------:R-:W-:Y:S01]  /*32710*/  VIADD R0, R0, UR5 ;  /* 0x0000000500007c36 */ /* 0x000fe20008000000 */
[----:B------:R-:W-:-:S02]  /*32720*/  ISETP.LT.AND P5, PT, R6, UR13, !P4 ;  /* 0x0000000d06007c0c */ /* 0x000fc4000e7a1270 */
[----:B---3--:R-:W-:Y:S02]  /*32730*/  PRMT R238, R248, 0x7632, R238 ;  /* 0x00007632f8ee7816 */ /* 0x008fe400000000ee */
[----:B------:R-:W-:Y:S01]  /*32740*/  ISETP.LT.AND P6, PT, R7, UR11, !P4 ;  /* 0x0000000b07007c0c */ /* 0x000fe2000e7c1270 */
[C---:B------:R-:W-:Y:S01]  /*32750*/  IMAD.WIDE R84, R0.reuse, 0x2, R246 ;  /* 0x0000000200547825 */ /* 0x040fe200078e02f6 */
[----:B0-----:R-:W-:Y:S01]  /*32760*/  PRMT R237, R251, 0x7632, R237 ;  /* 0x00007632fbed7816 */ /* 0x001fe200000000ed */
[----:B------:R-:W-:Y:S01]  /*32770*/  ULDC.64 UR16, c[0x0][0x228] ;  /* 0x00008a0000107ab9 */ /* 0x000fe20000000a00 */
[----:B------:R-:W-:Y:S01]  /*32780*/  ULDC UR13, c[0x0][0x228] ;  /* 0x00008a00000d7ab9 */ /* 0x000fe20000000800 */
[C---:B------:R-:W-:Y:S01]  /*32790*/  IMAD.WIDE R86, R0.reuse, 0x2, R244 ;  /* 0x0000000200567825 */ /* 0x040fe200078e02f4 */
[----:B------:R-:W-:Y:S01]  /*327a0*/  ULDC UR11, c[0x0][0x228] ;  /* 0x00008a00000b7ab9 */ /* 0x000fe20000000800 */
[----:B------:R0:W-:Y:S01]  /*327b0*/  @P2 STG.E.U16 desc[UR6][R84.64], R248 ;  /* 0x000000f854002986 */ /* 0x0001e2000c101506 */
[----:B------:R-:W-:Y:S01]  /*327c0*/  ULDC UR5, c[0x0][0x248] ;  /* 0x0000920000057ab9 */ /* 0x000fe20000000800 */
[----:B------:R-:W-:-:S02]  /*327d0*/  IMAD.WIDE R88, R0, 0x2, R10 ;  /* 0x0000000200587825 */ /* 0x000fc400078e020a */
[----:B------:R-:W-:Y:S04]  /*327e0*/  @P5 STG.E.U16 desc[UR6][R86.64], R238 ;  /* 0x000000ee56005986 */ /* 0x000fe8000c101506 */
[----:B0-----:R-:W3:Y:S04]  /*327f0*/  LDL.LU R248, [R1+0x2c4] ;  /* 0x0002c40001f87983 */ /* 0x001ee80000300800 */
[----:B------:R0:W-:Y:S04]  /*32800*/  @P6 STG.E.U16 desc[UR6][R88.64], R251 ;  /* 0x000000fb58006986 */ /* 0x0001e8000c101506 */
[----:B0-----:R-:W3:Y:S01]  /*32810*/  LDL.LU R251, [R1+0x294] ;  /* 0x0002940001fb7983 */ /* 0x001ee20000300800 */
[----:B------:R-:W-:Y:S01]  /*32820*/  ISETP.LT.AND P4, PT, R8, UR9, !P4 ;  /* 0x0000000908007c0c */ /* 0x000fe2000e781270 */
[----:B------:R-:W-:Y:S01]  /*32830*/  VIADD R236, R4, 0x5a ;  /* 0x0000005a04ec7836 */ /* 0x000fe20000000000 */
[----:B------:R-:W-:Y:S01]  /*32840*/  ULDC UR9, c[0x0][0x228] ;  /* 0x00008a0000097ab9 */ /* 0x000fe20000000800 */
[----:B------:R-:W-:-:S03]  /*32850*/  IMAD.WIDE R90, R0, 0x2, R2 ;  /* 0x00000002005a7825 */ /* 0x000fc600078e0202 */
[----:B------:R-:W-:Y:S01]  /*32860*/  ISETP.GE.AND P2, PT, R236, UR17, PT ;  /* 0x00000011ec007c0c */ /* 0x000fe2000bf46270 */
[----:B------:R-:W-:Y:S01]  /*32870*/  VIADD R0, R0, UR5 ;  /* 0x0000000500007c36 */ /* 0x000fe20008000000 */
[----:B------:R-:W-:Y:S02]  /*32880*/  ULDC UR5, c[0x0][0x248] ;  /* 0x0000920000057ab9 */ /* 0x000fe40000000800 */
[----:B------:R-:W-:-:S03]  /*32890*/  ISETP.LT.AND P5, PT, R6, UR13, !P2 ;  /* 0x0000000d06007c0c */ /* 0x000fc6000d7a1270 */
[----:B------:R0:W-:Y:S01]  /*328a0*/  @P4 STG.E.U16 desc[UR6][R90.64], R237 ;  /* 0x000000ed5a004986 */ /* 0x0001e2000c101506 */
[----:B------:R-:W-:Y:S02]  /*328b0*/  ISETP.LT.AND P4, PT, R5, UR14, !P2 ;  /* 0x0000000e05007c0c */ /* 0x000fe4000d781270 */
[----:B------:R-:W-:Y:S01]  /*328c0*/  ISETP.LT.AND P6, PT, R7, UR11, !P2 ;  /* 0x0000000b07007c0c */ /* 0x000fe2000d7c1270 */
[----:B------:R-:W-:Y:S01]  /*328d0*/  IMAD.WIDE R84, R0, 0x2, R246 ;  /* 0x0000000200547825 */ /* 0x000fe200078e02f6 */
[----:B------:R-:W-:Y:S01]  /*328e0*/  ISETP.LT.AND P2, PT, R8, UR9, !P2 ;  /* 0x0000000908007c0c */ /* 0x000fe2000d741270 */
[----:B------:R-:W-:Y:S01]  /*328f0*/  ULDC.64 UR14, c[0x0][0x228] ;  /* 0x00008a00000e7ab9 */ /* 0x000fe20000000a00 */
[----:B------:R-:W-:Y:S01]  /*32900*/  ULDC UR11, c[0x0][0x228] ;  /* 0x00008a00000b7ab9 */ /* 0x000fe20000000800 */
[----:B------:R-:W-:Y:S01]  /*32910*/  VIADD R236, R4, 0x5b ;  /* 0x0000005b04ec7836 */ /* 0x000fe20000000000 */
[----:B------:R-:W-:Y:S01]  /*32920*/  ULDC UR9, c[0x0][0x228] ;  /* 0x00008a0000097ab9 */ /* 0x000fe20000000800 */
[----:B------:R-:W-:-:S04]  /*32930*/  IMAD.WIDE R86, R0, 0x2, R244 ;  /* 0x0000000200567825 */ /* 0x000fc800078e02f4 */
[----:B------:R-:W-:-:S04]  /*32940*/  IMAD.WIDE R88, R0, 0x2, R10 ;  /* 0x0000000200587825 */ /* 0x000fc800078e020a */
[----:B0-----:R-:W-:-:S04]  /*32950*/  IMAD.WIDE R90, R0, 0x2, R2 ;  /* 0x00000002005a7825 */ /* 0x001fc800078e0202 */
[----:B------:R-:W-:Y:S01]  /*32960*/  VIADD R0, R0, UR5 ;  /* 0x0000000500007c36 */ /* 0x000fe20008000000 */
[----:B------:R-:W-:Y:S01]  /*32970*/  ULDC UR5, c[0x0][0x248] ;  /* 0x0000920000057ab9 */ /* 0x000fe20000000800 */
[----:B--2---:R-:W-:Y:S01]  /*32980*/  PRMT R238, R249, 0x7632, R238 ;  /* 0x00007632f9ee7816 */ /* 0x004fe200000000ee */
[----:B------:R0:W-:Y:S01]  /*32990*/  @P4 STG.E.U16 desc[UR6][R84.64], R249 ;  /* 0x000000f954004986 */ /* 0x0001e2000c101506 */
[----:B------:R-:W-:-:S03]  /*329a0*/  ISETP.GE.AND P4, PT, R236, UR15, PT ;  /* 0x0000000fec007c0c */ /* 0x000fc6000bf86270 */
[----:B------:R-:W-:Y:S01]  /*329b0*/  @P5 STG.E.U16 desc[UR6][R86.64], R238 ;  /* 0x000000ee56005986 */ /* 0x000fe2000c101506 */
[----:B----4-:R-:W-:-:S03]  /*329c0*/  PRMT R237, R250, 0x7632, R237 ;  /* 0x00007632faed7816 */ /* 0x010fc600000000ed */
[----:B------:R1:W-:Y:S04]  /*329d0*/  @P6 STG.E.U16 desc[UR6][R88.64], R250 ;  /* 0x000000fa58006986 */ /* 0x0003e8000c101506 */
[----:B0-----:R-:W2:Y:S04]  /*329e0*/  LDL.LU R249, [R1+0x2b8] ;  /* 0x0002b80001f97983 */ /* 0x001ea80000300800 */
[----:B------:R0:W-:Y:S01]  /*329f0*/  @P2 STG.E.U16 desc[UR6][R90.64], R237 ;  /* 0x000000ed5a002986 */ /* 0x0001e2000c101506 */
[----:B------:R-:W-:Y:S01]  /*32a00*/  ISETP.LT.AND P2, PT, R5, UR12, !P4 ;  /* 0x0000000c05007c0c */ /* 0x000fe2000e741270 */
[----:B------:R-:W-:-:S02]  /*32a10*/  ULDC UR12, c[0x0][0x228] ;  /* 0x00008a00000c7ab9 */ /* 0x000fc40000000800 */
[----:B-1----:R-:W4:Y:S01]  /*32a20*/  LDL.LU R250, [R1+0x2a8] ;  /* 0x0002a80001fa7983 */ /* 0x002f220000300800 */
[----:B------:R-:W-:Y:S01]  /*32a30*/  ISETP.LT.AND P5, PT, R6, UR12, !P4 ;  /* 0x0000000c06007c0c */ /* 0x000fe2000e7a1270 */
[C---:B------:R-:W-:Y:S01]  /*32a40*/  IMAD.WIDE R84, R0.reuse, 0x2, R246 ;  /* 0x0000000200547825 */ /* 0x040fe200078e02f6 */
[----:B------:R-:W-:Y:S01]  /*32a50*/  ISETP.LT.AND P6, PT, R7, UR11, !P4 ;  /* 0x0000000b07007c0c */ /* 0x000fe2000e7c1270 */
[----:B------:R-:W-:Y:S02]  /*32a60*/  ULDC.64 UR12, c[0x0][0x228] ;  /* 0x00008a00000c7ab9 */ /* 0x000fe40000000a00 */
[----:B------:R-:W-:-:S04]  /*32a70*/  IMAD.WIDE R86, R0, 0x2, R244 ;  /* 0x0000000200567825 */ /* 0x000fc800078e02f4 */
[----:B------:R-:W-:Y:S01]  /*32a80*/  IMAD.WIDE R88, R0, 0x2, R10 ;  /* 0x0000000200587825 */ /* 0x000fe200078e020a */
[----:B---3--:R-:W-:Y:S01]  /*32a90*/  PRMT R238, R248, 0x7632, R238 ;  /* 0x00007632f8ee7816 */ /* 0x008fe200000000ee */
[----:B------:R1:W-:Y:S01]  /*32aa0*/  @P2 STG.E.U16 desc[UR6][R84.64], R248 ;  /* 0x000000f854002986 */ /* 0x0003e2000c101506 */
[----:B0-----:R-:W-:-:S03]  /*32ab0*/  PRMT R237, R251, 0x7632, R237 ;  /* 0x00007632fbed7816 */ /* 0x001fc600000000ed */
[----:B-1----:R-:W3:Y:S01]  /*32ac0*/  LDL.LU R248, [R1+0x2c8] ;  /* 0x0002c80001f87983 */ /* 0x002ee20000300800 */
[----:B------:R-:W-:Y:S01]  /*32ad0*/  VIADD R236, R4, 0x5c ;  /* 0x0000005c04ec7836 */ /* 0x000fe20000000000 */
[----:B------:R-:W-:Y:S02]  /*32ae0*/  ULDC UR11, c[0x0][0x228] ;  /* 0x00008a00000b7ab9 */ /* 0x000fe40000000800 */
[----:B------:R-:W-:Y:S04]  /*32af0*/  @P5 STG.E.U16 desc[UR6][R86.64], R238 ;  /* 0x000000ee56005986 */ /* 0x000fe8000c101506 */
[----:B------:R0:W-:Y:S04]  /*32b00*/  @P6 STG.E.U16 desc[UR6][R88.64], R251 ;  /* 0x000000fb58006986 */ /* 0x0001e8000c101506 */
[----:B0-----:R-:W3:Y:S01]  /*32b10*/  LDL.LU R251, [R1+0x298] ;  /* 0x0002980001fb7983 */ /* 0x001ee20000300800 */
[----:B------:R-:W-:Y:S01]  /*32b20*/  ISETP.LT.AND P4, PT, R8, UR9, !P4 ;  /* 0x0000000908007c0c */ /* 0x000fe2000e781270 */
[----:B------:R-:W-:Y:S01]  /*32b30*/  IMAD.WIDE R90, R0, 0x2, R2 ;  /* 0x00000002005a7825 */ /* 0x000fe200078e0202 */
[----:B------:R-:W-:Y:S01]  /*32b40*/  ISETP.GE.AND P2, PT, R236, UR13, PT ;  /* 0x0000000dec007c0c */ /* 0x000fe2000bf46270 */
[----:B------:R-:W-:Y:S01]  /*32b50*/  ULDC UR13, c[0x0][0x228] ;  /* 0x00008a00000d7ab9 */ /* 0x000fe20000000800 */
[----:B------:R-:W-:-:S02]  /*32b60*/  ULDC UR9, c[0x0][0x228] ;  /* 0x00008a0000097ab9 */ /* 0x000fc40000000800 */
[----:B------:R-:W-:Y:S01]  /*32b70*/  ISETP.LT.AND P5, PT, R6, UR13, !P2 ;  /* 0x0000000d06007c0c */ /* 0x000fe2000d7a1270 */
[----:B------:R-:W-:Y:S01]  /*32b80*/  VIADD R0, R0, UR5 ;  /* 0x0000000500007c36 */ /* 0x000fe20008000000 */
[----:B------:R-:W-:-:S05]  /*32b90*/  ISETP.LT.AND P6, PT, R7, UR11, !P2 ;  /* 0x0000000b07007c0c */ /* 0x000fca000d7c1270 */
[----:B------:R0:W-:Y:S01]  /*32ba0*/  @P4 STG.E.U16 desc[UR6][R90.64], R237 ;  /* 0x000000ed5a004986 */ /* 0x0001e2000c101506 */
[----:B------:R-:W-:Y:S01]  /*32bb0*/  ISETP.LT.AND P4, PT, R5, UR20, !P2 ;  /* 0x0000001405007c0c */ /* 0x000fe2000d781270 */
[----:B------:R-:W-:Y:S01]  /*32bc0*/  IMAD.WIDE R84, R0, 0x2, R246 ;  /* 0x0000000200547825 */ /* 0x000fe200078e02f6 */
        /* <DEDUP_REMOVED lines=9> */
[----:B0-----:R-:W-:-:S04]  /*32c60*/  IMAD.WIDE R90, R0, 0x2, R2 ;  /* 0x00000002005a7825 */ /* 0x001fc800078e0202 */
[----:B------:R-:W-:Y:S01]  /*32c70*/  VIADD R0, R0, UR5 ;  /* 0x0000000500007c36 */ /* 0x000fe20008000000 */
[----:B------:R-:W-:Y:S01]  /*32c80*/  ULDC UR5, c[0x0][0x248] ;  /* 0x0000920000057ab9 */ /* 0x000fe20000000800 */
[----:B--2---:R-:W-:Y:S01]  /*32c90*/  PRMT R238, R249, 0x7632, R238 ;  /* 0x00007632f9ee7816 */ /* 0x004fe200000000ee */
[----:B------:R0:W-:Y:S01]  /*32ca0*/  @P4 STG.E.U16 desc[UR6][R84.64], R249 ;  /* 0x000000f954004986 */ /* 0x0001e2000c101506 */
[----:B------:R-:W-:-:S03]  /*32cb0*/  ISETP.GE.AND P4, PT, R236, UR21, PT ;  /* 0x00000015ec007c0c */ /* 0x000fc6000bf86270 */
[----:B------:R1:W-:Y:S01]  /*32cc0*/  @P5 STG.E.U16 desc[UR6][R86.64], R238 ;  /* 0x000000ee56005986 */ /* 0x0003e2000c101506 */
[----:B----4-:R-:W-:-:S03]  /*32cd0*/  PRMT R237, R250, 0x7632, R237 ;  /* 0x00007632faed7816 */ /* 0x010fc600000000ed */
[----:B------:R2:W-:Y:S01]  /*32ce0*/  @P6 STG.E.U16 desc[UR6][R88.64], R250 ;  /* 0x000000fa58006986 */ /* 0x0005e2000c101506 */
[----:B------:R-:W-:-:S03]  /*32cf0*/  ISETP.LT.AND P5, PT, R6, UR13, !P4 ;  /* 0x0000000d06007c0c */ /* 0x000fc6000e7a1270 */
[----:B0-----:R-:W4:Y:S01]  /*32d00*/  LDL.LU R249, [R1+0x2bc] ;  /* 0x0002bc0001f97983 */ /* 0x001f220000300800 */
[----:B------:R-:W-:Y:S01]  /*32d10*/  ISETP.LT.AND P6, PT, R7, UR11, !P4 ;  /* 0x0000000b07007c0c */ /* 0x000fe2000e7c1270 */
[C---:B------:R-:W-:Y:S01]  /*32d20*/  IMAD.WIDE R84, R0.reuse, 0x2, R246 ;  /* 0x0000000200547825 */ /* 0x040fe200078e02f6 */
[----:B------:R-:W-:Y:S01]  /*32d30*/  ULDC UR13, c[0x0][0x228] ;  /* 0x00008a00000d7ab9 */ /* 0x000fe20000000800 */
[----:B------:R0:W-:Y:S01]  /*32d40*/  @P2 STG.E.U16 desc[UR6][R90.64], R237 ;  /* 0x000000ed5a002986 */ /* 0x0001e2000c101506 */
[----:B------:R-:W-:Y:S01]  /*32d50*/  ISETP.LT.AND P2, PT, R5, UR18, !P4 ;  /* 0x0000001205007c0c */ /* 0x000fe2000e741270 */
[C---:B-1----:R-:W-:Y:S01]  /*32d60*/  IMAD.WIDE R86, R0.reuse, 0x2, R244 ;  /* 0x0000000200567825 */ /* 0x042fe200078e02f4 */
[----:B------:R-:W-:Y:S01]  /*32d70*/  ULDC.64 UR18, c[0x0][0x228] ;  /* 0x00008a0000127ab9 */ /* 0x000fe20000000a00 */
[----:B--2---:R-:W2:Y:S01]  /*32d80*/  LDL.LU R250, [R1+0x2ac] ;  /* 0x0002ac0001fa7983 */ /* 0x004ea20000300800 */
[----:B------:R-:W-:Y:S01]  /*32d90*/  ULDC UR11, c[0x0][0x228] ;  /* 0x00008a00000b7ab9 */ /* 0x000fe20000000800 */
[----:B------:R-:W-:Y:S01]  /*32da0*/  IMAD.WIDE R88, R0, 0x2, R10 ;  /* 0x0000000200587825 */ /* 0x000fe200078e020a */
[----:B---3--:R-:W-:-:S07]  /*32db0*/  PRMT R238, R248, 0x7632, R238 ;  /* 0x00007632f8ee7816 */ /* 0x008fce00000000ee */
[----:B------:R-:W-:Y:S04]  /*32dc0*/  @P2 STG.E.U16 desc[UR6][R84.64], R248 ;  /* 0x000000f854002986 */ /* 0x000fe8000c101506 */
[----:B------:R-:W-:Y:S01]  /*32dd0*/  @P5 STG.E.U16 desc[UR6][R86.64], R238 ;  /* 0x000000ee56005986 */ /* 0x000fe2000c101506 */
[----:B0-----:R-:W-:-:S03]  /*32de0*/  PRMT R237, R251, 0x7632, R237 ;  /* 0x00007632fbed7816 */ /* 0x001fc600000000ed */
        /* <DEDUP_REMOVED lines=20> */
[----:B------:R-:W-:-:S03]  /*32f30*/  ULDC UR9, c[0x0][0x228] ;  /* 0x00008a0000097ab9 */ /* 0x000fc60000000800 */
[----:B------:R-:W-:-:S04]  /*32f40*/  IMAD.WIDE R88, R0, 0x2, R10 ;  /* 0x0000000200587825 */ /* 0x000fc800078e020a */
[----:B0-----:R-:W-:-:S04]  /*32f50*/  IMAD.WIDE R90, R0, 0x2, R2 ;  /* 0x00000002005a7825 */ /* 0x001fc800078e0202 */
[----:B------:R-:W-:Y:S01]  /*32f60*/  VIADD R0, R0, UR5 ;  /* 0x0000000500007c36 */ /* 0x000fe20008000000 */
[----:B------:R-:W-:Y:S01]  /*32f70*/  ULDC UR5, c[0x0][0x248] ;  /* 0x0000920000057ab9 */ /* 0x000fe20000000800 */
[----:B----4-:R-:W-:Y:S01]  /*32f80*/  PRMT R238, R249, 0x7632, R238 ;  /* 0x00007632f9ee7816 */ /* 0x010fe200000000ee */
[----:B------:R0:W-:Y:S01]  /*32f90*/  @P4 STG.E.U16 desc[UR6][R84.64], R249 ;  /* 0x000000f954004986 */ /* 0x0001e2000c101506 */
[----:B------:R-:W-:-:S03]  /*32fa0*/  ISETP.GE.AND P4, PT, R236, UR17, PT ;  /* 0x00000011ec007c0c */ /* 0x000fc6000bf86270 */
[----:B------:R1:W-:Y:S01]  /*32fb0*/  @P5 STG.E.U16 desc[UR6][R86.64], R238 ;  /* 0x000000ee56005986 */ /* 0x0003e2000c101506 */
[----:B--2---:R-:W-:-:S03]  /*32fc0*/  PRMT R237, R250, 0x7632, R237 ;  /* 0x00007632faed7816 */ /* 0x004fc600000000ed */
[----:B------:R2:W-:Y:S01]  /*32fd0*/  @P6 STG.E.U16 desc[UR6][R88.64], R250 ;  /* 0x000000fa58006986 */ /* 0x0005e2000c101506 */
[----:B------:R-:W-:-:S03]  /*32fe0*/  ISETP.LT.AND P5, PT, R6, UR13, !P4 ;  /* 0x0000000d06007c0c */ /* 0x000fc6000e7a1270 */
[----:B------:R4:W-:Y:S01]  /*32ff0*/  @P2 STG.E.U16 desc[UR6][R90.64], R237 ;  /* 0x000000ed5a002986 */ /* 0x0009e2000c101506 */
[----:B------:R-:W-:Y:S01]  /*33000*/  ISETP.LT.AND P2, PT, R5, UR14, !P4 ;  /* 0x0000000e05007c0c */ /* 0x000fe2000e741270 */
[----:B0-----:R-:W-:Y:S01]  /*33010*/  IMAD.WIDE R84, R0, 0x2, R246 ;  /* 0x0000000200547825 */ /* 0x001fe200078e02f6 */
[----:B------:R-:W-:Y:S01]  /*33020*/  ISETP.LT.AND P6, PT, R7, UR11, !P4 ;  /* 0x0000000b07007c0c */ /* 0x000fe2000e7c1270 */
[----:B------:R-:W-:Y:S01]  /*33030*/  ULDC.64 UR14, c[0x0][0x228] ;  /* 0x00008a00000e7ab9 */ /* 0x000fe20000000a00 */
[----:B------:R-:W-:Y:S01]  /*33040*/  ISETP.LT.AND P4, PT, R8, UR9, !P4 ;  /* 0x0000000908007c0c */ /* 0x000fe2000e781270 */
[----:B------:R-:W-:Y:S01]  /*33050*/  VIADD R236, R4, 0x60 ;  /* 0x0000006004ec7836 */ /* 0x000fe20000000000 */
[----:B------:R-:W-:Y:S01]  /*33060*/  ULDC UR11, c[0x0][0x228] ;  /* 0x00008a00000b7ab9 */ /* 0x000fe20000000800 */
[----:B-1----:R-:W-:Y:S01]  /*33070*/  IMAD.WIDE R86, R0, 0x2, R244 ;  /* 0x0000000200567825 */ /* 0x002fe200078e02f4 */
[----:B------:R-:W-:-:S03]  /*33080*/  ULDC UR9, c[0x0][0x228] ;  /* 0x00008a0000097ab9 */ /* 0x000fc60000000800 */
[----:B--2---:R-:W-:Y:S01]  /*33090*/  IMAD.WIDE R88, R0, 0x2, R10 ;  /* 0x0000000200587825 */ /* 0x004fe200078e020a */
[----:B----4-:R-:W-:-:S03]  /*330a0*/  PRMT R237, R9, 0x7632, R237 ;  /* 0x0000763209ed7816 */ /* 0x010fc600000000ed */
[----:B------:R-:W-:-:S04]  /*330b0*/  IMAD.WIDE R90, R0, 0x2, R2 ;  /* 0x00000002005a7825 */ /* 0x000fc800078e0202 */
[----:B------:R-:W-:Y:S01]  /*330c0*/  VIADD R0, R0, UR5 ;  /* 0x0000000500007c36 */ /* 0x000fe20008000000 */
[----:B------:R-:W-:Y:S01]  /*330d0*/  ULDC UR5, c[0x0][0x248] ;  /* 0x0000920000057ab9 */ /* 0x000fe20000000800 */
[----:B---3--:R-:W-:Y:S01]  /*330e0*/  PRMT R238, R251, 0x7632, R238 ;  /* 0x00007632fbee7816 */ /* 0x008fe200000000ee */
[----:B------:R0:W-:Y:S01]  /*330f0*/  @P2 STG.E.U16 desc[UR6][R84.64], R251 ;  /* 0x000000fb54002986 */ /* 0x0001e2000c101506 */
[----:B------:R-:W-:-:S03]  /*33100*/  ISETP.GE.AND P2, PT, R236, UR15, PT ;  /* 0x0000000fec007c0c */ /* 0x000fc6000bf46270 */
[----:B------:R1:W-:Y:S04]  /*33110*/  @P5 STG.E.U16 desc[UR6][R86.64], R238 ;  /* 0x000000ee56005986 */ /* 0x0003e8000c101506 */
[----:B------:R-:W-:Y:S04]  /*33120*/  @P6 STG.E.U16 desc[UR6][R88.64], R9 ;  /* 0x0000000958006986 */ /* 0x000fe8000c101506 */
[----:B------:R2:W-:Y:S01]  /*33130*/  @P4 STG.E.U16 desc[UR6][R90.64], R237 ;  /* 0x000000ed5a004986 */ /* 0x0005e2000c101506 */
[----:B------:R-:W-:Y:S01]  /*33140*/  ISETP.LT.AND P4, PT, R5, UR12, !P2 ;  /* 0x0000000c05007c0c */ /* 0x000fe2000d781270 */
[----:B------:R-:W-:Y:S01]  /*33150*/  ULDC UR12, c[0x0][0x228] ;  /* 0x00008a00000c7ab9 */ /* 0x000fe20000000800 */
[C---:B------:R-:W-:Y:S01]  /*33160*/  ISETP.LT.AND P6, PT, R7.reuse, UR11, !P2 ;  /* 0x0000000b07007c0c */ /* 0x040fe2000d7c1270 */
[----:B0-----:R-:W-:Y:S01]  /*33170*/  IMAD.WIDE R84, R0, 0x2, R246 ;  /* 0x0000000200547825 */ /* 0x001fe200078e02f6 */
[----:B------:R-:W-:Y:S01]  /*33180*/  ISETP.LT.AND P5, PT, R6, UR12, !P2 ;  /* 0x0000000c06007c0c */ /* 0x000fe2000d7a1270 */
[----:B------:R-:W-:Y:S01]  /*33190*/  ULDC.64 UR12, c[0x0][0x228] ;  /* 0x00008a00000c7ab9 */ /* 0x000fe20000000a00 */
[----:B------:R-:W-:Y:S01]  /*331a0*/  ISETP.LT.AND P2, PT, R8, UR9, !P2 ;  /* 0x0000000908007c0c */ /* 0x000fe2000d741270 */
[----:B------:R-:W-:Y:S01]  /*331b0*/  VIADD R236, R4, 0x61 ;  /* 0x0000006104ec7836 */ /* 0x000fe20000000000 */
[----:B-1----:R-:W-:Y:S01]  /*331c0*/  PRMT R238, R92, 0x7632, R238 ;  /* 0x000076325cee7816 */ /* 0x002fe200000000ee */
[----:B------:R-:W-:Y:S01]  /*331d0*/  IMAD.WIDE R86, R0, 0x2, R244 ;  /* 0x0000000200567825 */ /* 0x000fe200078e02f4 */
[----:B------:R-:W-:Y:S01]  /*331e0*/  ULDC UR11, c[0x0][0x228] ;  /* 0x00008a00000b7ab9 */ /* 0x000fe20000000800 */
[----:B--2---:R-:W-:Y:S01]  /*331f0*/  PRMT R237, R96, 0x7632, R237 ;  /* 0x0000763260ed7816 */ /* 0x004fe200000000ed */
[----:B------:R-:W-:Y:S01]  /*33200*/  ULDC UR9, c[0x0][0x228] ;  /* 0x00008a0000097ab9 */ /* 0x000fe20000000800 */
[----:B------:R-:W-:Y:S01]  /*33210*/  IMAD.WIDE R88, R0, 0x2, R10 ;  /* 0x0000000200587825 */ /* 0x000fe200078e020a */
[----:B------:R0:W-:Y:S01]  /*33220*/  @P4 STG.E.U16 desc[UR6][R84.64], R92 ;  /* 0x0000005c54004986 */ /* 0x0001e2000c101506 */
[----:B------:R-:W-:Y:S01]  /*33230*/  ISETP.GE.AND P4, PT, R236, UR13, PT ;  /* 0x0000000dec007c0c */ /* 0x000fe2000bf86270 */
[----:B------:R-:W-:Y:S01]  /*33240*/  ULDC UR13, c[0x0][0x228] ;  /* 0x00008a00000d7ab9 */ /* 0x000fe20000000800 */
[----:B------:R-:W-:Y:S01]  /*33250*/  IMAD.WIDE R90, R0, 0x2, R2 ;  /* 0x00000002005a7825 */ /* 0x000fe200078e0202 */
        /* <DEDUP_REMOVED lines=10> */
[----:B------:R-:W-:Y:S01]  /*33300*/  PRMT R236, R100, 0x7632, R236 ;  /* 0x0000763264ec7816 */ /* 0x000fe200000000ec */
[----:B------:R-:W-:Y:S01]  /*33310*/  VIADD R92, R4, 0x62 ;  /* 0x00000062045c7836 */ /* 0x000fe20000000000 */
[----:B------:R-:W-:Y:S01]  /*33320*/  ULDC UR13, c[0x0][0x228] ;  /* 0x00008a00000d7ab9 */ /* 0x000fe20000000800 */
[----:B-1----:R-:W-:Y:S01]  /*33330*/  IMAD.WIDE R86, R0, 0x2, R244 ;  /* 0x0000000200567825 */ /* 0x002fe200078e02f4 */
[----:B--2---:R-:W-:Y:S01]  /*33340*/  PRMT R96, R104, 0x7632, R96 ;  /* 0x0000763268607816 */ /* 0x004fe20000000060 */
[----:B------:R-:W-:Y:S01]  /*33350*/  ULDC UR11, c[0x0][0x228] ;  /* 0x00008a00000b7ab9 */ /* 0x000fe20000000800 */
[----:B------:R-:W-:Y:S01]  /*33360*/  ULDC UR9, c[0x0][0x228] ;  /* 0x00008a0000097ab9 */ /* 0x000fe20000000800 */
[C---:B------:R-:W-:Y:S01]  /*33370*/  IMAD.WIDE R88, R0.reuse, 0x2, R10 ;  /* 0x0000000200587825 */ /* 0x040fe200078e020a */
[----:B------:R-:W-:Y:S01]  /*33380*/  ULDC UR5, c[0x0][0x248] ;  /* 0x0000920000057ab9 */ /* 0x000fe20000000800 */
[----:B------:R0:W-:Y:S02]  /*33390*/  @P2 STG.E.U16 desc[UR6][R84.64], R100 ;  /* 0x0000006454002986 */ /* 0x0001e4000c101506 */
[----:B---3--:R-:W-:Y:S01]  /*333a0*/  IMAD.WIDE R90, R0, 0x2, R2 ;  /* 0x00000002005a7825 */ /* 0x008fe200078e0202 */
        /* <DEDUP_REMOVED lines=14> */
[C---:B-1----:R-:W-:Y:S01]  /*33490*/  IMAD.WIDE R86, R0.reuse, 0x2, R244 ;  /* 0x0000000200567825 */ /* 0x042fe200078e02f4 */
[----:B------:R-:W-:Y:S01]  /*334a0*/  ULDC UR11, c[0x0][0x228] ;  /* 0x00008a00000b7ab9 */ /* 0x000fe20000000800 */
[----:B------:R-:W-:Y:S01]  /*334b0*/  ULDC UR9, c[0x0][0x228] ;  /* 0x00008a0000097ab9 */ /* 0x000fe20000000800 */
[----:B------:R-:W-:Y:S01]  /*334c0*/  ULDC UR5, c[0x0][0x248] ;  /* 0x0000920000057ab9 */ /* 0x000fe20000000800 */
[C---:B--2---:R-:W-:Y:S01]  /*334d0*/  IMAD.WIDE R88, R0.reuse, 0x2, R10 ;  /* 0x0000000200587825 */ /* 0x044fe200078e020a */
[----:B---3--:R-:W-:Y:S01]  /*334e0*/  PRMT R96, R97, 0x7632, R96 ;  /* 0x0000763261607816 */ /* 0x008fe20000000060 */
[----:B------:R0:W-:Y:S02]  /*334f0*/  @P4 STG.E.U16 desc[UR6][R84.64], R93 ;  /* 0x0000005d54004986 */ /* 0x0001e4000c101506 */
[----:B------:R-:W-:Y:S01]  /*33500*/  IMAD.WIDE R90, R0, 0x2, R2 ;  /* 0x00000002005a7825 */ /* 0x000fe200078e0202 */
[----:B------:R-:W-:Y:S01]  /*33510*/  ISETP.GE.AND P4, PT, R92, UR19, PT ;  /* 0x000000135c007c0c */ /* 0x000fe2000bf86270 */
[----:B------:R1:W-:Y:S04]  /*33520*/  @P5 STG.E.U16 desc[UR6][R86.64], R100 ;  /* 0x0000006456005986 */ /* 0x0003e8000c101506 */
[----:B------:R-:W-:Y:S01]  /*33530*/  @P6 STG.E.U16 desc[UR6][R88.64], R97 ;  /* 0x0000006158006986 */ /* 0x000fe2000c101506 */
        /* <DEDUP_REMOVED lines=15> */
[----:B--2---:R-:W-:Y:S01]  /*33630*/  PRMT R96, R101, 0x7632, R96 ;  /* 0x0000763265607816 */ /* 0x004fe20000000060 */
[----:B------:R-:W-:Y:S01]  /*33640*/  IMAD.WIDE R88, R0, 0x2, R10 ;  /* 0x0000000200587825 */ /* 0x000fe200078e020a */
[----:B------:R0:W-:Y:S01]  /*33650*/  @P2 STG.E.U16 desc[UR6][R84.64], R101 ;  /* 0x0000006554002986 */ /* 0x0001e2000c101506 */
[----:B------:R-:W-:-:S02]  /*33660*/  ISETP.GE.AND P2, PT, R92, UR17, PT ;  /* 0x000000115c007c0c */ /* 0x000fc4000bf46270 */
[----:B------:R-:W-:Y:S01]  /*33670*/  IMAD.WIDE R90, R0, 0x2, R2 ;  /* 0x00000002005a7825 */ /* 0x000fe200078e0202 */
[----:B------:R1:W-:Y:S04]  /*33680*/  @P5 STG.E.U16 desc[UR6][R86.64], R96 ;  /* 0x0000006056005986 */ /* 0x0003e8000c101506 */
[----:B------:R-:W-:Y:S01]  /*33690*/  @P6 STG.E.U16 desc[UR6][R88.64], R105 ;  /* 0x0000006958006986 */ /* 0x000fe2000c101506 */
[----:B------:R-:W-:-:S03]  /*336a0*/  ISETP.LT.AND P5, PT, R6, UR13, !P2 ;  /* 0x0000000d06007c0c */ /* 0x000fc6000d7a1270 */
[----:B------:R2:W-:Y:S01]  /*336b0*/  @P4 STG.E.U16 desc[UR6][R90.64], R93 ;  /* 0x0000005d5a004986 */ /* 0x0005e2000c101506 */
[----:B------:R-:W-:Y:S01]  /*336c0*/  ISETP.LT.AND P4, PT, R5, UR14, !P2 ;  /* 0x0000000e05007c0c */ /* 0x000fe2000d781270 */
[----:B------:R-:W-:Y:S01]  /*336d0*/  VIADD R0, R0, UR5 ;  /* 0x0000000500007c36 */ /* 0x000fe20008000000 */
[----:B------:R-:W-:Y:S01]  /*336e0*/  ISETP.LT.AND P6, PT, R7, UR11, !P2 ;  /* 0x0000000b07007c0c */ /* 0x000fe2000d7c1270 */
[----:B------:R-:W-:Y:S01]  /*336f0*/  VIADD R92, R4, 0x65 ;  /* 0x00000065045c7836 */ /* 0x000fe20000000000 */
[----:B------:R-:W-:Y:S01]  /*33700*/  ISETP.LT.AND P2, PT, R8, UR9, !P2 ;  /* 0x0000000908007c0c */ /* 0x000fe2000d741270 */
[----:B0-----:R-:W-:Y:S01]  /*33710*/  IMAD.WIDE R84, R0, 0x2, R246 ;  /* 0x0000000200547825 */ /* 0x001fe200078e02f6 */
[----:B-1----:R-:W-:Y:S01]  /*33720*/  PRMT R96, R94, 0x7632, R96 ;  /* 0x000076325e607816 */ /* 0x002fe20000000060 */
[----:B------:R-:W-:Y:S01]  /*33730*/  ULDC.64 UR14, c[0x0][0x228] ;  /* 0x00008a00000e7ab9 */ /* 0x000fe20000000a00 */
[----:B------:R-:W-:Y:S01]  /*33740*/  ULDC UR11, c[0x0][0x228] ;  /* 0x00008a00000b7ab9 */ /* 0x000fe20000000800 */
[----:B------:R-:W-:Y:S01]  /*33750*/  IMAD.WIDE R86, R0, 0x2, R244 ;  /* 0x0000000200567825 */ /* 0x000fe200078e02f4 */
[----:B------:R-:W-:Y:S01]  /*33760*/  ULDC UR9, c[0x0][0x228] ;  /* 0x00008a0000097ab9 */ /* 0x000fe20000000800 */
[----:B--2---:R-:W-:Y:S01]  /*33770*/  PRMT R93, R98, 0x7632, R93 ;  /* 0x00007632625d7816 */ /* 0x004fe2000000005d */
[----:B------:R-:W-:Y:S01]  /*33780*/  ULDC UR5, c[0x0][0x248] ;  /* 0x0000920000057ab9 */ /* 0x000fe20000000800 */
[----:B------:R-:W-:Y:S01]  /*33790*/  IMAD.WIDE R88, R0, 0x2, R10 ;  /* 0x0000000200587825 */ /* 0x000fe200078e020a */
[----:B------:R0:W-:Y:S01]  /*337a0*/  @P4 STG.E.U16 desc[UR6][R84.64], R94 ;  /* 0x0000005e54004986 */ /* 0x0001e2000c101506 */
[----:B------:R-:W-:-:S02]  /*337b0*/  ISETP.GE.AND P4, PT, R92, UR15, PT ;  /* 0x0000000f5c007c0c */ /* 0x000fc4000bf86270 */
[C---:B------:R-:W-:Y:S01]  /*337c0*/  IMAD.WIDE R90, R0.reuse, 0x2, R2 ;  /* 0x00000002005a7825 */ /* 0x040fe200078e0202 */
[----:B------:R1:W-:Y:S04]  /*337d0*/  @P5 STG.E.U16 desc[UR6][R86.64], R96 ;  /* 0x0000006056005986 */ /* 0x0003e8000c101506 */
[----:B------:R-:W-:Y:S04]  /*337e0*/  @P6 STG.E.U16 desc[UR6][R88.64], R98 ;  /* 0x0000006258006986 */ /* 0x000fe8000c101506 */
[----:B------:R2:W-:Y:S01]  /*337f0*/  @P2 STG.E.U16 desc[UR6][R90.64], R93 ;  /* 0x0000005d5a002986 */ /* 0x0005e2000c101506 */
[----:B------:R-:W-:Y:S01]  /*33800*/  ISETP.LT.AND P2, PT, R5, UR12, !P4 ;  /* 0x0000000c05007c0c */ /* 0x000fe2000e741270 */
[----:B------:R-:W-:Y:S01]  /*33810*/  ULDC UR12, c[0x0][0x228] ;  /* 0x00008a00000c7ab9 */ /* 0x000fe20000000800 */
[C---:B------:R-:W-:Y:S01]  /*33820*/  ISETP.LT.AND P6, PT, R7.reuse, UR11, !P4 ;  /* 0x0000000b07007c0c */ /* 0x040fe2000e7c1270 */
[----:B------:R-:W-:Y:S01]  /*33830*/  VIADD R0, R0, UR5 ;  /* 0x0000000500007c36 */ /* 0x000fe20008000000 */
[----:B------:R-:W-:Y:S01]  /*33840*/  ISETP.LT.AND P5, PT, R6, UR12, !P4 ;  /* 0x0000000c06007c0c */ /* 0x000fe2000e7a1270 */
[----:B------:R-:W-:Y:S01]  /*33850*/  VIADD R92, R4, 0x66 ;  /* 0x00000066045c7836 */ /* 0x000fe20000000000 */
[----:B------:R-:W-:Y:S01]  /*33860*/  ISETP.LT.AND P4, PT, R8, UR9, !P4 ;  /* 0x0000000908007c0c */ /* 0x000fe2000e781270 */
[----:B0-----:R-:W-:Y:S01]  /*33870*/  IMAD.WIDE R84, R0, 0x2, R246 ;  /* 0x0000000200547825 */ /* 0x001fe200078e02f6 */
[----:B------:R-:W-:Y:S01]  /*33880*/  PRMT R94, R102, 0x7632, R94 ;  /* 0x00007632665e7816 */ /* 0x000fe2000000005e */
[----:B------:R-:W-:Y:S01]  /*33890*/  ULDC.64 UR12, c[0x0][0x228] ;  /* 0x00008a00000c7ab9 */ /* 0x000fe20000000a00 */
[----:B------:R-:W-:Y:S01]  /*338a0*/  ULDC UR11, c[0x0][0x228] ;  /* 0x00008a00000b7ab9 */ /* 0x000fe20000000800 */
[----:B-1----:R-:W-:Y:S01]  /*338b0*/  IMAD.WIDE R86, R0, 0x2, R244 ;  /* 0x0000000200567825 */ /* 0x002fe200078e02f4 */
[----:B--2---:R-:W-:Y:S01]  /*338c0*/  PRMT R93, R106, 0x7632, R93 ;  /* 0x000076326a5d7816 */ /* 0x004fe2000000005d */
[----:B------:R0:W-:Y:S01]  /*338d0*/  @P2 STG.E.U16 desc[UR6][R84.64], R102 ;  /* 0x0000006654002986 */ /* 0x0001e2000c101506 */
[----:B------:R-:W-:Y:S01]  /*338e0*/  ULDC UR5, c[0x0][0x248] ;  /* 0x0000920000057ab9 */ /* 0x000fe20000000800 */
[----:B------:R-:W-:Y:S01]  /*338f0*/  IMAD.WIDE R88, R0, 0x2, R10 ;  /* 0x0000000200587825 */ /* 0x000fe200078e020a */
[----:B------:R-:W-:Y:S01]  /*33900*/  ISETP.GE.AND P2, PT, R92, UR13, PT ;  /* 0x0000000d5c007c0c */ /* 0x000fe2000bf46270 */
[----:B------:R-:W2:Y:S01]  /*33910*/  LDL.LU R9, [R1+0x1504] ;  /* 0x0015040001097983 */ /* 0x000ea20000300800 */
[----:B------:R-:W-:Y:S01]  /*33920*/  ULDC UR13, c[0x0][0x228] ;  /* 0x00008a00000d7ab9 */ /* 0x000fe20000000800 */
[----:B------:R-:W-:Y:S01]  /*33930*/  IMAD.WIDE R90, R0, 0x2, R2 ;  /* 0x00000002005a7825 */ /* 0x000fe200078e0202 */
[----:B------:R-:W-:Y:S01]  /*33940*/  ULDC UR9, c[0x0][0x228] ;  /* 0x00008a0000097ab9 */ /* 0x000fe20000000800 */
        /* <DEDUP_REMOVED lines=10> */
[----:B-1----:R-:W-:Y:S01]  /*339f0*/  PRMT R94, R95, 0x7632, R94 ;  /* 0x000076325f5e7816 */ /* 0x002fe2000000005e */
[----:B------:R-:W-:Y:S01]  /*33a00*/  VIADD R92, R4, 0x67 ;  /* 0x00000067045c7836 */ /* 0x000fe20000000000 */
[----:B------:R-:W-:Y:S01]  /*33a10*/  ULDC UR13, c[0x0][0x228] ;  /* 0x00008a00000d7ab9 */ /* 0x000fe20000000800 */
[C---:B------:R-:W-:Y:S01]  /*33a20*/  IMAD.WIDE R86, R0.reuse, 0x2, R244 ;  /* 0x0000000200567825 */ /* 0x040fe200078e02f4 */
[----:B------:R-:W-:Y:S01]  /*33a30*/  ULDC UR11, c[0x0][0x228] ;  /* 0x00008a00000b7ab9 */ /* 0x000fe20000000800 */
[----:B------:R-:W-:Y:S01]  /*33a40*/  ULDC UR9, c[0x0][0x228] ;  /* 0x00008a0000097ab9 */ /* 0x000fe20000000800 */
[----:B------:R-:W-:Y:S01]  /*33a50*/  ULDC UR5, c[0x0][0x248] ;  /* 0x0000920000057ab9 */ /* 0x000fe20000000800 */
[C---:B---3--:R-:W-:Y:S01]  /*33a60*/  IMAD.WIDE R88, R0.reuse, 0x2, R10 ;  /* 0x0000000200587825 */ /* 0x048fe200078e020a */
[----:B----4-:R-:W-:Y:S01]  /*33a70*/  PRMT R93, R99, 0x7632, R93 ;  /* 0x00007632635d7816 */ /* 0x010fe2000000005d */
[----:B------:R0:W-:Y:S02]  /*33a80*/  @P4 STG.E.U16 desc[UR6][R84.64], R95 ;  /* 0x0000005f54004986 */ /* 0x0001e4000c101506 */
        /* <DEDUP_REMOVED lines=41> */
[----:B---3--:R-:W-:Y:S01]  /*33d20*/  IMAD.WIDE R88, R0, 0x2, R10 ;  /* 0x0000000200587825 */ /* 0x008fe200078e020a */
[----:B----4-:R-:W-:Y:S01]  /*33d30*/  PRMT R93, R112, 0x7632, R93 ;  /* 0x00007632705d7816 */ /* 0x010fe2000000005d */
[----:B------:R0:W-:Y:S02]  /*33d40*/  @P4 STG.E.U16 desc[UR6][R84.64], R108 ;  /* 0x0000006c54004986 */ /* 0x0001e4000c101506 */
[----:B------:R-:W-:Y:S01]  /*33d50*/  IMAD.WIDE R90, R0, 0x2, R2 ;  /* 0x00000002005a7825 */ /* 0x000fe200078e0202 */
[----:B------:R-:W-:Y:S01]  /*33d60*/  ISETP.GE.AND P4, PT, R92, UR17, PT ;  /* 0x000000115c007c0c */ /* 0x000fe2000bf86270 */
        /* <DEDUP_REMOVED lines=15> */
[----:B---3--:R-:W-:Y:S01]  /*33e60*/  PRMT R93, R120, 0x7632, R93 ;  /* 0x00007632785d7816 */ /* 0x008fe2000000005d */
        /* <DEDUP_REMOVED lines=16> */
[----:B-1----:R-:W-:Y:S01]  /*33f70*/  PRMT R94, R109, 0x7632, R94 ;  /* 0x000076326d5e7816 */ /* 0x002fe2000000005e */
[----:B------:R-:W-:Y:S01]  /*33f80*/  ULDC.64 UR12, c[0x0][0x228] ;  /* 0x00008a00000c7ab9 */ /* 0x000fe20000000a00 */
[----:B------:R-:W-:Y:S01]  /*33f90*/  ULDC UR11, c[0x0][0x228] ;  /* 0x00008a00000b7ab9 */ /* 0x000fe20000000800 */
[C---:B------:R-:W-:Y:S01]  /*33fa0*/  IMAD.WIDE R86, R0.reuse, 0x2, R244 ;  /* 0x0000000200567825 */ /* 0x040fe200078e02f4 */
[----:B---3--:R-:W-:Y:S01]  /*33fb0*/  PRMT R93, R113, 0x7632, R93 ;  /* 0x00007632715d7816 */ /* 0x008fe2000000005d */
[----:B------:R0:W-:Y:S01]  /*33fc0*/  @P4 STG.E.U16 desc[UR6][R84.64], R109 ;  /* 0x0000006d54004986 */ /* 0x0001e2000c101506 */
[----:B------:R-:W-:Y:S01]  /*33fd0*/  ULDC UR5, c[0x0][0x248] ;  /* 0x0000920000057ab9 */ /* 0x000fe20000000800 */
[----:B------:R-:W-:Y:S01]  /*33fe0*/  IMAD.WIDE R88, R0, 0x2, R10 ;  /* 0x0000000200587825 */ /* 0x000fe200078e020a */
[----:B------:R-:W-:Y:S01]  /*33ff0*/  ISETP.GE.AND P4, PT, R92, UR13, PT ;  /* 0x0000000d5c007c0c */ /* 0x000fe2000bf86270 */
[----:B------:R-:W3:Y:S01]  /*34000*/  LDL.LU R251, [R1+0x2e0] ;  /* 0x0002e00001fb7983 */ /* 0x000ee20000300800 */
        /* <DEDUP_REMOVED lines=20> */
[C---:B----4-:R-:W-:Y:S01]  /*34150*/  IMAD.WIDE R88, R0.reuse, 0x2, R10 ;  /* 0x0000000200587825 */ /* 0x050fe200078e020a */
[----:B------:R-:W-:Y:S01]  /*34160*/  PRMT R93, R121, 0x7632, R93 ;  /* 0x00007632795d7816 */ /* 0x000fe2000000005d */
        /* <DEDUP_REMOVED lines=20> */
[----:B----4-:R-:W-:Y:S01]  /*342b0*/  IMAD.WIDE R88, R0, 0x2, R10 ;  /* 0x0000000200587825 */ /* 0x010fe200078e020a */
        /* <DEDUP_REMOVED lines=40> */
[----:B------:R-:W-:Y:S01]  /*34540*/  ULDC UR9, c[0x0][0x228] ;  /* 0x00008a0000097ab9 */ /* 0x000fe20000000800 */
[----:B----4-:R-:W-:Y:S01]  /*34550*/  PRMT R93, R115, 0x7632, R93 ;  /* 0x00007632735d7816 */ /* 0x010fe2000000005d */
        /* <DEDUP_REMOVED lines=20> */
[----:B----4-:R-:W-:Y:S01]  /*346a0*/  PRMT R93, R123, 0x7632, R93 ;  /* 0x000076327b5d7816 */ /* 0x010fe2000000005d */
[----:B------:R0:W-:Y:S01]  /*346b0*/  @P2 STG.E.U16 desc[UR6][R84.64], R119 ;  /* 0x0000007754002986 */ /* 0x0001e2000c101506 */
[----:B------:R-:W-:Y:S01]  /*346c0*/  ULDC UR5, c[0x0][0x248] ;  /* 0x0000920000057ab9 */ /* 0x000fe20000000800 */
[----:B------:R-:W-:Y:S01]  /*346d0*/  IMAD.WIDE R88, R0, 0x2, R10 ;  /* 0x0000000200587825 */ /* 0x000fe200078e020a */
[----:B------:R-:W-:Y:S01]  /*346e0*/  ISETP.GE.AND P2, PT, R92, UR13, PT ;  /* 0x0000000d5c007c0c */ /* 0x000fe2000bf46270 */
[----:B------:R-:W4:Y:S01]  /*346f0*/  LDL.LU R250, [R1+0x2d0] ;  /* 0x0002d00001fa7983 */ /* 0x000f220000300800 */
        /* <DEDUP_REMOVED lines=20> */
[----:B------:R-:W-:Y:S01]  /*34840*/  IMAD.WIDE R88, R0, 0x2, R10 ;  /* 0x0000000200587825 */ /* 0x000fe200078e020a */
[----:B--2---:R-:W-:Y:S01]  /*34850*/  PRMT R93, R128, 0x7632, R93 ;  /* 0x00007632805d7816 */ /* 0x004fe2000000005d */
[----:B------:R0:W-:Y:S02]  /*34860*/  @P4 STG.E.U16 desc[UR6][R84.64], R124 ;  /* 0x0000007c54004986 */ /* 0x0001e4000c101506 */
[----:B------:R-:W-:Y:S01]  /*34870*/  IMAD.WIDE R90, R0, 0x2, R2 ;  /* 0x00000002005a7825 */ /* 0x000fe200078e0202 */
[----:B------:R-:W-:Y:S01]  /*34880*/  ISETP.GE.AND P4, PT, R92, UR21, PT ;  /* 0x000000155c007c0c */ /* 0x000fe2000bf86270 */
[----:B------:R1:W-:Y:S04]  /*34890*/  @P5 STG.E.U16 desc[UR6][R86.64], R94 ;  /* 0x0000005e56005986 */ /* 0x0003e8000c101506 */
[----:B------:R-:W-:Y:S01]  /*348a0*/  @P6 STG.E.U16 desc[UR6][R88.64], R128 ;  /* 0x0000008058006986 */ /* 0x000fe2000c101506 */
[----:B------:R-:W-:Y:S01]  /*348b0*/  ISETP.LT.AND P5, PT, R6, UR13, !P4 ;  /* 0x0000000d06007c0c */ /* 0x000fe2000e7a1270 */
[----:B------:R-:W-:-:S02]  /*348c0*/  VIADD R92, R0, UR5 ;  /* 0x00000005005c7c36 */ /* 0x000fc40008000000 */
[----:B------:R2:W-:Y:S01]  /*348d0*/  @P2 STG.E.U16 desc[UR6][R90.64], R93 ;  /* 0x0000005d5a002986 */ /* 0x0005e2000c101506 */
[----:B------:R-:W-:Y:S02]  /*348e0*/  ISETP.LT.AND P2, PT, R5, UR18, !P4 ;  /* 0x0000001205007c0c */ /* 0x000fe4000e741270 */
[----:B------:R-:W-:Y:S01]  /*348f0*/  ISETP.LT.AND P6, PT, R7, UR11, !P4 ;  /* 0x0000000b07007c0c */ /* 0x000fe2000e7c1270 */
[----:B0-----:R-:W-:Y:S01]  /*34900*/  IMAD.WIDE R84, R92, 0x2, R246 ;  /* 0x000000025c547825 */ /* 0x001fe200078e02f6 */
[----:B------:R-:W-:Y:S01]  /*34910*/  ISETP.LT.AND P4, PT, R8, UR9, !P4 ;  /* 0x0000000908007c0c */ /* 0x000fe2000e781270 */
[----:B------:R-:W-:Y:S01]  /*34920*/  ULDC.64 UR18, c[0x0][0x228] ;  /* 0x00008a0000127ab9 */ /* 0x000fe20000000a00 */
[----:B-1----:R-:W-:Y:S01]  /*34930*/  PRMT R94, R132, 0x7632, R94 ;  /* 0x00007632845e7816 */ /* 0x002fe2000000005e */
[----:B------:R-:W-:Y:S01]  /*34940*/  IMAD.WIDE R86, R92, 0x2, R244 ;  /* 0x000000025c567825 */ /* 0x000fe200078e02f4 */
[----:B------:R-:W-:Y:S01]  /*34950*/  PRMT R0, R136, 0x7632, R0 ;  /* 0x0000763288007816 */ /* 0x000fe20000000000 */
[----:B------:R-:W-:Y:S01]  /*34960*/  ULDC UR13, c[0x0][0x228] ;  /* 0x00008a00000d7ab9 */ /* 0x000fe20000000800 */
[----:B------:R-:W-:Y:S01]  /*34970*/  ULDC UR11, c[0x0][0x228] ;  /* 0x00008a00000b7ab9 */ /* 0x000fe20000000800 */
[----:B--2---:R-:W-:Y:S01]  /*34980*/  VIADD R93, R4, 0x72 ;  /* 0x00000072045d7836 */ /* 0x004fe20000000000 */
[----:B------:R-:W-:Y:S01]  /*34990*/  ULDC UR9, c[0x0][0x228] ;  /* 0x00008a0000097ab9 */ /* 0x000fe20000000800 */
[----:B------:R-:W-:Y:S01]  /*349a0*/  IMAD.WIDE R88, R92, 0x2, R10 ;  /* 0x000000025c587825 */ /* 0x000fe200078e020a */
[----:B------:R0:W-:Y:S01]  /*349b0*/  @P2 STG.E.U16 desc[UR6][R84.64], R132 ;  /* 0x0000008454002986 */ /* 0x0001e2000c101506 */
[----:B------:R-:W-:-:S02]  /*349c0*/  ULDC UR5, c[0x0][0x248] ;  /* 0x0000920000057ab9 */ /* 0x000fc40000000800 */
[----:B------:R-:W-:Y:S01]  /*349d0*/  IMAD.WIDE R90, R92, 0x2, R2 ;  /* 0x000000025c5a7825 */ /* 0x000fe200078e0202 */
[----:B------:R-:W-:Y:S01]  /*349e0*/  ISETP.GE.AND P2, PT, R93, UR19, PT ;  /* 0x000000135d007c0c */ /* 0x000fe2000bf46270 */
[----:B------:R1:W-:Y:S04]  /*349f0*/  @P5 STG.E.U16 desc[UR6][R86.64], R94 ;  /* 0x0000005e56005986 */ /* 0x0003e8000c101506 */
[----:B------:R-:W-:Y:S01]  /*34a00*/  @P6 STG.E.U16 desc[UR6][R88.64], R136 ;  /* 0x0000008858006986 */ /* 0x000fe2000c101506 */
[----:B------:R-:W-:Y:S01]  /*34a10*/  ISETP.LT.AND P5, PT, R6, UR13, !P2 ;  /* 0x0000000d06007c0c */ /* 0x000fe2000d7a1270 */
[----:B------:R-:W-:Y:S02]  /*34a20*/  VIADD R93, R92, UR5 ;  /* 0x000000055c5d7c36 */ /* 0x000fe40008000000 */
[----:B------:R2:W-:Y:S01]  /*34a30*/  @P4 STG.E.U16 desc[UR6][R90.64], R0 ;  /* 0x000000005a004986 */ /* 0x0005e2000c101506 */
[----:B------:R-:W-:-:S02]  /*34a40*/  ISETP.LT.AND P4, PT, R5, UR16, !P2 ;  /* 0x0000001005007c0c */ /* 0x000fc4000d781270 */
[----:B------:R-:W-:Y:S01]  /*34a50*/  ISETP.LT.AND P6, PT, R7, UR11, !P2 ;  /* 0x0000000b07007c0c */ /* 0x000fe2000d7c1270 */
[----:B0-----:R-:W-:Y:S01]  /*34a60*/  IMAD.WIDE R84, R93, 0x2, R246 ;  /* 0x000000025d547825 */ /* 0x001fe200078e02f6 */
[----:B------:R-:W-:Y:S01]  /*34a70*/  ISETP.LT.AND P2, PT, R8, UR9, !P2 ;  /* 0x0000000908007c0c */ /* 0x000fe2000d741270 */
[----:B------:R-:W-:Y:S02]  /*34a80*/  ULDC.64 UR16, c[0x0][0x228] ;  /* 0x00008a0000107ab9 */ /* 0x000fe40000000a00 */
[----:B-1----:R-:W-:Y:S01]  /*34a90*/  VIADD R94, R4, 0x73 ;  /* 0x00000073045e7836 */ /* 0x002fe20000000000 */
[----:B------:R-:W-:Y:S01]  /*34aa0*/  PRMT R92, R129, 0x7632, R92 ;  /* 0x00007632815c7816 */ /* 0x000fe2000000005c */
[----:B------:R-:W-:Y:S01]  /*34ab0*/  IMAD.WIDE R86, R93, 0x2, R244 ;  /* 0x000000025d567825 */ /* 0x000fe200078e02f4 */
[----:B------:R-:W-:Y:S01]  /*34ac0*/  ULDC UR13, c[0x0][0x228] ;  /* 0x00008a00000d7ab9 */ /* 0x000fe20000000800 */
[----:B--2---:R-:W-:Y:S01]  /*34ad0*/  PRMT R0, R125, 0x7632, R0 ;  /* 0x000076327d007816 */ /* 0x004fe20000000000 */
[----:B------:R-:W-:Y:S01]  /*34ae0*/  ULDC UR11, c[0x0][0x228] ;  /* 0x00008a00000b7ab9 */ /* 0x000fe20000000800 */
[C---:B------:R-:W-:Y:S01]  /*34af0*/  IMAD.WIDE R88, R93.reuse, 0x2, R10 ;  /* 0x000000025d587825 */ /* 0x040fe200078e020a */
[----:B------:R0:W-:Y:S01]  /*34b00*/  @P4 STG.E.U16 desc[UR6][R84.64], R125 ;  /* 0x0000007d54004986 */ /* 0x0001e2000c101506 */
[----:B------:R-:W-:Y:S01]  /*34b10*/  ISETP.GE.AND P4, PT, R94, UR17, PT ;  /* 0x000000115e007c0c */ /* 0x000fe2000bf86270 */
[----:B------:R-:W-:Y:S01]  /*34b20*/  ULDC UR9, c[0x0][0x228] ;  /* 0x00008a0000097ab9 */ /* 0x000fe20000000800 */
[----:B------:R-:W-:Y:S01]  /*34b30*/  IMAD.WIDE R90, R93, 0x2, R2 ;  /* 0x000000025d5a7825 */ /* 0x000fe200078e0202 */
[----:B------:R1:W-:Y:S01]  /*34b40*/  @P5 STG.E.U16 desc[UR6][R86.64], R0 ;  /* 0x0000000056005986 */ /* 0x0003e2000c101506 */
[----:B------:R-:W-:-:S03]  /*34b50*/  ULDC UR5, c[0x0][0x248] ;  /* 0x0000920000057ab9 */ /* 0x000fc60000000800 */
        /* <DEDUP_REMOVED lines=19> */
[----:B------:R-:W-:Y:S01]  /*34c90*/  IMAD.WIDE R90, R93, 0x2, R2 ;  /* 0x000000025d5a7825 */ /* 0x000fe200078e0202 */
        /* <DEDUP_REMOVED lines=15> */
[----:B--2---:R-:W-:Y:S01]  /*34d90*/  PRMT R92, R130, 0x7632, R92 ;  /* 0x00007632825c7816 */ /* 0x004fe2000000005c */
[----:B------:R0:W-:Y:S01]  /*34da0*/  @P4 STG.E.U16 desc[UR6][R84.64], R126 ;  /* 0x0000007e54004986 */ /* 0x0001e2000c101506 */
[----:B------:R-:W-:Y:S01]  /*34db0*/  ULDC UR5, c[0x0][0x248] ;  /* 0x0000920000057ab9 */ /* 0x000fe20000000800 */
[----:B------:R-:W-:Y:S01]  /*34dc0*/  IMAD.WIDE R88, R93, 0x2, R10 ;  /* 0x000000025d587825 */ /* 0x000fe200078e020a */
[----:B------:R-:W-:-:S03]  /*34dd0*/  ISETP.GE.AND P4, PT, R94, UR13, PT ;  /* 0x0000000d5e007c0c */ /* 0x000fc6000bf86270 */
[C---:B------:R-:W-:Y:S01]  /*34de0*/  IMAD.WIDE R90, R93.reuse, 0x2, R2 ;  /* 0x000000025d5a7825 */ /* 0x040fe200078e0202 */
[----:B------:R1:W-:Y:S01]  /*34df0*/  @P5 STG.E.U16 desc[UR6][R86.64], R0 ;  /* 0x0000000056005986 */ /* 0x0003e2000c101506 */
[----:B------:R-:W-:Y:S01]  /*34e00*/  ULDC UR13, c[0x0][0x228] ;  /* 0x00008a00000d7ab9 */ /* 0x000fe20000000800 */
[----:B------:R-:W-:Y:S02]  /*34e10*/  ULDC UR9, c[0x0][0x228] ;  /* 0x00008a0000097ab9 */ /* 0x000fe40000000800 */
[----:B------:R2:W-:Y:S01]  /*34e20*/  @P6 STG.E.U16 desc[UR6][R88.64], R130 ;  /* 0x0000008258006986 */ /* 0x0005e2000c101506 */
[----:B------:R-:W-:Y:S01]  /*34e30*/  ISETP.LT.AND P5, PT, R6, UR13, !P4 ;  /* 0x0000000d06007c0c */ /* 0x000fe2000e7a1270 */
[----:B------:R-:W-:Y:S01]  /*34e40*/  VIADD R93, R93, UR5 ;  /* 0x000000055d5d7c36 */ /* 0x000fe20008000000 */
[----:B------:R-:W-:Y:S01]  /*34e50*/  ISETP.LT.AND P6, PT, R7, UR11, !P4 ;  /* 0x0000000b07007c0c */ /* 0x000fe2000e7c1270 */
[----:B------:R2:W-:Y:S01]  /*34e60*/  @P2 STG.E.U16 desc[UR6][R90.64], R92 ;  /* 0x0000005c5a002986 */ /* 0x0005e2000c101506 */
[----:B------:R-:W-:Y:S01]  /*34e70*/  ISETP.LT.AND P2, PT, R5, UR20, !P4 ;  /* 0x0000001405007c0c */ /* 0x000fe2000e741270 */
[C---:B0-----:R-:W-:Y:S01]  /*34e80*/  IMAD.WIDE R84, R93.reuse, 0x2, R246 ;  /* 0x000000025d547825 */ /* 0x041fe200078e02f6 */
        /* <DEDUP_REMOVED lines=9> */
[C---:B--2---:R-:W-:Y:S01]  /*34f20*/  IMAD.WIDE R88, R93.reuse, 0x2, R10 ;  /* 0x000000025d587825 */ /* 0x044fe200078e020a */
[----:B------:R-:W-:Y:S01]  /*34f30*/  PRMT R92, R138, 0x7632, R92 ;  /* 0x000076328a5c7816 */ /* 0x000fe2000000005c */
[----:B------:R0:W-:Y:S02]  /*34f40*/  @P2 STG.E.U16 desc[UR6][R84.64], R134 ;  /* 0x0000008654002986 */ /* 0x0001e4000c101506 */
[C---:B------:R-:W-:Y:S01]  /*34f50*/  IMAD.WIDE R90, R93.reuse, 0x2, R2 ;  /* 0x000000025d5a7825 */ /* 0x040fe200078e0202 */
        /* <DEDUP_REMOVED lines=18> */
[----:B--2---:R-:W-:Y:S01]  /*35080*/  IMAD.WIDE R88, R93, 0x2, R10 ;  /* 0x000000025d587825 */ /* 0x004fe200078e020a */
[----:B---3--:R-:W-:Y:S01]  /*35090*/  PRMT R92, R131, 0x7632, R92 ;  /* 0x00007632835c7816 */ /* 0x008fe2000000005c */
        /* <DEDUP_REMOVED lines=542> */
[----:B-1----:R-:W-:Y:S01]  /*37280*/  VIADD R0, R4, 0x90 ;  /* 0x0000009004007836 */ /* 0x002fe20000000000 */
[----:B------:R-:W-:Y:S01]  /*37290*/  ULDC UR13, c[0x0][0x228] ;  /* 0x00008a00000d7ab9 */ /* 0x000fe20000000800 */
[----:B------:R-:W-:Y:S01]  /*372a0*/  IMAD.WIDE R86, R93, 0x2, R244 ;  /* 0x000000025d567825 */ /* 0x000fe200078e02f4 */
[----:B------:R-:W-:Y:S01]  /*372b0*/  ULDC UR11, c[0x0][0x228] ;  /* 0x00008a00000b7ab9 */ /* 0x000fe20000000800 */
[----:B------:R-:W-:Y:S01]  /*372c0*/  ULDC UR9, c[0x0][0x228] ;  /* 0x00008a0000097ab9 */ /* 0x000fe20000000800 */
[----:B------:R-:W-:Y:S01]  /*372d0*/  ULDC UR5, c[0x0][0x248] ;  /* 0x0000920000057ab9 */ /* 0x000fe20000000800 */
[----:B--2---:R-:W-:Y:S01]  /*372e0*/  PRMT R92, R183, 0x7632, R92 ;  /* 0x00007632b75c7816 */ /* 0x004fe2000000005c */
[----:B------:R-:W-:Y:S01]  /*372f0*/  IMAD.WIDE R88, R93, 0x2, R10 ;  /* 0x000000025d587825 */ /* 0x000fe200078e020a */
[----:B------:R0:W-:Y:S01]  /*37300*/  @P2 STG.E.U16 desc[UR6][R84.64], R183 ;  /* 0x000000b754002986 */ /* 0x0001e2000c101506 */
[----:B------:R-:W-:-:S02]  /*37310*/  ISETP.GE.AND P2, PT, R0, UR19, PT ;  /* 0x0000001300007c0c */ /* 0x000fc4000bf46270 */
[C---:B------:R-:W-:Y:S01]  /*37320*/  IMAD.WIDE R90, R93.reuse, 0x2, R2 ;  /* 0x000000025d5a7825 */ /* 0x040fe200078e0202 */
        /* <DEDUP_REMOVED lines=88> */
[----:B------:R1:W-:Y:S01]  /*378b0*/  @P5 STG.E.U16 desc[UR6][R86.64], R92 ;  /* 0x0000005c56005986 */ /* 0x0003e2000c101506 */
[----:B------:R-:W-:Y:S01]  /*378c0*/  PRMT R99, R235, 0x7632, R99 ;  /* 0x00007632eb637816 */ /* 0x000fe20000000063 */
[----:B------:R-:W-:Y:S01]  /*378d0*/  VIADD R93, R93, UR5 ;  /* 0x000000055d5d7c36 */ /* 0x000fe20008000000 */
[----:B------:R-:W-:Y:S01]  /*378e0*/  ISETP.LT.AND P5, PT, R6, UR13, !P2 ;  /* 0x0000000d06007c0c */ /* 0x000fe2000d7a1270 */
[----:B------:R2:W-:Y:S01]  /*378f0*/  @P6 STG.E.U16 desc[UR6][R88.64], R201 ;  /* 0x000000c958006986 */ /* 0x0005e2000c101506 */
[----:B------:R-:W-:Y:S01]  /*37900*/  VIADD R0, R4, 0x95 ;  /* 0x0000009504007836 */ /* 0x000fe20000000000 */
[----:B------:R-:W-:Y:S01]  /*37910*/  ULDC UR13, c[0x0][0x228] ;  /* 0x00008a00000d7ab9 */ /* 0x000fe20000000800 */
[----:B------:R-:W-:Y:S01]  /*37920*/  ULDC UR5, c[0x0][0x248] ;  /* 0x0000920000057ab9 */ /* 0x000fe20000000800 */
[----:B------:R3:W-:Y:S01]  /*37930*/  @P4 STG.E.U16 desc[UR6][R90.64], R94 ;  /* 0x0000005e5a004986 */ /* 0x0007e2000c101506 */
[----:B------:R-:W-:Y:S01]  /*37940*/  ISETP.LT.AND P4, PT, R5, UR18, !P2 ;  /* 0x0000001205007c0c */ /* 0x000fe2000d781270 */
[----:B0-----:R-:W-:Y:S01]  /*37950*/  IMAD.WIDE R84, R93, 0x2, R246 ;  /* 0x000000025d547825 */ /* 0x001fe200078e02f6 */
[----:B------:R-:W-:Y:S01]  /*37960*/  ISETP.LT.AND P6, PT, R7, UR11, !P2 ;  /* 0x0000000b07007c0c */ /* 0x000fe2000d7c1270 */
[----:B------:R-:W-:Y:S01]  /*37970*/  ULDC.64 UR18, c[0x0][0x228] ;  /* 0x00008a0000127ab9 */ /* 0x000fe20000000a00 */
[----:B------:R-:W-:Y:S01]  /*37980*/  ISETP.LT.AND P2, PT, R8, UR9, !P2 ;  /* 0x0000000908007c0c */ /* 0x000fe2000d741270 */
[C---:B-1----:R-:W-:Y:S01]  /*37990*/  IMAD.WIDE R86, R93.reuse, 0x2, R10 ;  /* 0x000000025d567825 */ /* 0x042fe200078e020a */
[----:B------:R-:W-:Y:S01]  /*379a0*/  PRMT R92, R190, 0x7632, R92 ;  /* 0x00007632be5c7816 */ /* 0x000fe2000000005c */
[----:B------:R-:W-:Y:S01]  /*379b0*/  ULDC UR11, c[0x0][0x228] ;  /* 0x00008a00000b7ab9 */ /* 0x000fe20000000800 */
[----:B------:R-:W-:Y:S01]  /*379c0*/  ULDC UR9, c[0x0][0x228] ;  /* 0x00008a0000097ab9 */ /* 0x000fe20000000800 */
[C---:B--2---:R-:W-:Y:S01]  /*379d0*/  IMAD.WIDE R88, R93.reuse, 0x2, R244 ;  /* 0x000000025d587825 */ /* 0x044fe200078e02f4 */
[----:B----4-:R-:W-:Y:S01]  /*379e0*/  PRMT R106, R250, 0x7632, R106 ;  /* 0x00007632fa6a7816 */ /* 0x010fe2000000006a */
[----:B------:R-:W-:Y:S01]  /*379f0*/  ULDC UR21, c[0x0][0x22c] ;  /* 0x00008b0000157ab9 */ /* 0x000fe20000000800 */
[----:B---3--:R-:W-:Y:S01]  /*37a00*/  PRMT R94, R194, 0x7632, R94 ;  /* 0x00007632c25e7816 */ /* 0x008fe2000000005e */
[----:B------:R-:W-:Y:S01]  /*37a10*/  IMAD.WIDE R90, R93, 0x2, R2 ;  /* 0x000000025d5a7825 */ /* 0x000fe200078e0202 */
[----:B------:R0:W-:Y:S01]  /*37a20*/  @P4 STG.E.U16 desc[UR6][R84.64], R190 ;  /* 0x000000be54004986 */ /* 0x0001e2000c101506 */
[----:B------:R-:W-:Y:S01]  /*37a30*/  ISETP.GE.AND P4, PT, R0, UR19, PT ;  /* 0x0000001300007c0c */ /* 0x000fe2000bf86270 */
[----:B------:R-:W-:-:S02]  /*37a40*/  ULDC UR19, c[0x0][0x22c] ;  /* 0x00008b0000137ab9 */ /* 0x000fc40000000800 */
        /* <DEDUP_REMOVED lines=29> */
[----:B------:R-:W-:Y:S01]  /*37c20*/  LOP3.LUT R9, R9, 0xfffffffb, RZ, 0xc0, !PT ;  /* 0xfffffffb09097812 */ /* 0x000fe200078ec0ff */
[----:B------:R3:W-:Y:S01]  /*37c30*/  @P4 STG.E.U16 desc[UR6][R90.64], R94 ;  /* 0x0000005e5a004986 */ /* 0x0007e2000c101506 */
[----:B------:R-:W-:Y:S01]  /*37c40*/  ISETP.LT.AND P4, PT, R5, UR14, !P2 ;  /* 0x0000000e05007c0c */ /* 0x000fe2000d781270 */
[----:B0-----:R-:W-:Y:S01]  /*37c50*/  IMAD.WIDE R84, R93, 0x2, R246 ;  /* 0x000000025d547825 */ /* 0x001fe200078e02f6 */
[----:B------:R-:W-:Y:S01]  /*37c60*/  ISETP.LT.AND P6, PT, R7, UR11, !P2 ;  /* 0x0000000b07007c0c */ /* 0x000fe2000d7c1270 */
[----:B------:R-:W-:Y:S01]  /*37c70*/  ULDC.64 UR14, c[0x0][0x228] ;  /* 0x00008a00000e7ab9 */ /* 0x000fe20000000a00 */
[----:B------:R-:W-:Y:S01]  /*37c80*/  ISETP.LT.AND P2, PT, R8, UR9, !P2 ;  /* 0x0000000908007c0c */ /* 0x000fe2000d741270 */
[----:B-1----:R-:W-:Y:S01]  /*37c90*/  IMAD.WIDE R88, R93, 0x2, R244 ;  /* 0x000000025d587825 */ /* 0x002fe200078e02f4 */
[----:B------:R-:W-:Y:S01]  /*37ca0*/  PRMT R92, R191, 0x7632, R92 ;  /* 0x00007632bf5c7816 */ /* 0x000fe2000000005c */
[----:B------:R-:W-:Y:S01]  /*37cb0*/  ULDC UR11, c[0x0][0x228] ;  /* 0x00008a00000b7ab9 */ /* 0x000fe20000000800 */
[----:B------:R-:W-:Y:S01]  /*37cc0*/  ULDC UR9, c[0x0][0x228] ;  /* 0x00008a0000097ab9 */ /* 0x000fe20000000800 */
[----:B--2---:R-:W-:Y:S01]  /*37cd0*/  IMAD.WIDE R86, R93, 0x2, R10 ;  /* 0x000000025d567825 */ /* 0x004fe200078e020a */
[----:B------:R-:W-:Y:S01]  /*37ce0*/  ULDC UR17, c[0x0][0x22c] ;  /* 0x00008b0000117ab9 */ /* 0x000fe20000000800 */
[----:B---3--:R-:W-:-:S02]  /*37cf0*/  PRMT R94, R195, 0x7632, R94 ;  /* 0x00007632c35e7816 */ /* 0x008fc4000000005e */
[----:B------:R-:W-:Y:S01]  /*37d00*/  IMAD.WIDE R90, R93, 0x2, R2 ;  /* 0x000000025d5a7825 */ /* 0x000fe200078e0202 */
[----:B------:R0:W-:Y:S01]  /*37d10*/  @P4 STG.E.U16 desc[UR6][R84.64], R191 ;  /* 0x000000bf54004986 */ /* 0x0001e2000c101506 */
[----:B------:R-:W-:Y:S01]  /*37d20*/  ISETP.GE.AND P4, PT, R0, UR15, PT ;  /* 0x0000000f00007c0c */ /* 0x000fe2000bf86270 */
[----:B------:R-:W-:Y:S02]  /*37d30*/  ULDC UR15, c[0x0][0x22c] ;  /* 0x00008b00000f7ab9 */ /* 0x000fe40000000800 */
[----:B------:R1:W-:Y:S04]  /*37d40*/  @P5 STG.E.U16 desc[UR6][R88.64], R92 ;  /* 0x0000005c58005986 */ /* 0x0003e8000c101506 */
        /* <DEDUP_REMOVED lines=13> */
[----:B--2---:R-:W-:Y:S01]  /*37e20*/  IMAD.WIDE R86, R93, 0x2, R244 ;  /* 0x000000025d567825 */ /* 0x004fe200078e02f4 */
[----:B---3--:R-:W-:Y:S01]  /*37e30*/  PRMT R94, R203, 0x7632, R94 ;  /* 0x00007632cb5e7816 */ /* 0x008fe2000000005e */
[----:B------:R-:W-:-:S02]  /*37e40*/  ULDC UR5, c[0x0][0x248] ;  /* 0x0000920000057ab9 */ /* 0x000fc40000000800 */
[C---:B------:R-:W-:Y:S01]  /*37e50*/  IMAD.WIDE R88, R93.reuse, 0x2, R10 ;  /* 0x000000025d587825 */ /* 0x040fe200078e020a */
[----:B------:R0:W-:Y:S03]  /*37e60*/  @P2 STG.E.U16 desc[UR6][R84.64], R199 ;  /* 0x000000c754002986 */ /* 0x0001e6000c101506 */
[C---:B------:R-:W-:Y:S01]  /*37e70*/  IMAD.WIDE R90, R93.reuse, 0x2, R2 ;  /* 0x000000025d5a7825 */ /* 0x040fe200078e0202 */
[----:B------:R1:W-:Y:S01]  /*37e80*/  @P5 STG.E.U16 desc[UR6][R86.64], R92 ;  /* 0x0000005c56005986 */ /* 0x0003e2000c101506 */
[----:B------:R-:W-:Y:S01]  /*37e90*/  ISETP.GE.AND P2, PT, R0, UR13, PT ;  /* 0x0000000d00007c0c */ /* 0x000fe2000bf46270 */
[----:B------:R-:W-:Y:S01]  /*37ea0*/  ULDC UR13, c[0x0][0x228] ;  /* 0x00008a00000d7ab9 */ /* 0x000fe20000000800 */
[----:B------:R-:W-:Y:S01]  /*37eb0*/  ULDC UR9, c[0x0][0x228] ;  /* 0x00008a0000097ab9 */ /* 0x000fe20000000800 */
        /* <DEDUP_REMOVED lines=8> */
[----:B------:R-:W-:Y:S01]  /*37f40*/  ULDC UR5, c[0x0][0x22c] ;  /* 0x00008b0000057ab9 */ /* 0x000fe20000000800 */
[----:B------:R-:W-:Y:S01]  /*37f50*/  PRMT R0, R204, 0x7632, R0 ;  /* 0x00007632cc007816 */ /* 0x000fe20000000000 */
[C---:B-1----:R-:W-:Y:S01]  /*37f60*/  IMAD.WIDE R86, R93.reuse, 0x2, R244 ;  /* 0x000000025d567825 */ /* 0x042fe200078e02f4 */
[----:B------:R-:W-:Y:S01]  /*37f70*/  PRMT R92, R208, 0x7632, R92 ;  /* 0x00007632d05c7816 */ /* 0x000fe2000000005c */
[----:B------:R-:W-:Y:S01]  /*37f80*/  ULDC UR13, c[0x0][0x228] ;  /* 0x00008a00000d7ab9 */ /* 0x000fe20000000800 */
[----:B------:R-:W-:Y:S01]  /*37f90*/  ULDC UR11, c[0x0][0x228] ;  /* 0x00008a00000b7ab9 */ /* 0x000fe20000000800 */
[----:B--2---:R-:W-:Y:S01]  /*37fa0*/  IMAD.WIDE R88, R93, 0x2, R10 ;  /* 0x000000025d587825 */ /* 0x004fe200078e020a */
[----:B------:R-:W-:Y:S01]  /*37fb0*/  ULDC UR9, c[0x0][0x228] ;  /* 0x00008a0000097ab9 */ /* 0x000fe20000000800 */
[----:B------:R-:W-:-:S02]  /*37fc0*/  ULDC UR20, c[0x0][0x22c] ;  /* 0x00008b0000147ab9 */ /* 0x000fc40000000800 */
[----:B---3--:R-:W-:Y:S01]  /*37fd0*/  IMAD.WIDE R90, R93, 0x2, R2 ;  /* 0x000000025d5a7825 */ /* 0x008fe200078e0202 */
[----:B------:R-:W-:Y:S03]  /*37fe0*/  @P4 STG.E.U16 desc[UR6][R84.64], R204 ;  /* 0x000000cc54004986 */ /* 0x000fe6000c101506 */
[----:B------:R-:W-:Y:S01]  /*37ff0*/  VIADD R94, R4, 0x9c ;  /* 0x0000009c045e7836 */ /* 0x000fe20000000000 */
[----:B------:R0:W-:Y:S01]  /*38000*/  @P5 STG.E.U16 desc[UR6][R86.64], R0 ;  /* 0x0000000056005986 */ /* 0x0001e2000c101506 */
[----:B------:R-:W-:Y:S01]  /*38010*/  ISETP.LT.AND P5, PT, R6, UR13, !P2 ;  /* 0x0000000d06007c0c */ /* 0x000fe2000d7a1270 */
[----:B------:R-:W-:Y:S02]  /*38020*/  ULDC UR13, c[0x0][0x228] ;  /* 0x00008a00000d7ab9 */ /* 0x000fe40000000800 */
[----:B------:R-:W-:Y:S01]  /*38030*/  @P6 STG.E.U16 desc[UR6][R88.64], R208 ;  /* 0x000000d058006986 */ /* 0x000fe2000c101506 */
[----:B------:R-:W-:Y:S01]  /*38040*/  ISETP.GE.AND P4, PT, R94, UR5, PT ;  /* 0x000000055e007c0c */ /* 0x000fe2000bf86270 */
[----:B------:R-:W-:-:S02]  /*38050*/  ULDC UR5, c[0x0][0x248] ;  /* 0x0000920000057ab9 */ /* 0x000fc40000000800 */
[----:B------:R1:W-:Y:S01]  /*38060*/  @P3 STG.E.U16 desc[UR6][R90.64], R92 ;  /* 0x0000005c5a003986 */ /* 0x0003e2000c101506 */
[----:B------:R-:W-:Y:S02]  /*38070*/  ISETP.LT.AND P3, PT, R5, UR18, !P2 ;  /* 0x0000001205007c0c */ /* 0x000fe4000d761270 */
[----:B------:R-:W-:Y:S01]  /*38080*/  ISETP.LT.AND P6, PT, R7, UR11, !P2 ;  /* 0x0000000b07007c0c */ /* 0x000fe2000d7c1270 */
[----:B------:R-:W-:Y:S01]  /*38090*/  VIADD R93, R93, UR5 ;  /* 0x000000055d5d7c36 */ /* 0x000fe20008000000 */
[----:B------:R-:W-:Y:S02]  /*380a0*/  ISETP.LT.AND P2, PT, R8, UR9, !P2 ;  /* 0x0000000908007c0c */ /* 0x000fe4000d741270 */
[----:B0-----:R-:W-:Y:S01]  /*380b0*/  PRMT R0, R212, 0x7632, R0 ;  /* 0x00007632d4007816 */ /* 0x001fe20000000000 */
[C---:B------:R-:W-:Y:S01]  /*380c0*/  IMAD.WIDE R84, R93.reuse, 0x2, R246 ;  /* 0x000000025d547825 */ /* 0x040fe200078e02f6 */
[----:B------:R-:W-:Y:S01]  /*380d0*/  ULDC UR5, c[0x0][0x22c] ;  /* 0x00008b0000057ab9 */ /* 0x000fe20000000800 */
[----:B------:R-:W-:Y:S01]  /*380e0*/  ULDC UR11, c[0x0][0x228] ;  /* 0x00008a00000b7ab9 */ /* 0x000fe20000000800 */
[----:B------:R-:W-:Y:S01]  /*380f0*/  ULDC UR9, c[0x0][0x228] ;  /* 0x00008a0000097ab9 */ /* 0x000fe20000000800 */
[----:B------:R-:W-:Y:S01]  /*38100*/  IMAD.WIDE R86, R93, 0x2, R244 ;  /* 0x000000025d567825 */ /* 0x000fe200078e02f4 */
[----:B-1----:R-:W-:Y:S01]  /*38110*/  PRMT R92, R216, 0x7632, R92 ;  /* 0x00007632d85c7816 */ /* 0x002fe2000000005c */
[----:B------:R-:W-:-:S02]  /*38120*/  ULDC UR18, c[0x0][0x22c] ;  /* 0x00008b0000127ab9 */ /* 0x000fc40000000800 */
[C---:B------:R-:W-:Y:S01]  /*38130*/  IMAD.WIDE R88, R93.reuse, 0x2, R10 ;  /* 0x000000025d587825 */ /* 0x040fe200078e020a */
[----:B------:R-:W-:Y:S03]  /*38140*/  @P3 STG.E.U16 desc[UR6][R84.64], R212 ;  /* 0x000000d454003986 */ /* 0x000fe6000c101506 */
[----:B------:R-:W-:Y:S01]  /*38150*/  IMAD.WIDE R90, R93, 0x2, R2 ;  /* 0x000000025d5a7825 */ /* 0x000fe200078e0202 */
[----:B------:R0:W-:Y:S03]  /*38160*/  @P5 STG.E.U16 desc[UR6][R86.64], R0 ;  /* 0x0000000056005986 */ /* 0x0001e6000c101506 */
[----:B------:R-:W-:Y:S01]  /*38170*/  VIADD R94, R4, 0x9d ;  /* 0x0000009d045e7836 */ /* 0x000fe20000000000 */
[----:B------:R-:W-:Y:S01]  /*38180*/  @P6 STG.E.U16 desc[UR6][R88.64], R216 ;  /* 0x000000d858006986 */ /* 0x000fe2000c101506 */
[----:B------:R-:W-:Y:S01]  /*38190*/  ISETP.LT.AND P5, PT, R6, UR13, !P0 ;  /* 0x0000000d06007c0c */ /* 0x000fe2000c7a1270 */
[C---:B------:R-:W-:Y:S01]  /*381a0*/  VIADD R171, R4.reuse, 0xb2 ;  /* 0x000000b204ab7836 */ /* 0x040fe20000000000 */
[----:B------:R-:W-:Y:S01]  /*381b0*/  ISETP.LT.AND P6, PT, R7, UR11, !P0 ;  /* 0x0000000b07007c0c */ /* 0x000fe2000c7c1270 */
[----:B------:R1:W-:Y:S01]  /*381c0*/  @P2 STG.E.U16 desc[UR6][R90.64], R92 ;  /* 0x0000005c5a002986 */ /* 0x0003e2000c101506 */
[----:B------:R-:W-:Y:S01]  /*381d0*/  ISETP.LT.AND P2, PT, R5, UR16, !P0 ;  /* 0x0000001005007c0c */ /* 0x000fe2000c741270 */
[----:B------:R-:W-:Y:S01]  /*381e0*/  VIADD R170, R4, 0xb3 ;  /* 0x000000b304aa7836 */ /* 0x000fe20000000000 */
[----:B------:R-:W-:Y:S01]  /*381f0*/  ISETP.GE.AND P3, PT, R94, UR5, PT ;  /* 0x000000055e007c0c */ /* 0x000fe2000bf66270 */
[----:B------:R-:W-:Y:S01]  /*38200*/  ULDC UR5, c[0x0][0x248] ;  /* 0x0000920000057ab9 */ /* 0x000fe20000000800 */
[----:B------:R-:W-:Y:S01]  /*38210*/  ISETP.LT.AND P0, PT, R8, UR9, !P0 ;  /* 0x0000000908007c0c */ /* 0x000fe2000c701270 */
[----:B------:R-:W-:Y:S01]  /*38220*/  VIADD R93, R93, UR5 ;  /* 0x000000055d5d7c36 */ /* 0x000fe20008000000 */
[----:B------:R-:W-:Y:S01]  /*38230*/  PRMT R94, R209, 0x7632, R94 ;  /* 0x00007632d15e7816 */ /* 0x000fe2000000005e */
[----:B0-----:R-:W-:Y:S01]  /*38240*/  VIADD R0, R4, 0x9e ;  /* 0x0000009e04007836 */ /* 0x001fe20000000000 */
[----:B------:R-:W-:Y:S01]  /*38250*/  ULDC UR5, c[0x0][0x22c] ;  /* 0x00008b0000057ab9 */ /* 0x000fe20000000800 */
[----:B------:R-:W-:Y:S01]  /*38260*/  IMAD.WIDE R84, R93, 0x2, R246 ;  /* 0x000000025d547825 */ /* 0x000fe200078e02f6 */
[----:B------:R-:W-:Y:S01]  /*38270*/  ULDC UR9, c[0x0][0x22c] ;  /* 0x00008b0000097ab9 */ /* 0x000fe20000000800 */
[----:B-1----:R-:W-:Y:S01]  /*38280*/  PRMT R92, R205, 0x7632, R92 ;  /* 0x00007632cd5c7816 */ /* 0x002fe2000000005c */
[----:B------:R-:W-:Y:S01]  /*38290*/  ULDC UR16, c[0x0][0x22c] ;  /* 0x00008b0000107ab9 */ /* 0x000fe20000000800 */
[C---:B------:R-:W-:Y:S01]  /*382a0*/  IMAD.WIDE R86, R93.reuse, 0x2, R244 ;  /* 0x000000025d567825 */ /* 0x040fe200078e02f4 */
[----:B------:R-:W-:Y:S01]  /*382b0*/  @P2 STG.E.U16 desc[UR6][R84.64], R205 ;  /* 0x000000cd54002986 */ /* 0x000fe2000c101506 */
[----:B------:R-:W-:Y:S01]  /*382c0*/  ULDC UR13, c[0x0][0x22c] ;  /* 0x00008b00000d7ab9 */ /* 0x000fe20000000800 */
[----:B------:R-:W-:Y:S01]  /*382d0*/  ULDC UR11, c[0x0][0x22c] ;  /* 0x00008b00000b7ab9 */ /* 0x000fe20000000800 */
[C---:B------:R-:W-:Y:S01]  /*382e0*/  IMAD.WIDE R88, R93.reuse, 0x2, R10 ;  /* 0x000000025d587825 */ /* 0x040fe200078e020a */
[----:B------:R0:W-:Y:S03]  /*382f0*/  @P5 STG.E.U16 desc[UR6][R86.64], R92 ;  /* 0x0000005c56005986 */ /* 0x0001e6000c101506 */
[----:B------:R-:W-:Y:S01]  /*38300*/  IMAD.WIDE R90, R93, 0x2, R2 ;  /* 0x000000025d5a7825 */ /* 0x000fe200078e0202 */
[----:B------:R-:W-:Y:S01]  /*38310*/  @P6 STG.E.U16 desc[UR6][R88.64], R209 ;  /* 0x000000d158006986 */ /* 0x000fe2000c101506 */
[----:B------:R-:W-:Y:S01]  /*38320*/  ISETP.GE.AND P2, PT, R0, UR5, PT ;  /* 0x0000000500007c0c */ /* 0x000fe2000bf46270 */
[----:B------:R-:W-:-:S02]  /*38330*/  ULDC UR5, c[0x0][0x248] ;  /* 0x0000920000057ab9 */ /* 0x000fc40000000800 */
[----:B------:R1:W-:Y:S01]  /*38340*/  @P0 STG.E.U16 desc[UR6][R90.64], R94 ;  /* 0x0000005e5a000986 */ /* 0x0003e2000c101506 */
[----:B------:R-:W-:Y:S02]  /*38350*/  ISETP.LT.AND P0, PT, R5, UR14, !P1 ;  /* 0x0000000e05007c0c */ /* 0x000fe4000cf01270 */
[----:B------:R-:W-:Y:S02]  /*38360*/  ISETP.LT.AND P5, PT, R6, UR12, !P1 ;  /* 0x0000000c06007c0c */ /* 0x000fe4000cfa1270 */
[----:B------:R-:W-:Y:S01]  /*38370*/  ISETP.LT.AND P6, PT, R7, UR10, !P1 ;  /* 0x0000000a07007c0c */ /* 0x000fe2000cfc1270 */
[----:B------:R-:W-:Y:S01]  /*38380*/  VIADD R93, R93, UR5 ;  /* 0x000000055d5d7c36 */ /* 0x000fe20008000000 */
[----:B------:R-:W-:Y:S02]  /*38390*/  ISETP.LT.AND P1, PT, R8, UR8, !P1 ;  /* 0x0000000808007c0c */ /* 0x000fe4000cf21270 */
[----:B0-----:R-:W-:Y:S01]  /*383a0*/  PRMT R92, R213, 0x7632, R92 ;  /* 0x00007632d55c7816 */ /* 0x001fe2000000005c */
        /* <DEDUP_REMOVED lines=8> */
[----:B------:R-:W-:Y:S01]  /*38430*/  IMAD.WIDE R88, R93, 0x2, R10 ;  /* 0x000000025d587825 */ /* 0x000fe200078e020a */
[----:B------:R0:W-:Y:S01]  /*38440*/  @P5 STG.E.U16 desc[UR6][R86.64], R92 ;  /* 0x0000005c56005986 */ /* 0x0001e2000c101506 */
[----:B------:R-:W-:-:S02]  /*38450*/  ULDC UR10, c[0x0][0x22c] ;  /* 0x00008b00000a7ab9 */ /* 0x000fc40000000800 */
[----:B------:R-:W-:Y:S01]  /*38460*/  IMAD.WIDE R90, R93, 0x2, R2 ;  /* 0x000000025d5a7825 */ /* 0x000fe200078e0202 */
[----:B------:R-:W-:Y:S03]  /*38470*/  @P6 STG.E.U16 desc[UR6][R88.64], R217 ;  /* 0x000000d958006986 */ /* 0x000fe6000c101506 */
[----:B------:R-:W-:Y:S01]  /*38480*/  VIADD R0, R4, 0x9f ;  /* 0x0000009f04007836 */ /* 0x000fe20000000000 */
[----:B------:R1:W-:Y:S01]  /*38490*/  @P1 STG.E.U16 desc[UR6][R90.64], R94 ;  /* 0x0000005e5a001986 */ /* 0x0003e2000c101506 */
[----:B------:R-:W-:Y:S02]  /*384a0*/  ISETP.LT.AND P1, PT, R5, UR4, !P4 ;  /* 0x0000000405007c0c */ /* 0x000fe4000e721270 */
[----:B------:R-:W-:Y:S02]  /*384b0*/  ISETP.LT.AND P5, PT, R6, UR4, !P4 ;  /* 0x0000000406007c0c */ /* 0x000fe4000e7a1270 */
[----:B------:R-:W-:Y:S01]  /*384c0*/  ISETP.GE.AND P0, PT, R0, UR5, PT ;  /* 0x0000000500007c0c */ /* 0x000fe2000bf06270 */
[----:B------:R-:W-:Y:S01]  /*384d0*/  ULDC UR5, c[0x0][0x248] ;  /* 0x0000920000057ab9 */ /* 0x000fe20000000800 */
[----:B------:R-:W-:Y:S01]  /*384e0*/  ISETP.LT.AND P6, PT, R7, UR4, !P4 ;  /* 0x0000000407007c0c */ /* 0x000fe2000e7c1270 */
[----:B------:R-:W-:Y:S01]  /*384f0*/  VIADD R93, R93, UR5 ;  /* 0x000000055d5d7c36 */ /* 0x000fe20008000000 */
[----:B------:R-:W-:-:S02]  /*38500*/  ISETP.LT.AND P4, PT, R8, UR4, !P4 ;  /* 0x0000000408007c0c */ /* 0x000fc4000e781270 */
[----:B0-----:R-:W-:Y:S01]  /*38510*/  PRMT R92, R206, 0x7632, R92 ;  /* 0x00007632ce5c7816 */ /* 0x001fe2000000005c */
[C---:B------:R-:W-:Y:S01]  /*38520*/  IMAD.WIDE R84, R93.reuse, 0x2, R246 ;  /* 0x000000025d547825 */ /* 0x040fe200078e02f6 */
[----:B-1----:R-:W-:Y:S01]  /*38530*/  PRMT R94, R210, 0x7632, R94 ;  /* 0x00007632d25e7816 */ /* 0x002fe2000000005e */
[----:B------:R-:W-:Y:S02]  /*38540*/  ULDC UR5, c[0x0][0x22c] ;  /* 0x00008b0000057ab9 */ /* 0x000fe40000000800 */
[C---:B------:R-:W-:Y:S01]  /*38550*/  IMAD.WIDE R86, R93.reuse, 0x2, R244 ;  /* 0x000000025d567825 */ /* 0x040fe200078e02f4 */
[----:B------:R-:W-:Y:S03]  /*38560*/  @P1 STG.E.U16 desc[UR6][R84.64], R206 ;  /* 0x000000ce54001986 */ /* 0x000fe6000c101506 */
[C---:B------:R-:W-:Y:S01]  /*38570*/  IMAD.WIDE R88, R93.reuse, 0x2, R10 ;  /* 0x000000025d587825 */ /* 0x040fe200078e020a */
[----:B------:R0:W-:Y:S03]  /*38580*/  @P5 STG.E.U16 desc[UR6][R86.64], R92 ;  /* 0x0000005c56005986 */ /* 0x0001e6000c101506 */
[----:B------:R-:W-:Y:S01]  /*38590*/  IMAD.WIDE R90, R93, 0x2, R2 ;  /* 0x000000025d5a7825 */ /* 0x000fe200078e0202 */
[----:B------:R-:W-:Y:S03]  /*385a0*/  @P6 STG.E.U16 desc[UR6][R88.64], R210 ;  /* 0x000000d258006986 */ /* 0x000fe6000c101506 */
[----:B------:R-:W-:Y:S01]  /*385b0*/  VIADD R0, R4, 0xa0 ;  /* 0x000000a004007836 */ /* 0x000fe20000000000 */
[----:B------:R1:W-:Y:S01]  /*385c0*/  @P4 STG.E.U16 desc[UR6][R90.64], R94 ;  /* 0x0000005e5a004986 */ /* 0x0003e2000c101506 */
[----:B------:R-:W-:-:S02]  /*385d0*/  ISETP.LT.AND P4, PT, R5, UR4, !P3 ;  /* 0x0000000405007c0c */ /* 0x000fc4000df81270 */
[----:B------:R-:W-:Y:S02]  /*385e0*/  ISETP.LT.AND P5, PT, R6, UR4, !P3 ;  /* 0x0000000406007c0c */ /* 0x000fe4000dfa1270 */
[----:B------:R-:W-:Y:S01]  /*385f0*/  ISETP.GE.AND P1, PT, R0, UR5, PT ;  /* 0x0000000500007c0c */ /* 0x000fe2000bf26270 */
[----:B------:R-:W-:Y:S01]  /*38600*/  ULDC UR5, c[0x0][0x248] ;  /* 0x0000920000057ab9 */ /* 0x000fe20000000800 */
[----:B------:R-:W-:Y:S01]  /*38610*/  ISETP.LT.AND P6, PT, R7, UR4, !P3 ;  /* 0x0000000407007c0c */ /* 0x000fe2000dfc1270 */
[----:B------:R-:W-:Y:S01]  /*38620*/  VIADD R93, R93, UR5 ;  /* 0x000000055d5d7c36 */ /* 0x000fe20008000000 */
[----:B------:R-:W-:Y:S02]  /*38630*/  ISETP.LT.AND P3, PT, R8, UR4, !P3 ;  /* 0x0000000408007c0c */ /* 0x000fe4000df61270 */
[----:B0-----:R-:W-:Y:S01]  /*38640*/  PRMT R92, R214, 0x7632, R92 ;  /* 0x00007632d65c7816 */ /* 0x001fe2000000005c */
[----:B------:R-:W-:Y:S01]  /*38650*/  IMAD.WIDE R84, R93, 0x2, R246 ;  /* 0x000000025d547825 */ /* 0x000fe200078e02f6 */
[----:B-1----:R-:W-:Y:S01]  /*38660*/  PRMT R94, R218, 0x7632, R94 ;  /* 0x00007632da5e7816 */ /* 0x002fe2000000005e */
[----:B------:R-:W-:-:S02]  /*38670*/  ULDC UR5, c[0x0][0x22c] ;  /* 0x00008b0000057ab9 */ /* 0x000fc40000000800 */
        /* <DEDUP_REMOVED lines=138> */
[----:B------:R1:W-:Y:S03]  /*38f20*/  @P6 STG.E.U16 desc[UR6][R88.64], R226 ;  /* 0x000000e258006986 */ /* 0x0003e6000c101506 */
[----:B------:R-:W-:Y:S01]  /*38f30*/  VIADD R0, R4, 0xa8 ;  /* 0x000000a804007836 */ /* 0x000fe20000000000 */
[----:B------:R2:W-:Y:S01]  /*38f40*/  @P0 STG.E.U16 desc[UR6][R90.64], R94 ;  /* 0x0000005e5a000986 */ /* 0x0005e2000c101506 */
[----:B------:R-:W-:-:S02]  /*38f50*/  ISETP.LT.AND P0, PT, R5, UR4, !P1 ;  /* 0x0000000405007c0c */ /* 0x000fc4000cf01270 */
[----:B------:R-:W-:Y:S02]  /*38f60*/  ISETP.LT.AND P5, PT, R6, UR4, !P1 ;  /* 0x0000000406007c0c */ /* 0x000fe4000cfa1270 */
[----:B------:R-:W-:Y:S01]  /*38f70*/  ISETP.GE.AND P2, PT, R0, UR5, PT ;  /* 0x0000000500007c0c */ /* 0x000fe2000bf46270 */
[----:B------:R-:W-:Y:S02]  /*38f80*/  ULDC UR5, c[0x0][0x248] ;  /* 0x0000920000057ab9 */ /* 0x000fe40000000800 */
[----:B------:R-:W-:Y:S01]  /*38f90*/  VIADD R93, R93, UR5 ;  /* 0x000000055d5d7c36 */ /* 0x000fe20008000000 */
[----:B0-----:R-:W-:Y:S01]  /*38fa0*/  PRMT R92, R230, 0x7632, R92 ;  /* 0x00007632e65c7816 */ /* 0x001fe2000000005c */
[----:B------:R-:W-:Y:S01]  /*38fb0*/  VIADD R0, R4, 0xa9 ;  /* 0x000000a904007836 */ /* 0x000fe20000000000 */
[----:B------:R-:W-:Y:S01]  /*38fc0*/  ISETP.LT.AND P6, PT, R7, UR4, !P1 ;  /* 0x0000000407007c0c */ /* 0x000fe2000cfc1270 */
[----:B------:R-:W-:Y:S01]  /*38fd0*/  IMAD.WIDE R84, R93, 0x2, R246 ;  /* 0x000000025d547825 */ /* 0x000fe200078e02f6 */
[----:B------:R-:W-:-:S03]  /*38fe0*/  ULDC UR5, c[0x0][0x22c] ;  /* 0x00008b0000057ab9 */ /* 0x000fc60000000800 */
[----:B------:R-:W-:Y:S01]  /*38ff0*/  IMAD.WIDE R86, R93, 0x2, R244 ;  /* 0x000000025d567825 */ /* 0x000fe200078e02f4 */
[----:B------:R0:W-:Y:S01]  /*39000*/  @P0 STG.E.U16 desc[UR6][R84.64], R230 ;  /* 0x000000e654000986 */ /* 0x0001e2000c101506 */
[----:B------:R-:W-:-:S03]  /*39010*/  ISETP.LT.AND P1, PT, R8, UR4, !P1 ;  /* 0x0000000408007c0c */ /* 0x000fc6000cf21270 */
[----:B------:R3:W-:Y:S01]  /*39020*/  @P5 STG.E.U16 desc[UR6][R86.64], R92 ;  /* 0x0000005c56005986 */ /* 0x0007e2000c101506 */
[----:B------:R-:W-:Y:S02]  /*39030*/  ISETP.LT.AND P5, PT, R5, UR4, !P4 ;  /* 0x0000000405007c0c */ /* 0x000fe4000e7a1270 */
[----:B------:R-:W-:Y:S01]  /*39040*/  ISETP.GE.AND P0, PT, R0, UR5, PT ;  /* 0x0000000500007c0c */ /* 0x000fe2000bf06270 */
[----:B------:R-:W-:Y:S01]  /*39050*/  ULDC UR5, c[0x0][0x248] ;  /* 0x0000920000057ab9 */ /* 0x000fe20000000800 */
[----:B-1----:R-:W-:-:S04]  /*39060*/  IMAD.WIDE R88, R93, 0x2, R10 ;  /* 0x000000025d587825 */ /* 0x002fc800078e020a */
[----:B--2---:R-:W-:Y:S01]  /*39070*/  IMAD.WIDE R90, R93, 0x2, R2 ;  /* 0x000000025d5a7825 */ /* 0x004fe200078e0202 */
[----:B------:R-:W-:-:S03]  /*39080*/  PRMT R94, R234, 0x7632, R94 ;  /* 0x00007632ea5e7816 */ /* 0x000fc6000000005e */
[----:B------:R-:W-:Y:S01]  /*39090*/  VIADD R93, R93, UR5 ;  /* 0x000000055d5d7c36 */ /* 0x000fe20008000000 */
[----:B------:R1:W-:Y:S01]  /*390a0*/  @P6 STG.E.U16 desc[UR6][R88.64], R234 ;  /* 0x000000ea58006986 */ /* 0x0003e2000c101506 */
[----:B------:R-:W-:Y:S01]  /*390b0*/  ISETP.LT.AND P6, PT, R6, UR4, !P4 ;  /* 0x0000000406007c0c */ /* 0x000fe2000e7c1270 */
[----:B------:R-:W-:Y:S01]  /*390c0*/  VIADD R0, R4, 0xaa ;  /* 0x000000aa04007836 */ /* 0x000fe20000000000 */
[----:B------:R-:W-:Y:S01]  /*390d0*/  ULDC UR5, c[0x0][0x248] ;  /* 0x0000920000057ab9 */ /* 0x000fe20000000800 */
[----:B0-----:R-:W-:Y:S01]  /*390e0*/  IMAD.WIDE R84, R93, 0x2, R246 ;  /* 0x000000025d547825 */ /* 0x001fe200078e02f6 */
[----:B------:R-:W-:Y:S04]  /*390f0*/  @P1 STG.E.U16 desc[UR6][R90.64], R94 ;  /* 0x0000005e5a001986 */ /* 0x000fe8000c101506 */
[----:B------:R0:W-:Y:S01]  /*39100*/  @P5 STG.E.U16 desc[UR6][R84.64], R223 ;  /* 0x000000df54005986 */ /* 0x0001e2000c101506 */
[----:B------:R-:W-:-:S02]  /*39110*/  ISETP.LT.AND P5, PT, R7, UR4, !P4 ;  /* 0x0000000407007c0c */ /* 0x000fc4000e7a1270 */
[----:B------:R-:W-:Y:S01]  /*39120*/  ISETP.LT.AND P4, PT, R8, UR4, !P4 ;  /* 0x0000000408007c0c */ /* 0x000fe2000e781270 */
[----:B---3--:R-:W-:Y:S01]  /*39130*/  IMAD.WIDE R86, R93, 0x2, R244 ;  /* 0x000000025d567825 */ /* 0x008fe200078e02f4 */
[----:B------:R-:W-:Y:S01]  /*39140*/  ISETP.GE.AND P1, PT, R0, UR8, PT ;  /* 0x0000000800007c0c */ /* 0x000fe2000bf26270 */
[----:B------:R-:W-:Y:S01]  /*39150*/  ULDC UR8, c[0x0][0x248] ;  /* 0x0000920000087ab9 */ /* 0x000fe20000000800 */
[----:B------:R-:W-:Y:S01]  /*39160*/  PRMT R0, R223, 0x7632, R0 ;  /* 0x00007632df007816 */ /* 0x000fe20000000000 */
[----:B-1----:R-:W-:-:S04]  /*39170*/  IMAD.WIDE R88, R93, 0x2, R2 ;  /* 0x000000025d587825 */ /* 0x002fc800078e0202 */
[----:B------:R1:W-:Y:S01]  /*39180*/  @P6 STG.E.U16 desc[UR6][R86.64], R0 ;  /* 0x0000000056006986 */ /* 0x0003e2000c101506 */
[----:B0-----:R-:W-:Y:S01]  /*39190*/  IMAD.WIDE R84, R93, 0x2, R10 ;  /* 0x000000025d547825 */ /* 0x001fe200078e020a */
[----:B------:R-:W-:-:S03]  /*391a0*/  ISETP.LT.AND P6, PT, R5, UR4, !P3 ;  /* 0x0000000405007c0c */ /* 0x000fc6000dfc1270 */
[----:B------:R-:W-:Y:S01]  /*391b0*/  VIADD R95, R93, UR5 ;  /* 0x000000055d5f7c36 */ /* 0x000fe20008000000 */
[----:B------:R-:W-:Y:S01]  /*391c0*/  @P5 STG.E.U16 desc[UR6][R84.64], R227 ;  /* 0x000000e354005986 */ /* 0x000fe2000c101506 */
[----:B------:R-:W-:Y:S01]  /*391d0*/  PRMT R90, R231, 0x7632, R90 ;  /* 0x00007632e75a7816 */ /* 0x000fe2000000005a */
[----:B------:R-:W-:Y:S01]  /*391e0*/  ULDC UR5, c[0x0][0x248] ;  /* 0x0000920000057ab9 */ /* 0x000fe20000000800 */
[----:B-1----:R-:W-:Y:S01]  /*391f0*/  PRMT R0, R227, 0x7632, R0 ;  /* 0x00007632e3007816 */ /* 0x002fe20000000000 */
[----:B------:R-:W-:-:S04]  /*39200*/  IMAD.WIDE R86, R95, 0x2, R246 ;  /* 0x000000025f567825 */ /* 0x000fc800078e02f6 */
[----:B------:R-:W-:Y:S01]  /*39210*/  @P4 STG.E.U16 desc[UR6][R88.64], R0 ;  /* 0x0000000058004986 */ /* 0x000fe2000c101506 */
[----:B------:R-:W-:Y:S02]  /*39220*/  ISETP.LT.AND P4, PT, R6, UR4, !P3 ;  /* 0x0000000406007c0c */ /* 0x000fe4000df81270 */
[----:B------:R-:W-:Y:S01]  /*39230*/  ISETP.LT.AND P5, PT, R7, UR4, !P3 ;  /* 0x0000000407007c0c */ /* 0x000fe2000dfa1270 */
[----:B------:R0:W-:Y:S01]  /*39240*/  @P6 STG.E.U16 desc[UR6][R86.64], R231 ;  /* 0x000000e756006986 */ /* 0x0001e2000c101506 */
[----:B------:R-:W-:Y:S01]  /*39250*/  ISETP.LT.AND P3, PT, R8, UR4, !P3 ;  /* 0x0000000408007c0c */ /* 0x000fe2000df61270 */
[C---:B------:R-:W-:Y:S01]  /*39260*/  VIADD R101, R95.reuse, UR5 ;  /* 0x000000055f657c36 */ /* 0x040fe20008000000 */
[----:B------:R-:W-:Y:S01]  /*39270*/  ULDC UR5, c[0x0][0x248] ;  /* 0x0000920000057ab9 */ /* 0x000fe20000000800 */
[----:B0-----:R-:W-:-:S06]  /*39280*/  IMAD.WIDE R86, R95, 0x2, R244 ;  /* 0x000000025f567825 */ /* 0x001fcc00078e02f4 */
[----:B------:R0:W-:Y:S01]  /*39290*/  @P4 STG.E.U16 desc[UR6][R86.64], R90 ;  /* 0x0000005a56004986 */ /* 0x0001e2000c101506 */
[----:B------:R-:W-:Y:S01]  /*392a0*/  ISETP.LT.AND P4, PT, R5, UR4, !P2 ;  /* 0x0000000405007c0c */ /* 0x000fe2000d781270 */
[----:B------:R-:W-:-:S05]  /*392b0*/  IMAD.WIDE R88, R95, 0x2, R10 ;  /* 0x000000025f587825 */ /* 0x000fca00078e020a */
[----:B------:R1:W-:Y:S01]  /*392c0*/  @P5 STG.E.U16 desc[UR6][R88.64], R235 ;  /* 0x000000eb58005986 */ /* 0x0003e2000c101506 */
[----:B0-----:R-:W-:Y:S02]  /*392d0*/  VIADD R90, R4, 0xac ;  /* 0x000000ac045a7836 */ /* 0x001fe40000000000 */
[----:B------:R-:W-:-:S04]  /*392e0*/  IMAD.WIDE R86, R95, 0x2, R2 ;  /* 0x000000025f567825 */ /* 0x000fc800078e0202 */
[----:B-1----:R-:W-:Y:S01]  /*392f0*/  IMAD.WIDE R88, R101, 0x2, R246 ;  /* 0x0000000265587825 */ /* 0x002fe200078e02f6 */
[----:B------:R-:W-:Y:S01]  /*39300*/  ISETP.GE.AND P5, PT, R90, UR9, PT ;  /* 0x000000095a007c0c */ /* 0x000fe2000bfa6270 */
[----:B------:R-:W-:Y:S01]  /*39310*/  @P3 STG.E.U16 desc[UR6][R86.64], R99 ;  /* 0x0000006356003986 */ /* 0x000fe2000c101506 */
[----:B------:R-:W-:Y:S01]  /*39320*/  PRMT R90, R251, 0x7632, R90 ;  /* 0x00007632fb5a7816 */ /* 0x000fe2000000005a */
[----:B------:R-:W-:Y:S01]  /*39330*/  IMAD.WIDE R104, R101, 0x2, R244 ;  /* 0x0000000265687825 */ /* 0x000fe200078e02f4 */
[----:B------:R-:W-:Y:S01]  /*39340*/  ULDC UR9, c[0x0][0x22c] ;  /* 0x00008b0000097ab9 */ /* 0x000fe20000000800 */
[----:B------:R0:W-:Y:S04]  /*39350*/  @P4 STG.E.U16 desc[UR6][R88.64], R251 ;  /* 0x000000fb58004986 */ /* 0x0001e8000c101506 */
[----:B0-----:R-:W2:Y:S01]  /*39360*/  LDL.LU R251, [R1+0x300] ;  /* 0x0003000001fb7983 */ /* 0x001ea20000300800 */
[----:B------:R-:W-:-:S02]  /*39370*/  ISETP.LT.AND P4, PT, R6, UR4, !P2 ;  /* 0x0000000406007c0c */ /* 0x000fc4000d781270 */
[----:B------:R-:W-:Y:S02]  /*39380*/  ISETP.LT.AND P3, PT, R7, UR4, !P2 ;  /* 0x0000000407007c0c */ /* 0x000fe4000d761270 */
[----:B------:R-:W-:Y:S01]  /*39390*/  ISETP.LT.AND P2, PT, R8, UR4, !P2 ;  /* 0x0000000408007c0c */ /* 0x000fe2000d741270 */
[----:B------:R-:W-:-:S04]  /*393a0*/  IMAD.WIDE R86, R101, 0x2, R10 ;  /* 0x0000000265567825 */ /* 0x000fc800078e020a */
[----:B------:R-:W-:-:S04]  /*393b0*/  IMAD.WIDE R88, R101, 0x2, R2 ;  /* 0x0000000265587825 */ /* 0x000fc800078e0202 */
[----:B------:R-:W-:Y:S04]  /*393c0*/  @P4 STG.E.U16 desc[UR6][R104.64], R90 ;  /* 0x0000005a68004986 */ /* 0x000fe8000c101506 */
[----:B------:R0:W-:Y:S04]  /*393d0*/  @P3 STG.E.U16 desc[UR6][R86.64], R250 ;  /* 0x000000fa56003986 */ /* 0x0001e8000c101506 */
[----:B------:R1:W-:Y:S01]  /*393e0*/  @P2 STG.E.U16 desc[UR6][R88.64], R106 ;  /* 0x0000006a58002986 */ /* 0x0003e2000c101506 */
[----:B------:R-:W-:Y:S01]  /*393f0*/  ISETP.LT.AND P2, PT, R5, UR4, !P0 ;  /* 0x0000000405007c0c */ /* 0x000fe2000c741270 */
[----:B------:R-:W-:-:S02]  /*39400*/  VIADD R91, R101, UR5 ;  /* 0x00000005655b7c36 */ /* 0x000fc40008000000 */
[----:B0-----:R-:W3:Y:S01]  /*39410*/  LDL.LU R250, [R1+0x2e4] ;  /* 0x0002e40001fa7983 */ /* 0x001ee20000300800 */
[----:B------:R-:W-:Y:S01]  /*39420*/  ISETP.LT.AND P3, PT, R6, UR4, !P0 ;  /* 0x0000000406007c0c */ /* 0x000fe2000c761270 */
[----:B------:R-:W-:Y:S01]  /*39430*/  ULDC UR5, c[0x0][0x248] ;  /* 0x0000920000057ab9 */ /* 0x000fe20000000800 */
[----:B-1----:R-:W-:-:S04]  /*39440*/  IMAD.WIDE R88, R91, 0x2, R246 ;  /* 0x000000025b587825 */ /* 0x002fc800078e02f6 */
[----:B------:R-:W-:-:S04]  /*39450*/  IMAD.WIDE R86, R91, 0x2, R244 ;  /* 0x000000025b567825 */ /* 0x000fc800078e02f4 */
[----:B------:R-:W-:Y:S01]  /*39460*/  VIADD R119, R91, UR8 ;  /* 0x000000085b777c36 */ /* 0x000fe20008000000 */
[----:B------:R-:W-:-:S03]  /*39470*/  ULDC UR8, c[0x0][0x248] ;  /* 0x0000920000087ab9 */ /* 0x000fc60000000800 */
        /* <DEDUP_REMOVED lines=11> */
[----:B------:R-:W-:Y:S01]  /*39530*/  ULDC UR5, c[0x0][0x248] ;  /* 0x0000920000057ab9 */ /* 0x000fe20000000800 */
[----:B------:R-:W-:Y:S02]  /*39540*/  VIADD R84, R4, 0xab ;  /* 0x000000ab04547836 */ /* 0x000fe40000000000 */
[----:B------:R-:W-:Y:S01]  /*39550*/  VIADD R163, R164, UR5 ;  /* 0x00000005a4a37c36 */ /* 0x000fe20008000000 */
[----:B------:R-:W-:-:S03]  /*39560*/  ULDC UR5, c[0x0][0x248] ;  /* 0x0000920000057ab9 */ /* 0x000fc60000000800 */
[----:B------:R-:W-:Y:S01]  /*39570*/  VIADD R0, R163, UR5 ;  /* 0x00000005a3007c36 */ /* 0x000fe20008000000 */
[----:B------:R-:W-:Y:S01]  /*39580*/  ULDC UR5, c[0x0][0x248] ;  /* 0x0000920000057ab9 */ /* 0x000fe20000000800 */
[----:B------:R-:W-:Y:S01]  /*39590*/  ISETP.GE.AND P6, PT, R84, UR8, PT ;  /* 0x0000000854007c0c */ /* 0x000fe2000bfc6270 */
[----:B------:R-:W-:Y:S01]  /*395a0*/  ULDC UR8, c[0x0][0x248] ;  /* 0x0000920000087ab9 */ /* 0x000fe20000000800 */
        /* <DEDUP_REMOVED lines=10> */
[----:B--2---:R-:W-:Y:S01]  /*39650*/  PRMT R109, R251, 0x7632, R109 ;  /* 0x00007632fb6d7816 */ /* 0x004fe2000000006d */
[----:B------:R0:W-:Y:S01]  /*39660*/  @P2 STG.E.U16 desc[UR6][R88.64], R251 ;  /* 0x000000fb58002986 */ /* 0x0001e2000c101506 */
[----:B------:R-:W-:-:S03]  /*39670*/  ISETP.LT.AND P2, PT, R7, UR4, !P0 ;  /* 0x0000000407007c0c */ /* 0x000fc6000c741270 */
[----:B0-----:R-:W2:Y:S01]  /*39680*/  LDL.LU R251, [R1+0x2d4] ;  /* 0x0002d40001fb7983 */ /* 0x001ea20000300800 */
[----:B------:R-:W-:-:S03]  /*39690*/  IMAD.WIDE R88, R91, 0x2, R10 ;  /* 0x000000025b587825 */ /* 0x000fc600078e020a */
[----:B------:R-:W-:Y:S06]  /*396a0*/  @P3 STG.E.U16 desc[UR6][R86.64], R109 ;  /* 0x0000006d56003986 */ /* 0x000fec000c101506 */
[----:B------:R0:W-:Y:S04]  /*396b0*/  @P2 STG.E.U16 desc[UR6][R88.64], R252 ;  /* 0x000000fc58002986 */ /* 0x0001e8000c101506 */
[----:B0-----:R-:W4:Y:S01]  /*396c0*/  LDL.LU R252, [R1+0x1500] ;  /* 0x0015000001fc7983 */ /* 0x001f220000300800 */
        /* <DEDUP_REMOVED lines=29> */
[----:B------:R-:W-:Y:S01]  /*398a0*/  ISETP.LT.AND P0, PT, R8, UR4, !P0 ;  /* 0x0000000408007c0c */ /* 0x000fe2000c701270 */
[----:B------:R-:W-:Y:S02]  /*398b0*/  ULDC UR5, c[0x0][0x248] ;  /* 0x0000920000057ab9 */ /* 0x000fe40000000800 */
[----:B------:R-:W-:Y:S02]  /*398c0*/  VIADD R110, R109, UR8 ;  /* 0x000000086d6e7c36 */ /* 0x000fe40008000000 */
[----:B------:R-:W-:Y:S01]  /*398d0*/  VIADD R90, R4, 0xad ;  /* 0x000000ad045a7836 */ /* 0x000fe20000000000 */
[----:B------:R-:W-:Y:S01]  /*398e0*/  ISETP.LT.AND P3, PT, R5, UR4, !P1 ;  /* 0x0000000405007c0c */ /* 0x000fe2000cf61270 */
[----:B------:R-:W-:Y:S01]  /*398f0*/  VIADD R111, R110, UR5 ;  /* 0x000000056e6f7c36 */ /* 0x000fe20008000000 */
[----:B------:R-:W-:Y:S01]  /*39900*/  ULDC UR5, c[0x0][0x248] ;  /* 0x0000920000057ab9 */ /* 0x000fe20000000800 */
[----:B------:R-:W-:Y:S01]  /*39910*/  IMAD.WIDE R86, R119, 0x2, R246 ;  /* 0x0000000277567825 */ /* 0x000fe200078e02f6 */
[----:B------:R-:W-:Y:S01]  /*39920*/  ISETP.GE.AND P4, PT, R90, UR9, PT ;  /* 0x000000095a007c0c */ /* 0x000fe2000bf86270 */
[----:B------:R-:W-:Y:S01]  /*39930*/  ULDC UR8, c[0x0][0x248] ;  /* 0x0000920000087ab9 */ /* 0x000fe20000000800 */
[----:B------:R-:W-:Y:S01]  /*39940*/  ISETP.LT.AND P2, PT, R6, UR4, !P1 ;  /* 0x0000000406007c0c */ /* 0x000fe2000cf41270 */
[----:B------:R-:W-:Y:S01]  /*39950*/  VIADD R112, R111, UR5 ;  /* 0x000000056f707c36 */ /* 0x000fe20008000000 */
[----:B------:R-:W-:Y:S01]  /*39960*/  ULDC UR5, c[0x0][0x248] ;  /* 0x0000920000057ab9 */ /* 0x000fe20000000800 */
[----:B------:R-:W-:Y:S01]  /*39970*/  IMAD.WIDE R90, R91, 0x2, R2 ;  /* 0x000000025b5a7825 */ /* 0x000fe200078e0202 */
[----:B------:R-:W-:Y:S01]  /*39980*/  @P6 LOP3.LUT R9, R9, 0x4, RZ, 0xfc, !PT ;  /* 0x0000000409096812 */ /* 0x000fe200078efcff */
[----:B------:R-:W-:-:S02]  /*39990*/  ULDC UR9, c[0x0][0x22c] ;  /* 0x00008b0000097ab9 */ /* 0x000fc40000000800 */
[----:B------:R-:W-:Y:S01]  /*399a0*/  VIADD R113, R112, UR5 ;  /* 0x0000000570717c36 */ /* 0x000fe20008000000 */
[----:B------:R-:W-:Y:S01]  /*399b0*/  ULDC UR5, c[0x0][0x248] ;  /* 0x0000920000057ab9 */ /* 0x000fe20000000800 */
[----:B------:R0:W-:Y:S04]  /*399c0*/  @P0 STG.E.U16 desc[UR6][R90.64], R114 ;  /* 0x000000725a000986 */ /* 0x0001e8000c101506 */
[----:B---3--:R1:W-:Y:S01]  /*399d0*/  @P3 STG.E.U16 desc[UR6][R86.64], R250 ;  /* 0x000000fa56003986 */ /* 0x0083e2000c101506 */
[----:B------:R-:W-:Y:S01]  /*399e0*/  ISETP.LT.AND P3, PT, R7, UR4, !P1 ;  /* 0x0000000407007c0c */ /* 0x000fe2000cf61270 */
[----:B0-----:R-:W-:Y:S01]  /*399f0*/  VIADD R114, R113, UR5 ;  /* 0x0000000571727c36 */ /* 0x001fe20008000000 */
[----:B------:R-:W-:-:S03]  /*39a00*/  ULDC UR5, c[0x0][0x248] ;  /* 0x0000920000057ab9 */ /* 0x000fc60000000800 */
[----:B------:R-:W-:Y:S01]  /*39a10*/  VIADD R115, R114, UR8 ;  /* 0x0000000872737c36 */ /* 0x000fe20008000000 */
[----:B------:R-:W-:Y:S01]  /*39a20*/  PRMT R91, R250, 0x7632, R91 ;  /* 0x00007632fa5b7816 */ /* 0x000fe2000000005b */
[----:B------:R-:W-:Y:S01]  /*39a30*/  IMAD.WIDE R88, R119, 0x2, R244 ;  /* 0x0000000277587825 */ /* 0x000fe200078e02f4 */
[----:B------:R-:W-:Y:S01]  /*39a40*/  LOP3.LUT R9, R9, 0xfffffffd, RZ, 0xc0, !PT ;  /* 0xfffffffd09097812 */ /* 0x000fe200078ec0ff */
[----:B------:R-:W-:Y:S02]  /*39a50*/  ULDC UR8, c[0x0][0x22c] ;  /* 0x00008b0000087ab9 */ /* 0x000fe40000000800 */
[----:B------:R-:W-:Y:S01]  /*39a60*/  VIADD R116, R115, UR5 ;  /* 0x0000000573747c36 */ /* 0x000fe20008000000 */
[----:B------:R-:W-:Y:S01]  /*39a70*/  ULDC UR5, c[0x0][0x248] ;  /* 0x0000920000057ab9 */ /* 0x000fe20000000800 */
[----:B-1----:R-:W-:-:S04]  /*39a80*/  IMAD.WIDE R86, R119, 0x2, R10 ;  /* 0x0000000277567825 */ /* 0x002fc800078e020a */
[----:B------:R-:W-:Y:S01]  /*39a90*/  VIADD R117, R116, UR5 ;  /* 0x0000000574757c36 */ /* 0x000fe20008000000 */
[----:B------:R-:W-:Y:S01]  /*39aa0*/  ULDC UR5, c[0x0][0x248] ;  /* 0x0000920000057ab9 */ /* 0x000fe20000000800 */
[----:B------:R0:W-:Y:S01]  /*39ab0*/  @P2 STG.E.U16 desc[UR6][R88.64], R91 ;  /* 0x0000005b58002986 */ /* 0x0001e2000c101506 */
[----:B------:R-:W-:Y:S01]  /*39ac0*/  ISETP.LT.AND P2, PT, R8, UR4, !P1 ;  /* 0x0000000408007c0c */ /* 0x000fe2000cf41270 */
[----:B------:R-:W-:Y:S01]  /*39ad0*/  VIADD R118, R117, UR5 ;  /* 0x0000000575767c36 */ /* 0x000fe20008000000 */
[----:B------:R-:W-:Y:S01]  /*39ae0*/  ULDC UR5, c[0x0][0x248] ;  /* 0x0000920000057ab9 */ /* 0x000fe20000000800 */
[----:B------:R-:W-:Y:S01]  /*39af0*/  @P5 LOP3.LUT R9, R9, 0x2, RZ, 0xfc, !PT ;  /* 0x0000000209095812 */ /* 0x000fe200078efcff */
[----:B0-----:R-:W-:-:S03]  /*39b00*/  VIADD R88, R4, 0xaf ;  /* 0x000000af04587836 */ /* 0x001fc60000000000 */
[----:B------:R-:W-:Y:S02]  /*39b10*/  LOP3.LUT R9, R9, 0xfffffffe, RZ, 0xc0, !PT ;  /* 0xfffffffe09097812 */ /* 0x000fe400078ec0ff */
[----:B------:R-:W-:Y:S02]  /*39b20*/  ISETP.LT.AND P1, PT, R5, UR4, !P6 ;  /* 0x0000000405007c0c */ /* 0x000fe4000f721270 */
[----:B------:R-:W-:-:S04]  /*39b30*/  @P4 LOP3.LUT R9, R9, 0x1, RZ, 0xfc, !PT ;  /* 0x0000000109094812 */ /* 0x000fc800078efcff */
[----:B------:R-:W-:Y:S01]  /*39b40*/  LOP3.LUT R9, R9, 0xffffffef, RZ, 0xc0, !PT ;  /* 0xffffffef09097812 */ /* 0x000fe200078ec0ff */
[C---:B------:R-:W-:Y:S02]  /*39b50*/  VIADD R250, R4.reuse, 0xb4 ;  /* 0x000000b404fa7836 */ /* 0x040fe40000000000 */
[C---:B------:R-:W-:Y:S02]  /*39b60*/  VIADD R249, R4.reuse, 0xb5 ;  /* 0x000000b504f97836 */ /* 0x040fe40000000000 */
[C---:B------:R-:W-:Y:S02]  /*39b70*/  VIADD R248, R4.reuse, 0xb6 ;  /* 0x000000b604f87836 */ /* 0x040fe40000000000 */
[C---:B------:R-:W-:Y:S02]  /*39b80*/  VIADD R243, R4.reuse, 0xb7 ;  /* 0x000000b704f37836 */ /* 0x040fe40000000000 */
[C---:B------:R-:W-:Y:S02]  /*39b90*/  VIADD R242, R4.reuse, 0xb8 ;  /* 0x000000b804f27836 */ /* 0x040fe40000000000 */
[----:B------:R-:W-:-:S02]  /*39ba0*/  VIADD R241, R4, 0xb9 ;  /* 0x000000b904f17836 */ /* 0x000fc40000000000 */
[C---:B------:R-:W-:Y:S02]  /*39bb0*/  VIADD R240, R4.reuse, 0xba ;  /* 0x000000ba04f07836 */ /* 0x040fe40000000000 */
[C---:B------:R-:W-:Y:S02]  /*39bc0*/  VIADD R239, R4.reuse, 0xbb ;  /* 0x000000bb04ef7836 */ /* 0x040fe40000000000 */
[C---:B------:R-:W-:Y:S02]  /*39bd0*/  VIADD R238, R4.reuse, 0xbc ;  /* 0x000000bc04ee7836 */ /* 0x040fe40000000000 */
[C---:B------:R-:W-:Y:S02]  /*39be0*/  VIADD R237, R4.reuse, 0xbd ;  /* 0x000000bd04ed7836 */ /* 0x040fe40000000000 */
[----:B------:R-:W-:Y:S01]  /*39bf0*/  VIADD R236, R4, 0xbe ;  /* 0x000000be04ec7836 */ /* 0x000fe20000000000 */
[----:B--2---:R0:W-:Y:S01]  /*39c00*/  @P3 STG.E.U16 desc[UR6][R86.64], R251 ;  /* 0x000000fb56003986 */ /* 0x0041e2000c101506 */
[----:B------:R-:W-:Y:S01]  /*39c10*/  ISETP.GE.AND P3, PT, R88, UR8, PT ;  /* 0x0000000858007c0c */ /* 0x000fe2000bf66270 */
[----:B------:R-:W-:Y:S01]  /*39c20*/  VIADD R88, R4, 0xb0 ;  /* 0x000000b004587836 */ /* 0x000fe20000000000 */
[----:B------:R-:W-:Y:S01]  /*39c30*/  PRMT R89, R251, 0x7632, R89 ;  /* 0x00007632fb597816 */ /* 0x000fe20000000059 */
[----:B------:R-:W-:Y:S01]  /*39c40*/  ULDC UR8, c[0x0][0x248] ;  /* 0x0000920000087ab9 */ /* 0x000fe20000000800 */
[----:B0-----:R-:W-:-:S04]  /*39c50*/  IMAD.WIDE R86, R119, 0x2, R2 ;  /* 0x0000000277567825 */ /* 0x001fc800078e0202 */
[----:B------:R-:W-:Y:S01]  /*39c60*/  VIADD R119, R118, UR5 ;  /* 0x0000000576777c36 */ /* 0x000fe20008000000 */
[----:B------:R-:W-:-:S03]  /*39c70*/  ULDC UR5, c[0x0][0x248] ;  /* 0x0000920000057ab9 */ /* 0x000fc60000000800 */
[----:B------:R-:W-:Y:S01]  /*39c80*/  VIADD R120, R119, UR5 ;  /* 0x0000000577787c36 */ /* 0x000fe20008000000 */
[----:B------:R-:W-:Y:S01]  /*39c90*/  ULDC UR5, c[0x0][0x248] ;  /* 0x0000920000057ab9 */ /* 0x000fe20000000800 */
[----:B------:R0:W-:Y:S02]  /*39ca0*/  @P2 STG.E.U16 desc[UR6][R86.64], R89 ;  /* 0x0000005956002986 */ /* 0x0001e4000c101506 */
[----:B------:R-:W-:Y:S01]  /*39cb0*/  VIADD R121, R120, UR5 ;  /* 0x0000000578797c36 */ /* 0x000fe20008000000 */
[----:B------:R-:W-:Y:S02]  /*39cc0*/  ULDC UR5, c[0x0][0x22c] ;  /* 0x00008b0000057ab9 */ /* 0x000fe40000000800 */
[----:B------:R-:W-:Y:S01]  /*39cd0*/  ISETP.GE.AND P2, PT, R88, UR5, PT ;  /* 0x0000000558007c0c */ /* 0x000fe2000bf46270 */
[C---:B------:R-:W-:Y:S01]  /*39ce0*/  VIADD R88, R4.reuse, 0xb1 ;  /* 0x000000b104587836 */ /* 0x040fe20000000000 */
[----:B------:R-:W-:Y:S01]  /*39cf0*/  @P3 LOP3.LUT R9, R9, 0x10, RZ, 0xfc, !PT ;  /* 0x0000001009093812 */ /* 0x000fe200078efcff */
[----:B------:R-:W-:Y:S01]  /*39d00*/  VIADD R122, R121, UR8 ;  /* 0x00000008797a7c36 */ /* 0x000fe20008000000 */
[----:B------:R-:W-:Y:S01]  /*39d10*/  ULDC UR8, c[0x0][0x22c] ;  /* 0x00008b0000087ab9 */ /* 0x000fe20000000800 */
[----:B------:R-:W-:-:S02]  /*39d20*/  VIADD R235, R4, 0xbf ;  /* 0x000000bf04eb7836 */ /* 0x000fc40000000000 */
[----:B0-----:R-:W-:Y:S01]  /*39d30*/  IMAD.WIDE R86, R169, 0x2, R246 ;  /* 0x00000002a9567825 */ /* 0x001fe200078e02f6 */
[----:B------:R-:W-:Y:S01]  /*39d40*/  LOP3.LUT R9, R9, 0xffffffdf, RZ, 0xc0, !PT ;  /* 0xffffffdf09097812 */ /* 0x000fe200078ec0ff */
[----:B------:R-:W-:-:S03]  /*39d50*/  ULDC UR5, c[0x0][0x248] ;  /* 0x0000920000057ab9 */ /* 0x000fc60000000800 */
[----:B----4-:R0:W-:Y:S01]  /*39d60*/  @P1 STG.E.U16 desc[UR6][R86.64], R252 ;  /* 0x000000fc56001986 */ /* 0x0101e2000c101506 */
[----:B------:R-:W-:Y:S02]  /*39d70*/  ISETP.GE.AND P1, PT, R88, UR8, PT ;  /* 0x0000000858007c0c */ /* 0x000fe4000bf26270 */
[----:B------:R-:W-:Y:S02]  /*39d80*/  @P2 LOP3.LUT R9, R9, 0x20, RZ, 0xfc, !PT ;  /* 0x0000002009092812 */ /* 0x000fe400078efcff */
[----:B------:R-:W-:Y:S01]  /*39d90*/  ISETP.GE.AND P3, PT, R250, UR46, PT ;  /* 0x0000002efa007c0c */ /* 0x000fe2000bf66270 */
[C---:B------:R-:W-:Y:S01]  /*39da0*/  VIADD R234, R4.reuse, 0xc0 ;  /* 0x000000c004ea7836 */ /* 0x040fe20000000000 */
[----:B------:R-:W-:Y:S01]  /*39db0*/  ISETP.GE.AND P2, PT, R171, UR48, PT ;  /* 0x00000030ab007c0c */ /* 0x000fe2000bf46270 */
[C---:B------:R-:W-:Y:S01]  /*39dc0*/  VIADD R233, R4.reuse, 0xc1 ;  /* 0x000000c104e97836 */ /* 0x040fe20000000000 */
[----:B------:R-:W-:Y:S01]  /*39dd0*/  LOP3.LUT R9, R9, 0xffffffbf, RZ, 0xc0, !PT ;  /* 0xffffffbf09097812 */ /* 0x000fe200078ec0ff */
[----:B------:R-:W-:Y:S01]  /*39de0*/  VIADD R232, R4, 0xc2 ;  /* 0x000000c204e87836 */ /* 0x000fe20000000000 */
[----:B------:R-:W-:-:S03]  /*39df0*/  ULDC UR8, c[0x0][0x22c] ;  /* 0x00008b0000087ab9 */ /* 0x000fc60000000800 */
[----:B------:R-:W-:Y:S02]  /*39e00*/  @P1 LOP3.LUT R9, R9, 0x40, RZ, 0xfc, !PT ;  /* 0x0000004009091812 */ /* 0x000fe400078efcff */
[----:B------:R-:W-:Y:S02]  /*39e10*/  ISETP.GE.AND P1, PT, R170, UR47, PT ;  /* 0x0000002faa007c0c */ /* 0x000fe4000bf26270 */
[----:B------:R-:W-:-:S04]  /*39e20*/  LOP3.LUT R9, R9, 0xffffff7f, RZ, 0xc0, !PT ;  /* 0xffffff7f09097812 */ /* 0x000fc800078ec0ff */
[----:B------:R-:W-:-:S04]  /*39e30*/  @P2 LOP3.LUT R9, R9, 0x80, RZ, 0xfc, !PT ;  /* 0x0000008009092812 */ /* 0x000fc800078efcff */
[----:B------:R-:W-:-:S04]  /*39e40*/  LOP3.LUT R9, R9, 0xfffffeff, RZ, 0xc0, !PT ;  /* 0xfffffeff09097812 */ /* 0x000fc800078ec0ff */
[----:B------:R-:W-:Y:S02]  /*39e50*/  @P1 LOP3.LUT R9, R9, 0x100, RZ, 0xfc, !PT ;  /* 0x0000010009091812 */ /* 0x000fe400078efcff */
[----:B------:R-:W-:Y:S02]  /*39e60*/  ISETP.GE.AND P2, PT, R249, UR45, PT ;  /* 0x0000002df9007c0c */ /* 0x000fe4000bf46270 */
        /* <DEDUP_REMOVED lines=34> */
[----:B------:R-:W-:-:S04]  /*3a090*/  @P1 LOP3.LUT R9, R9, 0x100000, RZ, 0xfc, !PT ;  /* 0x0010000009091812 */ /* 0x000fc800078efcff */
[----:B------:R-:W-:Y:S02]  /*3a0a0*/  LOP3.LUT R9, R9, 0xffdfffff, RZ, 0xc0, !PT ;  /* 0xffdfffff09097812 */ /* 0x000fe400078ec0ff */
[----:B------:R-:W-:Y:S02]  /*3a0b0*/  ISETP.GE.AND P2, PT, R233, UR33, PT ;  /* 0x00000021e9007c0c */ /* 0x000fe4000bf46270 */
[----:B------:R-:W-:Y:S02]  /*3a0c0*/  @P3 LOP3.LUT R9, R9, 0x200000, RZ, 0xfc, !PT ;  /* 0x0020000009093812 */ /* 0x000fe400078efcff */
[----:B------:R-:W-:Y:S02]  /*3a0d0*/  ISETP.GE.AND P1, PT, R232, UR32, PT ;  /* 0x00000020e8007c0c */ /* 0x000fe4000bf26270 */
[----:B------:R-:W-:Y:S01]  /*3a0e0*/  LOP3.LUT R9, R9, 0xff7fffff, RZ, 0xc0, !PT ;  /* 0xff7fffff09097812 */ /* 0x000fe200078ec0ff */
[----:B------:R-:W-:-:S03]  /*3a0f0*/  VIADD R229, R4, 0xc3 ;  /* 0x000000c304e57836 */ /* 0x000fc60000000000 */
[----:B------:R-:W-:Y:S02]  /*3a100*/  LOP3.LUT R9, R9, 0xffbfffff, RZ, 0xc0, !PT ;  /* 0xffbfffff09097812 */ /* 0x000fe400078ec0ff */
[----:B------:R-:W-:Y:S02]  /*3a110*/  ISETP.GE.AND P3, PT, R229, UR31, PT ;  /* 0x0000001fe5007c0c */ /* 0x000fe4000bf66270 */
[----:B------:R-:W-:Y:S01]  /*3a120*/  @P2 LOP3.LUT R9, R9, 0x400000, RZ, 0xfc, !PT ;  /* 0x0040000009092812 */ /* 0x000fe200078efcff */
[----:B------:R-:W-:-:S03]  /*3a130*/  VIADD R231, R4, 0xc4 ;  /* 0x000000c404e77836 */ /* 0x000fc60000000000 */
[----:B------:R-:W-:Y:S02]  /*3a140*/  @P1 LOP3.LUT R9, R9, 0x800000, RZ, 0xfc, !PT ;  /* 0x0080000009091812 */ /* 0x000fe400078efcff */
[----:B0-----:R-:W-:Y:S02]  /*3a150*/  PRMT R86, R252, 0x7632, R86 ;  /* 0x00007632fc567816 */ /* 0x001fe40000000056 */
[----:B------:R-:W-:Y:S01]  /*3a160*/  ISETP.GE.AND P1, PT, R231, UR30, PT ;  /* 0x0000001ee7007c0c */ /* 0x000fe2000bf26270 */
[----:B------:R-:W2:Y:S01]  /*3a170*/  LDL.LU R252, [R1+0x14fc] ;  /* 0x0014fc0001fc7983 */ /* 0x000ea20000300800 */
[----:B------:R-:W-:Y:S01]  /*3a180*/  LOP3.LUT R9, R9, 0xfeffffff, RZ, 0xc0, !PT ;  /* 0xfeffffff09097812 */ /* 0x000fe200078ec0ff */
[----:B------:R-:W-:-:S03]  /*3a190*/  VIADD R230, R4, 0xc5 ;  /* 0x000000c504e67836 */ /* 0x000fc60000000000 */
[----:B------:R-:W-:Y:S02]  /*3a1a0*/  @P3 LOP3.LUT R9, R9, 0x1000000, RZ, 0xfc, !PT ;  /* 0x0100000009093812 */ /* 0x000fe400078efcff */
[----:B------:R-:W-:Y:S02]  /*3a1b0*/  ISETP.GE.AND P2, PT, R230, UR29, PT ;  /* 0x0000001de6007c0c */ /* 0x000fe4000bf46270 */
        /* <DEDUP_REMOVED lines=14> */
[----:B------:R-:W-:Y:S01]  /*3a2a0*/  @P1 LOP3.LUT R9, R9, 0x10000000, RZ, 0xfc, !PT ;  /* 0x1000000009091812 */ /* 0x000fe200078efcff */
[C---:B------:R-:W-:Y:S01]  /*3a2b0*/  VIADD R223, R4.reuse, 0xcb ;  /* 0x000000cb04df7836 */ /* 0x040fe20000000000 */
[----:B------:R-:W-:Y:S02]  /*3a2c0*/  ISETP.GE.AND P3, PT, R225, UR25, PT ;  /* 0x00000019e1007c0c */ /* 0x000fe4000bf66270 */
[----:B------:R-:W-:Y:S01]  /*3a2d0*/  LOP3.LUT R9, R9, 0xdfffffff, RZ, 0xc0, !PT ;  /* 0xdfffffff09097812 */ /* 0x000fe200078ec0ff */
[----:B------:R-:W-:-:S03]  /*3a2e0*/  VIADD R224, R4, 0xca ;  /* 0x000000ca04e07836 */ /* 0x000fc60000000000 */
[----:B------:R-:W-:Y:S02]  /*3a2f0*/  @P2 LOP3.LUT R9, R9, 0x20000000, RZ, 0xfc, !PT ;  /* 0x2000000009092812 */ /* 0x000fe400078efcff */
[----:B------:R-:W-:Y:S01]  /*3a300*/  ISETP.GE.AND P2, PT, R223, UR23, PT ;  /* 0x00000017df007c0c */ /* 0x000fe2000bf46270 */
[----:B------:R-:W-:Y:S01]  /*3a310*/  VIADD R222, R4, 0xcc ;  /* 0x000000cc04de7836 */ /* 0x000fe20000000000 */
[----:B------:R-:W-:Y:S02]  /*3a320*/  ISETP.GE.AND P1, PT, R224, UR24, PT ;  /* 0x00000018e0007c0c */ /* 0x000fe4000bf26270 */
[----:B------:R-:W-:Y:S01]  /*3a330*/  LOP3.LUT R9, R9, 0xbfffffff, RZ, 0xc0, !PT ;  /* 0xbfffffff09097812 */ /* 0x000fe200078ec0ff */
[C---:B------:R-:W-:Y:S02]  /*3a340*/  VIADD R90, R4.reuse, 0xae ;  /* 0x000000ae045a7836 */ /* 0x040fe40000000000 */
[C---:B------:R-:W-:Y:S01]  /*3a350*/  VIADD R173, R4.reuse, 0xcd ;  /* 0x000000cd04ad7836 */ /* 0x040fe20000000000 */
[----:B------:R-:W-:Y:S01]  /*3a360*/  @P3 LOP3.LUT R9, R9, 0x40000000, RZ, 0xfc, !PT ;  /* 0x4000000009093812 */ /* 0x000fe200078efcff */
[----:B------:R-:W-:Y:S01]  /*3a370*/  VIADD R221, R4, 0xce ;  /* 0x000000ce04dd7836 */ /* 0x000fe20000000000 */
[----:B------:R-:W-:Y:S01]  /*3a380*/  ISETP.GE.AND P3, PT, R222, UR22, PT ;  /* 0x00000016de007c0c */ /* 0x000fe2000bf66270 */
[----:B------:R-:W-:-:S02]  /*3a390*/  VIADD R220, R4, 0xcf ;  /* 0x000000cf04dc7836 */ /* 0x000fc40000000000 */
        /* <DEDUP_REMOVED lines=47> */
[C---:B------:R-:W-:Y:S01]  /*3a690*/  VIADD R251, R4.reuse, 0xfe ;  /* 0x000000fe04fb7836 */ /* 0x040fe20000000000 */
[----:B------:R-:W-:-:S02]  /*3a6a0*/  LOP3.LUT R4, R4, 0xfffffffe, RZ, 0xc0, !PT ;  /* 0xfffffffe04047812 */ /* 0x000fc400078ec0ff */
[----:B------:R-:W-:Y:S02]  /*3a6b0*/  LOP3.LUT R9, R9, 0x7fffffff, RZ, 0xc0, !PT ;  /* 0x7fffffff09097812 */ /* 0x000fe400078ec0ff */
[----:B------:R-:W-:Y:S02]  /*3a6c0*/  @P2 LOP3.LUT R4, R4, 0x1, RZ, 0xfc, !PT ;  /* 0x0000000104042812 */ /* 0x000fe400078efcff */
        /* <DEDUP_REMOVED lines=8> */
[----:B------:R-:W-:Y:S01]  /*3a750*/  LOP3.LUT R4, R4, 0xfffffff7, RZ, 0xc0, !PT ;  /* 0xfffffff704047812 */ /* 0x000fe200078ec0ff */
[----:B------:R-:W-:Y:S01]  /*3a760*/  VIADD R123, R122, UR5 ;  /* 0x000000057a7b7c36 */ /* 0x000fe20008000000 */
[----:B------:R-:W-:Y:S02]  /*3a770*/  ULDC UR5, c[0x0][0x248] ;  /* 0x0000920000057ab9 */ /* 0x000fe40000000800 */
[----:B------:R-:W-:Y:S01]  /*3a780*/  @P2 LOP3.LUT R4, R4, 0x8, RZ, 0xfc, !PT ;  /* 0x0000000804042812 */ /* 0x000fe200078efcff */
[----:B------:R-:W-:Y:S01]  /*3a790*/  VIADD R124, R123, UR5 ;  /* 0x000000057b7c7c36 */ /* 0x000fe20008000000 */
[----:B------:R-:W-:Y:S01]  /*3a7a0*/  ISETP.GE.AND P1, PT, R219, UR18, PT ;  /* 0x00000012db007c0c */ /* 0x000fe2000bf26270 */
[----:B------:R-:W-:Y:S01]  /*3a7b0*/  ULDC UR5, c[0x0][0x248] ;  /* 0x0000920000057ab9 */ /* 0x000fe20000000800 */
[----:B------:R-:W-:Y:S01]  /*3a7c0*/  LOP3.LUT R4, R4, 0xffffffef, RZ, 0xc0, !PT ;  /* 0xffffffef04047812 */ /* 0x000fe200078ec0ff */
[----:B------:R-:W-:Y:S01]  /*3a7d0*/  VIADD R125, R124, UR5 ;  /* 0x000000057c7d7c36 */ /* 0x000fe20008000000 */
[----:B------:R-:W-:-:S02]  /*3a7e0*/  ULDC UR5, c[0x0][0x248] ;  /* 0x0000920000057ab9 */ /* 0x000fc40000000800 */
[----:B------:R-:W-:Y:S01]  /*3a7f0*/  @P3 LOP3.LUT R4, R4, 0x10, RZ, 0xfc, !PT ;  /* 0x0000001004043812 */ /* 0x000fe200078efcff */
[----:B------:R-:W-:Y:S01]  /*3a800*/  VIADD R126, R125, UR5 ;  /* 0x000000057d7e7c36 */ /* 0x000fe20008000000 */
[----:B------:R-:W-:Y:S01]  /*3a810*/  ISETP.GE.AND P2, PT, R218, UR17, PT ;  /* 0x00000011da007c0c */ /* 0x000fe2000bf46270 */
[----:B------:R-:W-:Y:S01]  /*3a820*/  ULDC UR5, c[0x0][0x248] ;  /* 0x0000920000057ab9 */ /* 0x000fe20000000800 */
        /* <DEDUP_REMOVED lines=51> */
[----:B------:R-:W-:Y:S01]  /*3ab60*/  ISETP.GE.AND P0, PT, R90, UR9, PT ;  /* 0x000000095a007c0c */ /* 0x000fe2000bf06270 */
[----:B------:R-:W-:Y:S01]  /*3ab70*/  ULDC UR9, c[0x0][0x22c] ;  /* 0x00008b0000097ab9 */ /* 0x000fe20000000800 */
[----:B------:R-:W-:Y:S01]  /*3ab80*/  @P2 LOP3.LUT R4, R4, 0x1000, RZ, 0xfc, !PT ;  /* 0x0000100004042812 */ /* 0x000fe200078efcff */
[----:B------:R-:W-:Y:S01]  /*3ab90*/  ULDC UR5, c[0x0][0x248] ;  /* 0x0000920000057ab9 */ /* 0x000fe20000000800 */
[----:B------:R-:W-:Y:S01]  /*3aba0*/  ISETP.GE.AND P1, PT, R210, UR9, PT ;  /* 0x00000009d2007c0c */ /* 0x000fe2000bf26270 */
[----:B------:R-:W-:Y:S01]  /*3abb0*/  VIADD R142, R141, UR5 ;  /* 0x000000058d8e7c36 */ /* 0x000fe20008000000 */
[----:B------:R-:W-:Y:S01]  /*3abc0*/  LOP3.LUT R4, R4, 0xffffdfff, RZ, 0xc0, !PT ;  /* 0xffffdfff04047812 */ /* 0x000fe200078ec0ff */
[----:B------:R-:W-:-:S02]  /*3abd0*/  ULDC UR5, c[0x0][0x248] ;  /* 0x0000920000057ab9 */ /* 0x000fc40000000800 */
[----:B------:R-:W-:Y:S01]  /*3abe0*/  VIADD R143, R142, UR5 ;  /* 0x000000058e8f7c36 */ /* 0x000fe20008000000 */
[----:B------:R-:W-:Y:S01]  /*3abf0*/  @P3 LOP3.LUT R4, R4, 0x2000, RZ, 0xfc, !PT ;  /* 0x0000200004043812 */ /* 0x000fe200078efcff */
[----:B------:R-:W-:Y:S01]  /*3ac00*/  ULDC UR5, c[0x0][0x248] ;  /* 0x0000920000057ab9 */ /* 0x000fe20000000800 */
[----:B------:R-:W-:Y:S01]  /*3ac10*/  ISETP.GE.AND P2, PT, R209, UR8, PT ;  /* 0x00000008d1007c0c */ /* 0x000fe2000bf46270 */
[----:B------:R-:W-:Y:S01]  /*3ac20*/  VIADD R144, R143, UR5 ;  /* 0x000000058f907c36 */ /* 0x000fe20008000000 */
[----:B------:R-:W-:Y:S01]  /*3ac30*/  LOP3.LUT R4, R4, 0xffffbfff, RZ, 0xc0, !PT ;  /* 0xffffbfff04047812 */ /* 0x000fe200078ec0ff */
[----:B------:R-:W-:Y:S02]  /*3ac40*/  ULDC UR5, c[0x0][0x248] ;  /* 0x0000920000057ab9 */ /* 0x000fe40000000800 */
[----:B------:R-:W-:Y:S01]  /*3ac50*/  VIADD R145, R144, UR5 ;  /* 0x0000000590917c36 */ /* 0x000fe20008000000 */
[----:B------:R-:W-:Y:S01]  /*3ac60*/  @P1 LOP3.LUT R4, R4, 0x4000, RZ, 0xfc, !PT ;  /* 0x0000400004041812 */ /* 0x000fe200078efcff */
[----:B------:R-:W-:-:S02]  /*3ac70*/  ULDC UR5, c[0x0][0x22c] ;  /* 0x00008b0000057ab9 */ /* 0x000fc40000000800 */
        /* <DEDUP_REMOVED lines=46> */
[----:B------:R-:W-:Y:S02]  /*3af60*/  ISETP.GE.AND P3, PT, R193, UR5, PT ;  /* 0x00000005c1007c0c */ /* 0x000fe4000bf66270 */
[----:B------:R-:W-:Y:S02]  /*3af70*/  LOP3.LUT R4, R4, 0xbfffffff, RZ, 0xc0, !PT ;  /* 0xbfffffff04047812 */ /* 0x000fe400078ec0ff */
[----:B--2---:R-:W-:Y:S02]  /*3af80*/  LOP3.LUT R252, R252, 0xfffffffe, RZ, 0xc0, !PT ;  /* 0xfffffffefcfc7812 */ /* 0x004fe400078ec0ff */
[----:B------:R-:W-:-:S02]  /*3af90*/  @P2 LOP3.LUT R4, R4, 0x40000000, RZ, 0xfc, !PT ;  /* 0x4000000004042812 */ /* 0x000fc400078efcff */
[----:B------:R-:W-:Y:S02]  /*3afa0*/  ISETP.GE.AND P2, PT, R191, UR5, PT ;  /* 0x00000005bf007c0c */ /* 0x000fe4000bf46270 */
        /* <DEDUP_REMOVED lines=16> */
[----:B------:R-:W-:Y:S02]  /*3b0b0*/  @P2 LOP3.LUT R252, R252, 0x10, RZ, 0xfc, !PT ;  /* 0x00000010fcfc2812 */ /* 0x000fe400078efcff */
        /* <DEDUP_REMOVED lines=24> */
[----:B------:R0:W-:Y:S01]  /*3b240*/  STL.S16 [R1], R86 ;  /* 0x0000005601007387 */ /* 0x0001e20000100600 */
[----:B------:R-:W-:Y:S01]  /*3b250*/  ISETP.GE.AND P2, PT, R183, UR5, PT ;  /* 0x00000005b7007c0c */ /* 0x000fe2000bf46270 */
[----:B------:R-:W-:Y:S01]  /*3b260*/  VIADD R154, R153, UR51 ;  /* 0x00000033999a7c36 */ /* 0x000fe20008000000 */
[----:B------:R-:W-:Y:S01]  /*3b270*/  @P3 LOP3.LUT R252, R252, 0x100, RZ, 0xfc, !PT ;  /* 0x00000100fcfc3812 */ /* 0x000fe200078efcff */
[----:B------:R-:W-:-:S02]  /*3b280*/  ULDC UR49, c[0x0][0x248] ;  /* 0x0000920000317ab9 */ /* 0x000fc40000000800 */
[----:B------:R-:W-:Y:S01]  /*3b290*/  VIADD R155, R154, UR58 ;  /* 0x0000003a9a9b7c36 */ /* 0x000fe20008000000 */
[----:B------:R-:W-:-:S03]  /*3b2a0*/  LOP3.LUT R252, R252, 0xfffffdff, RZ, 0xc0, !PT ;  /* 0xfffffdfffcfc7812 */ /* 0x000fc600078ec0ff */
[----:B------:R-:W-:Y:S01]  /*3b2b0*/  VIADD R156, R155, UR57 ;  /* 0x000000399b9c7c36 */ /* 0x000fe20008000000 */
[----:B------:R-:W-:Y:S02]  /*3b2c0*/  @P1 LOP3.LUT R252, R252, 0x200, RZ, 0xfc, !PT ;  /* 0x00000200fcfc1812 */ /* 0x000fe400078efcff */
[----:B------:R-:W-:Y:S01]  /*3b2d0*/  ISETP.GE.AND P3, PT, R182, UR5, PT ;  /* 0x00000005b6007c0c */ /* 0x000fe2000bf66270 */
        /* <DEDUP_REMOVED lines=18> */
[----:B------:R-:W-:-:S03]  /*3b400*/  @P2 LOP3.LUT R252, R252, 0x2000, RZ, 0xfc, !PT ;  /* 0x00002000fcfc2812 */ /* 0x000fc600078efcff */
[----:B0-----:R-:W-:Y:S01]  /*3b410*/  VIADD R86, R87, UR50 ;  /* 0x0000003257567c36 */ /* 0x001fe20008000000 */
[----:B------:R-:W-:Y:S01]  /*3b420*/  LOP3.LUT R252, R252, 0xffffbfff, RZ, 0xc0, !PT ;  /* 0xffffbffffcfc7812 */ /* 0x000fe200078ec0ff */
[----:B------:R-:W-:Y:S01]  /*3b430*/  IMAD.WIDE R160, R169, 0x2, R244 ;  /* 0x00000002a9a07825 */ /* 0x000fe200078e02f4 */
[----:B------:R-:W-:Y:S02]  /*3b440*/  ISETP.GE.AND P1, PT, R178, UR5, PT ;  /* 0x00000005b2007c0c */ /* 0x000fe4000bf26270 */
[----:B------:R-:W-:Y:S01]  /*3b450*/  @P3 LOP3.LUT R252, R252, 0x4000, RZ, 0xfc, !PT ;  /* 0x00004000fcfc3812 */ /* 0x000fe200078efcff */
[----:B------:R-:W-:Y:S01]  /*3b460*/  VIADD R162, R86, UR49 ;  /* 0x0000003156a27c36 */ /* 0x000fe20008000000 */
[----:B------:R-:W-:Y:S02]  /*3b470*/  ISETP.GE.AND P2, PT, R177, UR5, PT ;  /* 0x00000005b1007c0c */ /* 0x000fe4000bf46270 */
[----:B------:R-:W-:Y:S02]  /*3b480*/  ISETP.GE.AND P3, PT, R172, UR5, PT ;  /* 0x00000005ac007c0c */ /* 0x000fe4000bf66270 */
[----:B------:R-:W-:-:S02]  /*3b490*/  ISETP.GE.AND P4, PT, R176, UR5, PT ;  /* 0x00000005b0007c0c */ /* 0x000fc4000bf86270 */
[----:B------:R-:W-:Y:S02]  /*3b4a0*/  ISETP.GE.AND P5, PT, R251, UR5, PT ;  /* 0x00000005fb007c0c */ /* 0x000fe4000bfa6270 */
[----:B------:R-:W-:Y:S01]  /*3b4b0*/  ISETP.GE.AND P6, PT, R175, UR5, PT ;  /* 0x00000005af007c0c */ /* 0x000fe2000bfc6270 */
[----:B------:R-:W2:Y:S04]  /*3b4c0*/  LDL.LU.S16 R171, [R1] ;  /* 0x0000000001ab7983 */ /* 0x000ea80000300600 */
[----:B------:R-:W3:Y:S04]  /*3b4d0*/  LDL.LU R239, [R1+0x2f4] ;  /* 0x0002f40001ef7983 */ /* 0x000ee80000300800 */
[----:B------:R-:W4:Y:S04]  /*3b4e0*/  LDL.LU R240, [R1+0x2e8] ;  /* 0x0002e80001f07983 */ /* 0x000f280000300800 */
[----:B------:R-:W4:Y:S01]  /*3b4f0*/  LDL.LU R241, [R1+0x2d8] ;  /* 0x0002d80001f17983 */ /* 0x000f220000300800 */
[----:B------:R-:W-:-:S03]  /*3b500*/  LOP3.LUT R252, R252, 0xfffbffff, RZ, 0xc0, !PT ;  /* 0xfffbfffffcfc7812 */ /* 0x000fc600078ec0ff */
[----:B------:R-:W4:Y:S01]  /*3b510*/  LDL.LU R242, [R1+0x308] ;  /* 0x0003080001f27983 */ /* 0x000f220000300800 */
[----:B------:R-:W-:-:S03]  /*3b520*/  @P3 LOP3.LUT R252, R252, 0x40000, RZ, 0xfc, !PT ;  /* 0x00040000fcfc3812 */ /* 0x000fc600078efcff */
[----:B------:R-:W4:Y:S01]  /*3b530*/  LDL.LU R243, [R1+0x2f8] ;  /* 0x0002f80001f37983 */ /* 0x000f220000300800 */
[----:B------:R-:W-:-:S03]  /*3b540*/  LOP3.LUT R252, R252, 0xfffdffff, RZ, 0xc0, !PT ;  /* 0xfffdfffffcfc7812 */ /* 0x000fc600078ec0ff */
[----:B------:R-:W4:Y:S01]  /*3b550*/  LDL.LU R248, [R1+0x2ec] ;  /* 0x0002ec0001f87983 */ /* 0x000f220000300800 */
[----:B------:R-:W-:Y:S02]  /*3b560*/  @P4 LOP3.LUT R252, R252, 0x20000, RZ, 0xfc, !PT ;  /* 0x00020000fcfc4812 */ /* 0x000fe400078efcff */
[----:B------:R-:W-:Y:S01]  /*3b570*/  LOP3.LUT P4, RZ, R9, 0x2, RZ, 0xc0, !PT ;  /* 0x0000000209ff7812 */ /* 0x000fe2000788c0ff */
[----:B------:R-:W4:Y:S01]  /*3b580*/  LDL.LU R249, [R1+0x2dc] ;  /* 0x0002dc0001f97983 */ /* 0x000f220000300800 */
[----:B------:R-:W-:-:S03]  /*3b590*/  LOP3.LUT R252, R252, 0xfffeffff, RZ, 0xc0, !PT ;  /* 0xfffefffffcfc7812 */ /* 0x000fc600078ec0ff */
[----:B------:R-:W4:Y:S01]  /*3b5a0*/  LDL.LU R250, [R1+0x30c] ;  /* 0x00030c0001fa7983 */ /* 0x000f220000300800 */
[----:B------:R-:W-:Y:S02]  /*3b5b0*/  @P5 LOP3.LUT R252, R252, 0x10000, RZ, 0xfc, !PT ;  /* 0x00010000fcfc5812 */ /* 0x000fe400078efcff */
[----:B------:R-:W-:Y:S02]  /*3b5c0*/  LOP3.LUT P5, RZ, R9, 0x1, RZ, 0xc0, !PT ;  /* 0x0000000109ff7812 */ /* 0x000fe400078ac0ff */
[----:B------:R-:W-:-:S04]  /*3b5d0*/  LOP3.LUT R252, R252, 0xffff7fff, RZ, 0xc0, !PT ;  /* 0xffff7ffffcfc7812 */ /* 0x000fc800078ec0ff */
[----:B------:R-:W-:Y:S02]  /*3b5e0*/  @P6 LOP3.LUT R252, R252, 0x8000, RZ, 0xfc, !PT ;  /* 0x00008000fcfc6812 */ /* 0x000fe400078efcff */
[----:B------:R-:W-:-:S04]  /*3b5f0*/  LOP3.LUT P6, RZ, R9, 0x4, RZ, 0xc0, !PT ;  /* 0x0000000409ff7812 */ /* 0x000fc800078cc0ff */
[----:B------:R-:W-:-:S13]  /*3b600*/  ISETP.LT.AND P3, PT, R6, UR4, !P6 ;  /* 0x0000000406007c0c */ /* 0x000fda000f761270 */
[----:B--2---:R0:W-:Y:S04]  /*3b610*/  @P3 STG.E.U16 desc[UR6][R160.64], R171 ;  /* 0x000000aba0003986 */ /* 0x0041e8000c101506 */
[----:B0-----:R-:W2:Y:S04]  /*3b620*/  LDL.LU R171, [R1+0x2fc] ;  /* 0x0002fc0001ab7983 */ /* 0x001ea80000300800 */
[----:B------:R-:W2:Y:S04]  /*3b630*/  LDL.LU R232, [R1+0x350] ;  /* 0x0003500001e87983 */ /* 0x000ea80000300800 */
[----:B------:R-:W2:Y:S04]  /*3b640*/  LDL.LU R233, [R1+0x340] ;  /* 0x0003400001e97983 */ /* 0x000ea80000300800 */
[----:B------:R-:W2:Y:S01]  /*3b650*/  LDL.LU R234, [R1+0x370] ;  /* 0x0003700001ea7983 */ /* 0x000ea20000300800 */
[----:B------:R-:W-:-:S02]  /*3b660*/  ISETP.LT.AND P3, PT, R7, UR4, !P6 ;  /* 0x0000000407007c0c */ /* 0x000fc4000f761270 */
[----:B------:R-:W-:Y:S01]  /*3b670*/  ISETP.LT.AND P6, PT, R8, UR4, !P6 ;  /* 0x0000000408007c0c */ /* 0x000fe2000f7c1270 */
[----:B------:R-:W2:Y:S01]  /*3b680*/  LDL.LU R235, [R1+0x360] ;  /* 0x0003600001eb7983 */ /* 0x000ea20000300800 */
[----:B------:R-:W-:Y:S01]  /*3b690*/  IMAD.WIDE R160, R169, 0x2, R10 ;  /* 0x00000002a9a07825 */ /* 0x000fe200078e020a */
[----:B---3--:R-:W-:Y:S02]  /*3b6a0*/  PRMT R170, R239, 0x7632, R170 ;  /* 0x00007632efaa7816 */ /* 0x008fe400000000aa */
[----:B------:R-:W3:Y:S04]  /*3b6b0*/  LDL.LU R236, [R1+0x354] ;  /* 0x0003540001ec7983 */ /* 0x000ee80000300800 */
[----:B------:R-:W3:Y:S04]  /*3b6c0*/  LDL.LU R237, [R1+0x344] ;  /* 0x0003440001ed7983 */ /* 0x000ee80000300800 */
[----:B------:R0:W-:Y:S04]  /*3b6d0*/  @P3 STG.E.U16 desc[UR6][R160.64], R239 ;  /* 0x000000efa0003986 */ /* 0x0001e8000c101506 */
[----:B------:R-:W3:Y:S01]  /*3b6e0*/  LDL.LU R238, [R1+0x374] ;  /* 0x0003740001ee7983 */ /* 0x000ee20000300800 */
[----:B0-----:R-:W-:-:S03]  /*3b6f0*/  IMAD.WIDE R160, R169, 0x2, R2 ;  /* 0x00000002a9a07825 */ /* 0x001fc600078e0202 */
[----:B------:R-:W3:Y:S04]  /*3b700*/  LDL.LU R239, [R1+0x364] ;  /* 0x0003640001ef7983 */ /* 0x000ee80000300800 */
[----:B------:R0:W-:Y:S01]  /*3b710*/  @P6 STG.E.U16 desc[UR6][R160.64], R170 ;  /* 0x000000aaa0006986 */ /* 0x0001e2000c101506 */
[----:B------:R-:W-:Y:S01]  /*3b720*/  ISETP.LT.AND P6, PT, R5, UR4, !P4 ;  /* 0x0000000405007c0c */ /* 0x000fe2000e7c1270 */
[----:B0-----:R-:W-:-:S12]  /*3b730*/  IMAD.WIDE R160, R168, 0x2, R246 ;  /* 0x00000002a8a07825 */ /* 0x001fd800078e02f6 */
[----:B----4-:R0:W-:Y:S01]  /*3b740*/  @P6 STG.E.U16 desc[UR6][R160.64], R240 ;  /* 0x000000f0a0006986 */ /* 0x0101e2000c101506 */
[----:B------:R-:W-:Y:S02]  /*3b750*/  ISETP.LT.AND P6, PT, R6, UR4, !P4 ;  /* 0x0000000406007c0c */ /* 0x000fe4000e7c1270 */
[----:B------:R-:W-:Y:S01]  /*3b760*/  PRMT R169, R240, 0x7632, R169 ;  /* 0x00007632f0a97816 */ /* 0x000fe200000000a9 */
[----:B0-----:R-:W-:Y:S01]  /*3b770*/  IMAD.WIDE R160, R168, 0x2, R244 ;  /* 0x00000002a8a07825 */ /* 0x001fe200078e02f4 */
[----:B------:R-:W4:Y:S09]  /*3b780*/  LDL.LU R240, [R1+0x358] ;  /* 0x0003580001f07983 */ /* 0x000f320000300800 */
[----:B------:R0:W-:Y:S01]  /*3b790*/  @P6 STG.E.U16 desc[UR6][R160.64], R169 ;  /* 0x000000a9a0006986 */ /* 0x0001e2000c101506 */
[----:B------:R-:W-:-:S02]  /*3b7a0*/  ISETP.LT.AND P6, PT, R7, UR4, !P4 ;  /* 0x0000000407007c0c */ /* 0x000fc4000e7c1270 */
[----:B------:R-:W-:Y:S01]  /*3b7b0*/  ISETP.LT.AND P4, PT, R8, UR4, !P4 ;  /* 0x0000000408007c0c */ /* 0x000fe2000e781270 */
[----:B0-----:R-:W-:Y:S01]  /*3b7c0*/  IMAD.WIDE R160, R168, 0x2, R10 ;  /* 0x00000002a8a07825 */ /* 0x001fe200078e020a */
[----:B------:R-:W-:-:S09]  /*3b7d0*/  PRMT R169, R241, 0x7632, R169 ;  /* 0x00007632f1a97816 */ /* 0x000fd200000000a9 */
[----:B------:R0:W-:Y:S01]  /*3b7e0*/  @P6 STG.E.U16 desc[UR6][R160.64], R241 ;  /* 0x000000f1a0006986 */ /* 0x0001e2000c101506 */
[----:B------:R-:W-:Y:S01]  /*3b7f0*/  ISETP.LT.AND P6, PT, R5, UR4, !P5 ;  /* 0x0000000405007c0c */ /* 0x000fe2000efc1270 */
[----:B0-----:R-:W-:Y:S02]  /*3b800*/  IMAD.WIDE R160, R168, 0x2, R2 ;  /* 0x00000002a8a07825 */ /* 0x001fe400078e0202 */
[----:B------:R-:W4:Y:S04]  /*3b810*/  LDL.LU R241, [R1+0x348] ;  /* 0x0003480001f17983 */ /* 0x000f280000300800 */
[----:B------:R0:W-:Y:S02]  /*3b820*/  @P4 STG.E.U16 desc[UR6][R160.64], R169 ;  /* 0x000000a9a0004986 */ /* 0x0001e4000c101506 */
[----:B0-----:R-:W-:-:S05]  /*3b830*/  IMAD.WIDE R160, R167, 0x2, R246 ;  /* 0x00000002a7a07825 */ /* 0x001fca00078e02f6 */
[----:B------:R0:W-:Y:S01]  /*3b840*/  @P6 STG.E.U16 desc[UR6][R160.64], R242 ;  /* 0x000000f2a0006986 */ /* 0x0001e2000c101506 */
[----:B------:R-:W-:Y:S02]  /*3b850*/  ISETP.LT.AND P6, PT, R6, UR4, !P5 ;  /* 0x0000000406007c0c */ /* 0x000fe4000efc1270 */
[----:B------:R-:W-:Y:S01]  /*3b860*/  PRMT R168, R242, 0x7632, R168 ;  /* 0x00007632f2a87816 */ /* 0x000fe200000000a8 */
[----:B0-----:R-:W-:Y:S01]  /*3b870*/  IMAD.WIDE R160, R167, 0x2, R244 ;  /* 0x00000002a7a07825 */ /* 0x001fe200078e02f4 */
[----:B------:R-:W-:Y:S01]  /*3b880*/  LOP3.LUT P4, RZ, R9, 0x10, RZ, 0xc0, !PT ;  /* 0x0000001009ff7812 */ /* 0x000fe2000788c0ff */
[----:B------:R-:W4:Y:S08]  /*3b890*/  LDL.LU R242, [R1+0x378] ;  /* 0x0003780001f27983 */ /* 0x000f300000300800 */
        /* <DEDUP_REMOVED lines=22> */
[----:B------:R0:W-:Y:S02]  /*3ba00*/  @P6 STG.E.U16 desc[UR6][R160.64], R249 ;  /* 0x000000f9a0006986 */ /* 0x0001e4000c101506 */
[----:B0-----:R-:W-:Y:S02]  /*3ba10*/  IMAD.WIDE R160, R166, 0x2, R2 ;  /* 0x00000002a6a07825 */ /* 0x001fe400078e0202 */
[----:B------:R-:W4:Y:S04]  /*3ba20*/  LDL.LU R249, [R1+0x34c] ;  /* 0x00034c0001f97983 */ /* 0x000f280000300800 */
[----:B------:R0:W-:Y:S01]  /*3ba30*/  @P0 STG.E.U16 desc[UR6][R160.64], R167 ;  /* 0x000000a7a0000986 */ /* 0x0001e2000c101506 */
[----:B------:R-:W-:Y:S01]  /*3ba40*/  ISETP.LT.AND P0, PT, R5, UR4, !P4 ;  /* 0x0000000405007c0c */ /* 0x000fe2000e701270 */
[----:B0-----:R-:W-:-:S12]  /*3ba50*/  IMAD.WIDE R160, R165, 0x2, R246 ;  /* 0x00000002a5a07825 */ /* 0x001fd800078e02f6 */
[----:B------:R0:W-:Y:S01]  /*3ba60*/  @P0 STG.E.U16 desc[UR6][R160.64], R250 ;  /* 0x000000faa0000986 */ /* 0x0001e2000c101506 */
[----:B------:R-:W-:Y:S02]  /*3ba70*/  ISETP.LT.AND P0, PT, R6, UR4, !P4 ;  /* 0x0000000406007c0c */ /* 0x000fe4000e701270 */
[----:B------:R-:W-:Y:S01]  /*3ba80*/  PRMT R166, R250, 0x7632, R166 ;  /* 0x00007632faa67816 */ /* 0x000fe200000000a6 */
[----:B0-----:R-:W-:Y:S01]  /*3ba90*/  IMAD.WIDE R160, R165, 0x2, R244 ;  /* 0x00000002a5a07825 */ /* 0x001fe200078e02f4 */
[----:B------:R-:W-:Y:S01]  /*3baa0*/  LOP3.LUT P6, RZ, R9, 0x40, RZ, 0xc0, !PT ;  /* 0x0000004009ff7812 */ /* 0x000fe200078cc0ff */
[----:B------:R-:W4:Y:S08]  /*3bab0*/  LDL.LU R250, [R1+0x37c] ;  /* 0x00037c0001fa7983 */ /* 0x000f300000300800 */
[----:B------:R0:W-:Y:S01]  /*3bac0*/  @P0 STG.E.U16 desc[UR6][R160.64], R166 ;  /* 0x000000a6a0000986 */ /* 0x0001e2000c101506 */
[----:B------:R-:W-:Y:S01]  /*3bad0*/  ISETP.LT.AND P0, PT, R7, UR4, !P4 ;  /* 0x0000000407007c0c */ /* 0x000fe2000e701270 */
[----:B0-----:R-:W-:-:S12]  /*3bae0*/  IMAD.WIDE R160, R165, 0x2, R10 ;  /* 0x00000002a5a07825 */ /* 0x001fd800078e020a */
[----:B--2---:R0:W-:Y:S01]  /*3baf0*/  @P0 STG.E.U16 desc[UR6][R160.64], R171 ;  /* 0x000000aba0000986 */ /* 0x0041e2000c101506 */
[----:B------:R-:W-:Y:S02]  /*3bb00*/  ISETP.LT.AND P0, PT, R8, UR4, !P4 ;  /* 0x0000000408007c0c */ /* 0x000fe4000e701270 */
[----:B------:R-:W-:Y:S01]  /*3bb10*/  PRMT R166, R171, 0x7632, R166 ;  /* 0x00007632aba67816 */ /* 0x000fe200000000a6 */
[----:B0-----:R-:W-:Y:S01]  /*3bb20*/  IMAD.WIDE R160, R165, 0x2, R2 ;  /* 0x00000002a5a07825 */ /* 0x001fe200078e0202 */
[----:B------:R-:W-:Y:S01]  /*3bb30*/  LOP3.LUT P4, RZ, R9, 0x80, RZ, 0xc0, !PT ;  /* 0x0000008009ff7812 */ /* 0x000fe2000788c0ff */
[----:B------:R-:W2:Y:S08]  /*3bb40*/  LDL.LU R171, [R1+0x36c] ;  /* 0x00036c0001ab7983 */ /* 0x000eb00000300800 */
[----:B------:R0:W-:Y:S01]  /*3bb50*/  @P0 STG.E.U16 desc[UR6][R160.64], R166 ;  /* 0x000000a6a0000986 */ /* 0x0001e2000c101506 */
[----:B------:R-:W-:Y:S01]  /*3bb60*/  ISETP.LT.AND P0, PT, R5, UR4, !P5 ;  /* 0x0000000405007c0c */ /* 0x000fe2000ef01270 */
[----:B0-----:R-:W-:-:S12]  /*3bb70*/  IMAD.WIDE R160, R164, 0x2, R246 ;  /* 0x00000002a4a07825 */ /* 0x001fd800078e02f6 */
[----:B------:R0:W-:Y:S01]  /*3bb80*/  @P0 STG.E.U16 desc[UR6][R160.64], R232 ;  /* 0x000000e8a0000986 */ /* 0x0001e2000c101506 */
[----:B------:R-:W-:Y:S02]  /*3bb90*/  ISETP.LT.AND P0, PT, R6, UR4, !P5 ;  /* 0x0000000406007c0c */ /* 0x000fe4000ef01270 */
[----:B------:R-:W-:Y:S01]  /*3bba0*/  PRMT R165, R232, 0x7632, R165 ;  /* 0x00007632e8a57816 */ /* 0x000fe200000000a5 */
[C---:B0-----:R-:W-:Y:S01]  /*3bbb0*/  IMAD.WIDE R160, R164.reuse, 0x2, R244 ;  /* 0x00000002a4a07825 */ /* 0x041fe200078e02f4 */
[----:B------:R-:W2:Y:S09]  /*3bbc0*/  LDL.LU R232, [R1+0x3c0] ;  /* 0x0003c00001e87983 */ /* 0x000eb20000300800 */
        /* <DEDUP_REMOVED lines=15> */
[----:B0-----:R-:W-:Y:S01]  /*3bcc0*/  IMAD.WIDE R160, R163, 0x2, R244 ;  /* 0x00000002a3a07825 */ /* 0x001fe200078e02f4 */
[----:B------:R-:W-:Y:S01]  /*3bcd0*/  PRMT R165, R235, 0x7632, R165 ;  /* 0x00007632eba57816 */ /* 0x000fe200000000a5 */
[----:B------:R-:W2:Y:S08]  /*3bce0*/  LDL.LU R234, [R1+0x3e0] ;  /* 0x0003e00001ea7983 */ /* 0x000eb00000300800 */
[----:B------:R0:W-:Y:S01]  /*3bcf0*/  @P0 STG.E.U16 desc[UR6][R160.64], R164 ;  /* 0x000000a4a0000986 */ /* 0x0001e2000c101506 */
[----:B------:R-:W-:Y:S01]  /*3bd00*/  ISETP.LT.AND P0, PT, R7, UR4, !P6 ;  /* 0x0000000407007c0c */ /* 0x000fe2000f701270 */
[----:B0-----:R-:W-:-:S12]  /*3bd10*/  IMAD.WIDE R160, R163, 0x2, R10 ;  /* 0x00000002a3a07825 */ /* 0x001fd800078e020a */
[----:B------:R0:W-:Y:S01]  /*3bd20*/  @P0 STG.E.U16 desc[UR6][R160.64], R235 ;  /* 0x000000eba0000986 */ /* 0x0001e2000c101506 */
[----:B------:R-:W-:Y:S01]  /*3bd30*/  ISETP.LT.AND P0, PT, R8, UR4, !P6 ;  /* 0x0000000408007c0c */ /* 0x000fe2000f701270 */
[----:B0-----:R-:W-:Y:S01]  /*3bd40*/  IMAD.WIDE R160, R163, 0x2, R2 ;  /* 0x00000002a3a07825 */ /* 0x001fe200078e0202 */
[----:B---3--:R-:W-:Y:S01]  /*3bd50*/  PRMT R164, R237, 0x7632, R164 ;  /* 0x00007632eda47816 */ /* 0x008fe200000000a4 */
[----:B------:R-:W3:Y:S10]  /*3bd60*/  LDL.LU R235, [R1+0x3d0] ;  /* 0x0003d00001eb7983 */ /* 0x000ef40000300800 */
[----:B------:R0:W-:Y:S01]  /*3bd70*/  @P0 STG.E.U16 desc[UR6][R160.64], R165 ;  /* 0x000000a5a0000986 */ /* 0x0001e2000c101506 */
[----:B------:R-:W-:Y:S01]  /*3bd80*/  ISETP.LT.AND P0, PT, R5, UR4, !P4 ;  /* 0x0000000405007c0c */ /* 0x000fe2000e701270 */
[----:B0-----:R-:W-:-:S12]  /*3bd90*/  IMAD.WIDE R160, R0, 0x2, R246 ;  /* 0x0000000200a07825 */ /* 0x001fd800078e02f6 */
[----:B------:R0:W-:Y:S01]  /*3bda0*/  @P0 STG.E.U16 desc[UR6][R160.64], R236 ;  /* 0x000000eca0000986 */ /* 0x0001e2000c101506 */
[----:B------:R-:W-:Y:S02]  /*3bdb0*/  ISETP.LT.AND P0, PT, R6, UR4, !P4 ;  /* 0x0000000406007c0c */ /* 0x000fe4000e701270 */
[----:B------:R-:W-:Y:S01]  /*3bdc0*/  PRMT R163, R236, 0x7632, R163 ;  /* 0x00007632eca37816 */ /* 0x000fe200000000a3 */
[C---:B0-----:R-:W-:Y:S01]  /*3bdd0*/  IMAD.WIDE R160, R0.reuse, 0x2, R244 ;  /* 0x0000000200a07825 */ /* 0x041fe200078e02f4 */
[----:B------:R-:W-:Y:S01]  /*3bde0*/  LOP3.LUT P6, RZ, R9, 0x200, RZ, 0xc0, !PT ;  /* 0x0000020009ff7812 */ /* 0x000fe200078cc0ff */
[----:B------:R-:W3:Y:S08]  /*3bdf0*/  LDL.LU R236, [R1+0x3c4] ;  /* 0x0003c40001ec7983 */ /* 0x000ef00000300800 */
[----:B------:R0:W-:Y:S01]  /*3be00*/  @P0 STG.E.U16 desc[UR6][R160.64], R163 ;  /* 0x000000a3a0000986 */ /* 0x0001e2000c101506 */
[----:B------:R-:W-:Y:S01]  /*3be10*/  ISETP.LT.AND P0, PT, R7, UR4, !P4 ;  /* 0x0000000407007c0c */ /* 0x000fe2000e701270 */
[----:B0-----:R-:W-:-:S12]  /*3be20*/  IMAD.WIDE R160, R0, 0x2, R10 ;  /* 0x0000000200a07825 */ /* 0x001fd800078e020a */
[----:B------:R0:W-:Y:S01]  /*3be30*/  @P0 STG.E.U16 desc[UR6][R160.64], R237 ;  /* 0x000000eda0000986 */ /* 0x0001e2000c101506 */
[----:B------:R-:W-:Y:S01]  /*3be40*/  ISETP.LT.AND P0, PT, R8, UR4, !P4 ;  /* 0x0000000408007c0c */ /* 0x000fe2000e701270 */
[----:B0-----:R-:W-:Y:S01]  /*3be50*/  IMAD.WIDE R160, R0, 0x2, R2 ;  /* 0x0000000200a07825 */ /* 0x001fe200078e0202 */
[----:B------:R-:W-:Y:S01]  /*3be60*/  PRMT R163, R239, 0x7632, R163 ;  /* 0x00007632efa37816 */ /* 0x000fe200000000a3 */
        /* <DEDUP_REMOVED lines=16> */
[----:B----4-:R-:W-:Y:S01]  /*3bf70*/  PRMT R0, R240, 0x7632, R0 ;  /* 0x00007632f0007816 */ /* 0x010fe20000000000 */
[----:B------:R-:W4:Y:S10]  /*3bf80*/  LDL.LU R239, [R1+0x3d4] ;  /* 0x0003d40001ef7983 */ /* 0x000f340000300800 */
[----:B------:R0:W-:Y:S01]  /*3bf90*/  @P0 STG.E.U16 desc[UR6][R160.64], R163 ;  /* 0x000000a3a0000986 */ /* 0x0001e2000c101506 */
[----:B------:R-:W-:Y:S01]  /*3bfa0*/  ISETP.LT.AND P0, PT, R5, UR4, !P6 ;  /* 0x0000000405007c0c */ /* 0x000fe2000f701270 */
[----:B0-----:R-:W-:-:S12]  /*3bfb0*/  IMAD.WIDE R160, R85, 0x2, R246 ;  /* 0x0000000255a07825 */ /* 0x001fd800078e02f6 */
[----:B------:R0:W-:Y:S01]  /*3bfc0*/  @P0 STG.E.U16 desc[UR6][R160.64], R240 ;  /* 0x000000f0a0000986 */ /* 0x0001e2000c101506 */
[----:B------:R-:W-:Y:S01]  /*3bfd0*/  ISETP.LT.AND P0, PT, R6, UR4, !P6 ;  /* 0x0000000406007c0c */ /* 0x000fe2000f701270 */
[----:B0-----:R-:W-:Y:S01]  /*3bfe0*/  IMAD.WIDE R160, R85, 0x2, R244 ;  /* 0x0000000255a07825 */ /* 0x001fe200078e02f4 */
[----:B------:R-:W-:Y:S01]  /*3bff0*/  LOP3.LUT P5, RZ, R9, 0x800, RZ, 0xc0, !PT ;  /* 0x0000080009ff7812 */ /* 0x000fe200078ac0ff */
[----:B------:R-:W4:Y:S10]  /*3c000*/  LDL.LU R240, [R1+0x3c8] ;  /* 0x0003c80001f07983 */ /* 0x000f340000300800 */
[----:B------:R0:W-:Y:S01]  /*3c010*/  @P0 STG.E.U16 desc[UR6][R160.64], R0 ;  /* 0x00000000a0000986 */ /* 0x0001e2000c101506 */
[----:B------:R-:W-:Y:S01]  /*3c020*/  ISETP.LT.AND P0, PT, R7, UR4, !P6 ;  /* 0x0000000407007c0c */ /* 0x000fe2000f701270 */
[----:B0-----:R-:W-:-:S12]  /*3c030*/  IMAD.WIDE R160, R85, 0x2, R10 ;  /* 0x0000000255a07825 */ /* 0x001fd800078e020a */
[----:B------:R0:W-:Y:S01]  /*3c040*/  @P0 STG.E.U16 desc[UR6][R160.64], R241 ;  /* 0x000000f1a0000986 */ /* 0x0001e2000c101506 */
[----:B------:R-:W-:Y:S01]  /*3c050*/  ISETP.LT.AND P0, PT, R8, UR4, !P6 ;  /* 0x0000000408007c0c */ /* 0x000fe2000f701270 */
[----:B------:R-:W-:Y:S01]  /*3c060*/  IMAD.WIDE R84, R85, 0x2, R2 ;  /* 0x0000000255547825 */ /* 0x000fe200078e0202 */
[----:B0-----:R-:W-:Y:S02]  /*3c070*/  PRMT R161, R241, 0x7632, R161 ;  /* 0x00007632f1a17816 */ /* 0x001fe400000000a1 */
[----:B------:R-:W-:Y:S01]  /*3c080*/  PRMT R0, R242, 0x7632, R0 ;  /* 0x00007632f2007816 */ /* 0x000fe20000000000 */
[----:B------:R-:W4:Y:S08]  /*3c090*/  LDL.LU R241, [R1+0x3b8] ;  /* 0x0003b80001f17983 */ /* 0x000f300000300800 */
[----:B------:R0:W-:Y:S01]  /*3c0a0*/  @P0 STG.E.U16 desc[UR6][R84.64], R161 ;  /* 0x000000a154000986 */ /* 0x0001e2000c101506 */
[----:B------:R-:W-:Y:S01]  /*3c0b0*/  ISETP.LT.AND P0, PT, R5, UR4, !P4 ;  /* 0x0000000405007c0c */ /* 0x000fe2000e701270 */
[----:B0-----:R-:W-:-:S12]  /*3c0c0*/  IMAD.WIDE R84, R92, 0x2, R246 ;  /* 0x000000025c547825 */ /* 0x001fd800078e02f6 */
[----:B------:R0:W-:Y:S01]  /*3c0d0*/  @P0 STG.E.U16 desc[UR6][R84.64], R242 ;  /* 0x000000f254000986 */ /* 0x0001e2000c101506 */
[----:B------:R-:W-:Y:S01]  /*3c0e0*/  ISETP.LT.AND P0, PT, R6, UR4, !P4 ;  /* 0x0000000406007c0c */ /* 0x000fe2000e701270 */
[C---:B0-----:R-:W-:Y:S01]  /*3c0f0*/  IMAD.WIDE R84, R92.reuse, 0x2, R244 ;  /* 0x000000025c547825 */ /* 0x041fe200078e02f4 */
[----:B------:R-:W-:Y:S01]  /*3c100*/  PRMT R160, R243, 0x7632, R160 ;  /* 0x00007632f3a07816 */ /* 0x000fe200000000a0 */
[----:B------:R-:W4:Y:S10]  /*3c110*/  LDL.LU R242, [R1+0x3e8] ;  /* 0x0003e80001f27983 */ /* 0x000f340000300800 */
[----:B------:R0:W-:Y:S01]  /*3c120*/  @P0 STG.E.U16 desc[UR6][R84.64], R0 ;  /* 0x0000000054000986 */ /* 0x0001e2000c101506 */
[----:B------:R-:W-:Y:S01]  /*3c130*/  ISETP.LT.AND P0, PT, R7, UR4, !P4 ;  /* 0x0000000407007c0c */ /* 0x000fe2000e701270 */
[----:B0-----:R-:W-:-:S12]  /*3c140*/  IMAD.WIDE R84, R92, 0x2, R10 ;  /* 0x000000025c547825 */ /* 0x001fd800078e020a */
[----:B------:R0:W-:Y:S01]  /*3c150*/  @P0 STG.E.U16 desc[UR6][R84.64], R243 ;  /* 0x000000f354000986 */ /* 0x0001e2000c101506 */
[----:B------:R-:W-:Y:S01]  /*3c160*/  ISETP.LT.AND P0, PT, R8, UR4, !P4 ;  /* 0x0000000408007c0c */ /* 0x000fe2000e701270 */
[----:B0-----:R-:W-:Y:S01]  /*3c170*/  IMAD.WIDE R84, R92, 0x2, R2 ;  /* 0x000000025c547825 */ /* 0x001fe200078e0202 */
        /* <DEDUP_REMOVED lines=14> */
[----:B------:R-:W-:Y:S02]  /*3c260*/  ISETP.LT.AND P0, PT, R8, UR4, !P5 ;  /* 0x0000000408007c0c */ /* 0x000fe4000ef01270 */
[----:B------:R-:W-:Y:S01]  /*3c270*/  LOP3.LUT P6, RZ, R9, 0x1000, RZ, 0xc0, !PT ;  /* 0x0000100009ff7812 */ /* 0x000fe200078cc0ff */
[----:B0-----:R-:W-:Y:S01]  /*3c280*/  IMAD.WIDE R84, R93, 0x2, R2 ;  /* 0x000000025d547825 */ /* 0x001fe200078e0202 */
        /* <DEDUP_REMOVED lines=8> */
[----:B--2---:R-:W-:Y:S01]  /*3c310*/  PRMT R92, R171, 0x7632, R92 ;  /* 0x00007632ab5c7816 */ /* 0x004fe2000000005c */
[----:B------:R-:W2:Y:S10]  /*3c320*/  LDL.LU R250, [R1+0x3ec] ;  /* 0x0003ec0001fa7983 */ /* 0x000eb40000300800 */
        /* <DEDUP_REMOVED lines=15> */
[----:B------:R-:W-:Y:S01]  /*3c420*/  PRMT R92, R233, 0x7632, R92 ;  /* 0x00007632e95c7816 */ /* 0x000fe2000000005c */
        /* <DEDUP_REMOVED lines=15> */
[C---:B0-----:R-:W-:Y:S01]  /*3c520*/  IMAD.WIDE R84, R96.reuse, 0x2, R244 ;  /* 0x0000000260547825 */ /* 0x041fe200078e02f4 */
[----:B---3--:R-:W-:Y:S01]  /*3c530*/  PRMT R92, R235, 0x7632, R92 ;  /* 0x00007632eb5c7816 */ /* 0x008fe2000000005c */
[----:B------:R-:W3:Y:S10]  /*3c540*/  LDL.LU R234, [R1+0x460] ;  /* 0x0004600001ea7983 */ /* 0x000ef40000300800 */
        /* <DEDUP_REMOVED lines=31> */
[C---:B0-----:R-:W-:Y:S01]  /*3c740*/  IMAD.WIDE R84, R98.reuse, 0x2, R244 ;  /* 0x0000000262547825 */ /* 0x041fe200078e02f4 */
[----:B----4-:R-:W-:Y:S01]  /*3c750*/  PRMT R92, R239, 0x7632, R92 ;  /* 0x00007632ef5c7816 */ /* 0x010fe2000000005c */
        /* <DEDUP_REMOVED lines=59> */
[----:B--2---:R-:W-:Y:S01]  /*3cb10*/  PRMT R0, R250, 0x7632, R0 ;  /* 0x00007632fa007816 */ /* 0x004fe20000000000 */
[----:B------:R-:W2:Y:S08]  /*3cb20*/  LDL.LU R249, [R1+0x44c] ;  /* 0x00044c0001f97983 */ /* 0x000eb00000300800 */
[----:B------:R0:W-:Y:S01]  /*3cb30*/  @P0 STG.E.U16 desc[UR6][R84.64], R92 ;  /* 0x0000005c54000986 */ /* 0x0001e2000c101506 */
[----:B------:R-:W-:Y:S01]  /*3cb40*/  ISETP.LT.AND P0, PT, R5, UR4, !P5 ;  /* 0x0000000405007c0c */ /* 0x000fe2000ef01270 */
[----:B0-----:R-:W-:-:S12]  /*3cb50*/  IMAD.WIDE R84, R102, 0x2, R246 ;  /* 0x0000000266547825 */ /* 0x001fd800078e02f6 */
[----:B------:R0:W-:Y:S01]  /*3cb60*/  @P0 STG.E.U16 desc[UR6][R84.64], R250 ;  /* 0x000000fa54000986 */ /* 0x0001e2000c101506 */
[----:B------:R-:W-:Y:S01]  /*3cb70*/  ISETP.LT.AND P0, PT, R6, UR4, !P5 ;  /* 0x0000000406007c0c */ /* 0x000fe2000ef01270 */
[C---:B0-----:R-:W-:Y:S01]  /*3cb80*/  IMAD.WIDE R84, R102.reuse, 0x2, R244 ;  /* 0x0000000266547825 */ /* 0x041fe200078e02f4 */
        /* <DEDUP_REMOVED lines=26> */
[----:B---3--:R-:W-:Y:S01]  /*3cd30*/  PRMT R0, R234, 0x7632, R0 ;  /* 0x00007632ea007816 */ /* 0x008fe20000000000 */
[----:B------:R-:W3:Y:S08]  /*3cd40*/  LDL.LU R233, [R1+0x410] ;  /* 0x0004100001e97983 */ /* 0x000ef00000300800 */
[----:B------:R0:W-:Y:S01]  /*3cd50*/  @P0 STG.E.U16 desc[UR6][R84.64], R92 ;  /* 0x0000005c54000986 */ /* 0x0001e2000c101506 */
[----:B------:R-:W-:Y:S01]  /*3cd60*/  ISETP.LT.AND P0, PT, R5, UR4, !P4 ;  /* 0x0000000405007c0c */ /* 0x000fe2000e701270 */
[----:B0-----:R-:W-:-:S12]  /*3cd70*/  IMAD.WIDE R84, R104, 0x2, R246 ;  /* 0x0000000268547825 */ /* 0x001fd800078e02f6 */
[----:B------:R0:W-:Y:S01]  /*3cd80*/  @P0 STG.E.U16 desc[UR6][R84.64], R234 ;  /* 0x000000ea54000986 */ /* 0x0001e2000c101506 */
[----:B------:R-:W-:Y:S01]  /*3cd90*/  ISETP.LT.AND P0, PT, R6, UR4, !P4 ;  /* 0x0000000406007c0c */ /* 0x000fe2000e701270 */
[C---:B0-----:R-:W-:Y:S01]  /*3cda0*/  IMAD.WIDE R84, R104.reuse, 0x2, R244 ;  /* 0x0000000268547825 */ /* 0x041fe200078e02f4 */
        /* <DEDUP_REMOVED lines=26> */
[----:B----4-:R-:W-:Y:S01]  /*3cf50*/  PRMT R0, R238, 0x7632, R0 ;  /* 0x00007632ee007816 */ /* 0x010fe20000000000 */
        /* <DEDUP_REMOVED lines=75> */
[----:B------:R-:W-:Y:S01]  /*3d410*/  LOP3.LUT P5, RZ, R9, 0x20000000, RZ, 0xc0, !PT ;  /* 0x2000000009ff7812 */ /* 0x000fe200078ac0ff */
[----:B------:R-:W2:Y:S10]  /*3d420*/  LDL.LU R250, [R1+0x3fc] ;  /* 0x0003fc0001fa7983 */ /* 0x000eb40000300800 */
[----:B------:R0:W-:Y:S01]  /*3d430*/  @P0 STG.E.U16 desc[UR6][R84.64], R0 ;  /* 0x0000000054000986 */ /* 0x0001e2000c101506 */
[----:B------:R-:W-:Y:S01]  /*3d440*/  ISETP.LT.AND P0, PT, R7, UR4, !P4 ;  /* 0x0000000407007c0c */ /* 0x000fe2000e701270 */
[----:B------:R-:W-:Y:S01]  /*3d450*/  IMAD.WIDE R92, R110, 0x2, R10 ;  /* 0x000000026e5c7825 */ /* 0x000fe200078e020a */
[----:B------:R-:W-:-:S11]  /*3d460*/  LOP3.LUT P6, RZ, R9, 0x40000000, RZ, 0xc0, !PT ;  /* 0x4000000009ff7812 */ /* 0x000fd600078cc0ff */
[----:B------:R1:W-:Y:S01]  /*3d470*/  @P0 STG.E.U16 desc[UR6][R92.64], R171 ;  /* 0x000000ab5c000986 */ /* 0x0003e2000c101506 */
[----:B------:R-:W-:Y:S01]  /*3d480*/  ISETP.LT.AND P0, PT, R8, UR4, !P4 ;  /* 0x0000000408007c0c */ /* 0x000fe2000e701270 */
[----:B------:R-:W-:Y:S01]  /*3d490*/  IMAD.WIDE R94, R110, 0x2, R2 ;  /* 0x000000026e5e7825 */ /* 0x000fe200078e0202 */
[----:B------:R-:W-:Y:S02]  /*3d4a0*/  LOP3.LUT P4, RZ, R9, 0x80000000, RZ, 0xc0, !PT ;  /* 0x8000000009ff7812 */ /* 0x000fe4000788c0ff */
[----:B------:R-:W-:Y:S01]  /*3d4b0*/  PRMT R9, R171, 0x7632, R9 ;  /* 0x00007632ab097816 */ /* 0x000fe20000000009 */
[----:B------:R-:W-:Y:S01]  /*3d4c0*/  IMAD.WIDE R96, R111, 0x2, R246 ;  /* 0x000000026f607825 */ /* 0x000fe200078e02f6 */
[----:B0-----:R-:W-:-:S03]  /*3d4d0*/  PRMT R0, R232, 0x7632, R0 ;  /* 0x00007632e8007816 */ /* 0x001fc60000000000 */
[----:B------:R-:W-:Y:S01]  /*3d4e0*/  IMAD.WIDE R84, R111, 0x2, R244 ;  /* 0x000000026f547825 */ /* 0x000fe200078e02f4 */
[----:B-1----:R-:W2:Y:S04]  /*3d4f0*/  LDL.LU R171, [R1+0x3ac] ;  /* 0x0003ac0001ab7983 */ /* 0x002ea80000300800 */
[----:B------:R3:W-:Y:S01]  /*3d500*/  @P0 STG.E.U16 desc[UR6][R94.64], R9 ;  /* 0x000000095e000986 */ /* 0x0007e2000c101506 */
[----:B------:R-:W-:-:S13]  /*3d510*/  ISETP.LT.AND P0, PT, R5, UR4, !P5 ;  /* 0x0000000405007c0c */ /* 0x000fda000ef01270 */
[----:B------:R0:W-:Y:S01]  /*3d520*/  @P0 STG.E.U16 desc[UR6][R96.64], R232 ;  /* 0x000000e860000986 */ /* 0x0001e2000c101506 */
[----:B------:R-:W-:Y:S01]  /*3d530*/  ISETP.LT.AND P0, PT, R6, UR4, !P5 ;  /* 0x0000000406007c0c */ /* 0x000fe2000ef01270 */
[----:B------:R-:W-:Y:S01]  /*3d540*/  IMAD.WIDE R92, R111, 0x2, R10 ;  /* 0x000000026f5c7825 */ /* 0x000fe200078e020a */
[----:B---3--:R-:W-:-:S03]  /*3d550*/  PRMT R9, R233, 0x7632, R9 ;  /* 0x00007632e9097816 */ /* 0x008fc60000000009 */
[----:B------:R-:W-:Y:S01]  /*3d560*/  IMAD.WIDE R94, R111, 0x2, R2 ;  /* 0x000000026f5e7825 */ /* 0x000fe200078e0202 */
[----:B0-----:R-:W3:Y:S07]  /*3d570*/  LDL.LU R232, [R1+0x390] ;  /* 0x0003900001e87983 */ /* 0x001eee0000300800 */
[----:B------:R0:W-:Y:S01]  /*3d580*/  @P0 STG.E.U16 desc[UR6][R84.64], R0 ;  /* 0x0000000054000986 */ /* 0x0001e2000c101506 */
[----:B------:R-:W-:-:S13]  /*3d590*/  ISETP.LT.AND P0, PT, R7, UR4, !P5 ;  /* 0x0000000407007c0c */ /* 0x000fda000ef01270 */
[----:B------:R1:W-:Y:S01]  /*3d5a0*/  @P0 STG.E.U16 desc[UR6][R92.64], R233 ;  /* 0x000000e95c000986 */ /* 0x0003e2000c101506 */
[----:B------:R-:W-:Y:S01]  /*3d5b0*/  ISETP.LT.AND P0, PT, R8, UR4, !P5 ;  /* 0x0000000408007c0c */ /* 0x000fe2000ef01270 */
[----:B------:R-:W-:Y:S01]  /*3d5c0*/  IMAD.WIDE R96, R112, 0x2, R246 ;  /* 0x0000000270607825 */ /* 0x000fe200078e02f6 */
[----:B0-----:R-:W-:-:S03]  /*3d5d0*/  PRMT R0, R234, 0x7632, R0 ;  /* 0x00007632ea007816 */ /* 0x001fc60000000000 */
[----:B------:R-:W-:Y:S01]  /*3d5e0*/  IMAD.WIDE R84, R112, 0x2, R244 ;  /* 0x0000000270547825 */ /* 0x000fe200078e02f4 */
[----:B-1----:R-:W3:Y:S07]  /*3d5f0*/  LDL.LU R233, [R1+0x380] ;  /* 0x0003800001e97983 */ /* 0x002eee0000300800 */
[----:B------:R0:W-:Y:S01]  /*3d600*/  @P0 STG.E.U16 desc[UR6][R94.64], R9 ;  /* 0x000000095e000986 */ /* 0x0001e2000c101506 */
[----:B------:R-:W-:-:S13]  /*3d610*/  ISETP.LT.AND P0, PT, R5, UR4, !P6 ;  /* 0x0000000405007c0c */ /* 0x000fda000f701270 */
[----:B------:R1:W-:Y:S01]  /*3d620*/  @P0 STG.E.U16 desc[UR6][R96.64], R234 ;  /* 0x000000ea60000986 */ /* 0x0003e2000c101506 */
[----:B------:R-:W-:Y:S01]  /*3d630*/  ISETP.LT.AND P0, PT, R6, UR4, !P6 ;  /* 0x0000000406007c0c */ /* 0x000fe2000f701270 */
[----:B------:R-:W-:Y:S01]  /*3d640*/  IMAD.WIDE R92, R112, 0x2, R10 ;  /* 0x00000002705c7825 */ /* 0x000fe200078e020a */
[----:B0-----:R-:W-:-:S03]  /*3d650*/  PRMT R9, R235, 0x7632, R9 ;  /* 0x00007632eb097816 */ /* 0x001fc60000000009 */
[----:B------:R-:W-:Y:S01]  /*3d660*/  IMAD.WIDE R94, R112, 0x2, R2 ;  /* 0x00000002705e7825 */ /* 0x000fe200078e0202 */
[----:B------:R-:W-:Y:S01]  /*3d670*/  LOP3.LUT P5, RZ, R4, 0x1, RZ, 0xc0, !PT ;  /* 0x0000000104ff7812 */ /* 0x000fe200078ac0ff */
[----:B-1----:R-:W3:Y:S06]  /*3d680*/  LDL.LU R234, [R1+0x330] ;  /* 0x0003300001ea7983 */ /* 0x002eec0000300800 */
        /* <DEDUP_REMOVED lines=13> */
[----:B----4-:R-:W-:-:S03]  /*3d760*/  PRMT R9, R237, 0x7632, R9 ;  /* 0x00007632ed097816 */ /* 0x010fc60000000009 */
[----:B------:R-:W-:Y:S01]  /*3d770*/  IMAD.WIDE R94, R113, 0x2, R2 ;  /* 0x00000002715e7825 */ /* 0x000fe200078e0202 */
[----:B------:R-:W-:Y:S01]  /*3d780*/  LOP3.LUT P6, RZ, R4, 0x2, RZ, 0xc0, !PT ;  /* 0x0000000204ff7812 */ /* 0x000fe200078cc0ff */
[----:B0-----:R-:W4:Y:S06]  /*3d790*/  LDL.LU R236, [R1+0x394] ;  /* 0x0003940001ec7983 */ /* 0x001f2c0000300800 */
[----:B------:R0:W-:Y:S01]  /*3d7a0*/  @P0 STG.E.U16 desc[UR6][R84.64], R0 ;  /* 0x0000000054000986 */ /* 0x0001e2000c101506 */
[----:B------:R-:W-:-:S13]  /*3d7b0*/  ISETP.LT.AND P0, PT, R7, UR4, !P4 ;  /* 0x0000000407007c0c */ /* 0x000fda000e701270 */
[----:B------:R1:W-:Y:S01]  /*3d7c0*/  @P0 STG.E.U16 desc[UR6][R92.64], R237 ;  /* 0x000000ed5c000986 */ /* 0x0003e2000c101506 */
[----:B------:R-:W-:Y:S01]  /*3d7d0*/  ISETP.LT.AND P0, PT, R8, UR4, !P4 ;  /* 0x0000000408007c0c */ /* 0x000fe2000e701270 */
[----:B------:R-:W-:Y:S01]  /*3d7e0*/  IMAD.WIDE R96, R114, 0x2, R246 ;  /* 0x0000000272607825 */ /* 0x000fe200078e02f6 */
[----:B0-----:R-:W-:-:S03]  /*3d7f0*/  PRMT R0, R238, 0x7632, R0 ;  /* 0x00007632ee007816 */ /* 0x001fc60000000000 */
[----:B------:R-:W-:Y:S01]  /*3d800*/  IMAD.WIDE R84, R114, 0x2, R244 ;  /* 0x0000000272547825 */ /* 0x000fe200078e02f4 */
[----:B-1----:R-:W4:Y:S07]  /*3d810*/  LDL.LU R237, [R1+0x384] ;  /* 0x0003840001ed7983 */ /* 0x002f2e0000300800 */
        /* <DEDUP_REMOVED lines=8> */
[----:B-1----:R-:W4:Y:S06]  /*3d8a0*/  LDL.LU R238, [R1+0x334] ;  /* 0x0003340001ee7983 */ /* 0x002f2c0000300800 */
        /* <DEDUP_REMOVED lines=39> */
[----:B--2---:R-:W-:-:S03]  /*3db20*/  PRMT R0, R248, 0x7632, R0 ;  /* 0x00007632f8007816 */ /* 0x004fc60000000000 */
[----:B------:R-:W-:Y:S01]  /*3db30*/  IMAD.WIDE R84, R117, 0x2, R244 ;  /* 0x0000000275547825 */ /* 0x000fe200078e02f4 */
[----:B0-----:R-:W2:Y:S07]  /*3db40*/  LDL.LU R243, [R1+0x328] ;  /* 0x0003280001f37983 */ /* 0x001eae0000300800 */
        /* <DEDUP_REMOVED lines=8> */
[----:B-1----:R-:W2:Y:S06]  /*3dbd0*/  LDL.LU R248, [R1+0x39c] ;  /* 0x00039c0001f87983 */ /* 0x002eac0000300800 */
[----:B------:R0:W-:Y:S01]  /*3dbe0*/  @P0 STG.E.U16 desc[UR6][R84.64], R0 ;  /* 0x0000000054000986 */ /* 0x0001e2000c101506 */
[----:B------:R-:W-:-:S13]  /*3dbf0*/  ISETP.LT.AND P0, PT, R7, UR4, !P5 ;  /* 0x0000000407007c0c */ /* 0x000fda000ef01270 */
[----:B------:R1:W-:Y:S01]  /*3dc00*/  @P0 STG.E.U16 desc[UR6][R92.64], R249 ;  /* 0x000000f95c000986 */ /* 0x0003e2000c101506 */
[----:B------:R-:W-:Y:S01]  /*3dc10*/  ISETP.LT.AND P0, PT, R8, UR4, !P5 ;  /* 0x0000000408007c0c */ /* 0x000fe2000ef01270 */
[----:B------:R-:W-:Y:S01]  /*3dc20*/  IMAD.WIDE R96, R118, 0x2, R246 ;  /* 0x0000000276607825 */ /* 0x000fe200078e02f6 */
[----:B0-----:R-:W-:-:S03]  /*3dc30*/  PRMT R0, R250, 0x7632, R0 ;  /* 0x00007632fa007816 */ /* 0x001fc60000000000 */
[----:B------:R-:W-:Y:S01]  /*3dc40*/  IMAD.WIDE R84, R118, 0x2, R244 ;  /* 0x0000000276547825 */ /* 0x000fe200078e02f4 */
[----:B-1----:R-:W2:Y:S07]  /*3dc50*/  LDL.LU R249, [R1+0x38c] ;  /* 0x00038c0001f97983 */ /* 0x002eae0000300800 */
        /* <DEDUP_REMOVED lines=21> */
[----:B------:R-:W-:-:S12]  /*3ddb0*/  IMAD.WIDE R92, R119, 0x2, R10 ;  /* 0x00000002775c7825 */ /* 0x000fd800078e020a */
[----:B------:R1:W-:Y:S01]  /*3ddc0*/  @P0 STG.E.U16 desc[UR6][R84.64], R0 ;  /* 0x0000000054000986 */ /* 0x0003e2000c101506 */
[----:B------:R-:W-:Y:S01]  /*3ddd0*/  ISETP.LT.AND P0, PT, R7, UR4, !P4 ;  /* 0x0000000407007c0c */ /* 0x000fe2000e701270 */
[----:B0-----:R-:W-:Y:S01]  /*3dde0*/  IMAD.WIDE R94, R119, 0x2, R2 ;  /* 0x00000002775e7825 */ /* 0x001fe200078e0202 */
[----:B------:R-:W-:-:S11]  /*3ddf0*/  PRMT R9, R233, 0x7632, R9 ;  /* 0x00007632e9097816 */ /* 0x000fd60000000009 */
[----:B------:R0:W-:Y:S01]  /*3de00*/  @P0 STG.E.U16 desc[UR6][R92.64], R233 ;  /* 0x000000e95c000986 */ /* 0x0001e2000c101506 */
[----:B------:R-:W-:Y:S01]  /*3de10*/  ISETP.LT.AND P0, PT, R8, UR4, !P4 ;  /* 0x0000000408007c0c */ /* 0x000fe2000e701270 */
[----:B-1----:R-:W-:-:S12]  /*3de20*/  IMAD.WIDE R96, R120, 0x2, R246 ;  /* 0x0000000278607825 */ /* 0x002fd800078e02f6 */
[----:B------:R1:W-:Y:S01]  /*3de30*/  @P0 STG.E.U16 desc[UR6][R94.64], R9 ;  /* 0x000000095e000986 */ /* 0x0003e2000c101506 */
[----:B------:R-:W-:Y:S01]  /*3de40*/  ISETP.LT.AND P0, PT, R5, UR4, !P5 ;  /* 0x0000000405007c0c */ /* 0x000fe2000ef01270 */
[----:B------:R-:W-:Y:S01]  /*3de50*/  IMAD.WIDE R84, R120, 0x2, R244 ;  /* 0x0000000278547825 */ /* 0x000fe200078e02f4 */
[----:B------:R-:W-:-:S11]  /*3de60*/  PRMT R0, R234, 0x7632, R0 ;  /* 0x00007632ea007816 */ /* 0x000fd60000000000 */
[----:B------:R1:W-:Y:S01]  /*3de70*/  @P0 STG.E.U16 desc[UR6][R96.64], R234 ;  /* 0x000000ea60000986 */ /* 0x0003e2000c101506 */
[----:B------:R-:W-:Y:S01]  /*3de80*/  ISETP.LT.AND P0, PT, R6, UR4, !P5 ;  /* 0x0000000406007c0c */ /* 0x000fe2000ef01270 */
[----:B0-----:R-:W-:-:S12]  /*3de90*/  IMAD.WIDE R92, R120, 0x2, R10 ;  /* 0x00000002785c7825 */ /* 0x001fd800078e020a */
[----:B------:R0:W-:Y:S01]  /*3dea0*/  @P0 STG.E.U16 desc[UR6][R84.64], R0 ;  /* 0x0000000054000986 */ /* 0x0001e2000c101506 */
[----:B------:R-:W-:Y:S01]  /*3deb0*/  ISETP.LT.AND P0, PT, R7, UR4, !P5 ;  /* 0x0000000407007c0c */ /* 0x000fe2000ef01270 */
[----:B-1----:R-:W-:Y:S01]  /*3dec0*/  IMAD.WIDE R94, R120, 0x2, R2 ;  /* 0x00000002785e7825 */ /* 0x002fe200078e0202 */
[----:B------:R-:W-:-:S11]  /*3ded0*/  PRMT R9, R235, 0x7632, R9 ;  /* 0x00007632eb097816 */ /* 0x000fd60000000009 */
[----:B------:R1:W-:Y:S01]  /*3dee0*/  @P0 STG.E.U16 desc[UR6][R92.64], R235 ;  /* 0x000000eb5c000986 */ /* 0x0003e2000c101506 */
[----:B------:R-:W-:Y:S02]  /*3def0*/  ISETP.LT.AND P0, PT, R8, UR4, !P5 ;  /* 0x0000000408007c0c */ /* 0x000fe4000ef01270 */
[----:B------:R-:W-:Y:S01]  /*3df00*/  LOP3.LUT P6, RZ, R4, 0x80, RZ, 0xc0, !PT ;  /* 0x0000008004ff7812 */ /* 0x000fe200078cc0ff */
[----:B------:R-:W-:-:S10]  /*3df10*/  IMAD.WIDE R96, R121, 0x2, R246 ;  /* 0x0000000279607825 */ /* 0x000fd400078e02f6 */
[----:B------:R1:W-:Y:S01]  /*3df20*/  @P0 STG.E.U16 desc[UR6][R94.64], R9 ;  /* 0x000000095e000986 */ /* 0x0003e2000c101506 */
[----:B------:R-:W-:Y:S01]  /*3df30*/  ISETP.LT.AND P0, PT, R5, UR4, !P6 ;  /* 0x0000000405007c0c */ /* 0x000fe2000f701270 */
[----:B0-----:R-:W-:Y:S01]  /*3df40*/  IMAD.WIDE R84, R121, 0x2, R244 ;  /* 0x0000000279547825 */ /* 0x001fe200078e02f4 */
[----:B----4-:R-:W-:-:S11]  /*3df50*/  PRMT R0, R236, 0x7632, R0 ;  /* 0x00007632ec007816 */ /* 0x010fd60000000000 */
        /* <DEDUP_REMOVED lines=8> */
[----:B------:R-:W-:Y:S02]  /*3dfe0*/  ISETP.LT.AND P0, PT, R8, UR4, !P6 ;  /* 0x0000000408007c0c */ /* 0x000fe4000f701270 */
[----:B------:R-:W-:Y:S01]  /*3dff0*/  LOP3.LUT P4, RZ, R4, 0x100, RZ, 0xc0, !PT ;  /* 0x0000010004ff7812 */ /* 0x000fe2000788c0ff */
[----:B0-----:R-:W-:-:S10]  /*3e000*/  IMAD.WIDE R96, R122, 0x2, R246 ;  /* 0x000000027a607825 */ /* 0x001fd400078e02f6 */
[----:B------:R0:W-:Y:S01]  /*3e010*/  @P0 STG.E.U16 desc[UR6][R94.64], R9 ;  /* 0x000000095e000986 */ /* 0x0001e2000c101506 */
[----:B------:R-:W-:Y:S01]  /*3e020*/  ISETP.LT.AND P0, PT, R5, UR4, !P4 ;  /* 0x0000000405007c0c */ /* 0x000fe2000e701270 */
[----:B-1----:R-:W-:Y:S01]  /*3e030*/  IMAD.WIDE R84, R122, 0x2, R244 ;  /* 0x000000027a547825 */ /* 0x002fe200078e02f4 */
[----:B------:R-:W-:-:S11]  /*3e040*/  PRMT R0, R238, 0x7632, R0 ;  /* 0x00007632ee007816 */ /* 0x000fd60000000000 */
[----:B------:R1:W-:Y:S01]  /*3e050*/  @P0 STG.E.U16 desc[UR6][R96.64], R238 ;  /* 0x000000ee60000986 */ /* 0x0003e2000c101506 */
[----:B------:R-:W-:Y:S01]  /*3e060*/  ISETP.LT.AND P0, PT, R6, UR4, !P4 ;  /* 0x0000000406007c0c */ /* 0x000fe2000e701270 */
[----:B----4-:R-:W-:-:S12]  /*3e070*/  IMAD.WIDE R92, R122, 0x2, R10 ;  /* 0x000000027a5c7825 */ /* 0x010fd800078e020a */
[----:B------:R4:W-:Y:S01]  /*3e080*/  @P0 STG.E.U16 desc[UR6][R84.64], R0 ;  /* 0x0000000054000986 */ /* 0x0009e2000c101506 */
[----:B------:R-:W-:Y:S01]  /*3e090*/  ISETP.LT.AND P0, PT, R7, UR4, !P4 ;  /* 0x0000000407007c0c */ /* 0x000fe2000e701270 */
[----:B0-----:R-:W-:Y:S01]  /*3e0a0*/  IMAD.WIDE R94, R122, 0x2, R2 ;  /* 0x000000027a5e7825 */ /* 0x001fe200078e0202 */
[----:B------:R-:W-:-:S11]  /*3e0b0*/  PRMT R9, R239, 0x7632, R9 ;  /* 0x00007632ef097816 */ /* 0x000fd60000000009 */
[----:B------:R0:W-:Y:S01]  /*3e0c0*/  @P0 STG.E.U16 desc[UR6][R92.64], R239 ;  /* 0x000000ef5c000986 */ /* 0x0001e2000c101506 */
[----:B------:R-:W-:Y:S02]  /*3e0d0*/  ISETP.LT.AND P0, PT, R8, UR4, !P4 ;  /* 0x0000000408007c0c */ /* 0x000fe4000e701270 */
[----:B------:R-:W-:Y:S01]  /*3e0e0*/  LOP3.LUT P5, RZ, R4, 0x200, RZ, 0xc0, !PT ;  /* 0x0000020004ff7812 */ /* 0x000fe200078ac0ff */
[----:B-1----:R-:W-:-:S10]  /*3e0f0*/  IMAD.WIDE R96, R123, 0x2, R246 ;  /* 0x000000027b607825 */ /* 0x002fd400078e02f6 */
[----:B------:R1:W-:Y:S01]  /*3e100*/  @P0 STG.E.U16 desc[UR6][R94.64], R9 ;  /* 0x000000095e000986 */ /* 0x0003e2000c101506 */
[----:B------:R-:W-:Y:S01]  /*3e110*/  ISETP.LT.AND P0, PT, R5, UR4, !P5 ;  /* 0x0000000405007c0c */ /* 0x000fe2000ef01270 */
[----:B----4-:R-:W-:Y:S01]  /*3e120*/  IMAD.WIDE R84, R123, 0x2, R244 ;  /* 0x000000027b547825 */ /* 0x010fe200078e02f4 */
        /* <DEDUP_REMOVED lines=11> */
[----:B----4-:R-:W-:-:S10]  /*3e1e0*/  IMAD.WIDE R96, R124, 0x2, R246 ;  /* 0x000000027c607825 */ /* 0x010fd400078e02f6 */
        /* <DEDUP_REMOVED lines=9> */
[----:B----4-:R-:W-:Y:S01]  /*3e280*/  IMAD.WIDE R94, R124, 0x2, R2 ;  /* 0x000000027c5e7825 */ /* 0x010fe200078e0202 */
[----:B--2---:R-:W-:-:S11]  /*3e290*/  PRMT R9, R243, 0x7632, R9 ;  /* 0x00007632f3097816 */ /* 0x004fd60000000009 */
[----:B------:R-:W-:Y:S01]  /*3e2a0*/  @P0 STG.E.U16 desc[UR6][R92.64], R243 ;  /* 0x000000f35c000986 */ /* 0x000fe2000c101506 */
[----:B------:R-:W-:Y:S02]  /*3e2b0*/  ISETP.LT.AND P0, PT, R8, UR4, !P6 ;  /* 0x0000000408007c0c */ /* 0x000fe4000f701270 */
[----:B------:R-:W-:Y:S01]  /*3e2c0*/  LOP3.LUT P4, RZ, R4, 0x800, RZ, 0xc0, !PT ;  /* 0x0000080004ff7812 */ /* 0x000fe2000788c0ff */
[----:B0-----:R-:W-:-:S10]  /*3e2d0*/  IMAD.WIDE R96, R125, 0x2, R246 ;  /* 0x000000027d607825 */ /* 0x001fd400078e02f6 */
[----:B------:R-:W-:Y:S01]  /*3e2e0*/  @P0 STG.E.U16 desc[UR6][R94.64], R9 ;  /* 0x000000095e000986 */ /* 0x000fe2000c101506 */
[----:B------:R-:W-:Y:S02]  /*3e2f0*/  ISETP.LT.AND P0, PT, R5, UR4, !P4 ;  /* 0x0000000405007c0c */ /* 0x000fe4000e701270 */
[----:B-1----:R-:W-:-:S11]  /*3e300*/  PRMT R0, R248, 0x7632, R0 ;  /* 0x00007632f8007816 */ /* 0x002fd60000000000 */
[----:B------:R0:W-:Y:S04]  /*3e310*/  @P0 STG.E.U16 desc[UR6][R96.64], R248 ;  /* 0x000000f860000986 */ /* 0x0001e8000c101506 */
[----:B0-----:R-:W2:Y:S01]  /*3e320*/  LDL.LU R248, [R1+0x310] ;  /* 0x0003100001f87983 */ /* 0x001ea20000300800 */
[----:B------:R-:W-:Y:S01]  /*3e330*/  ISETP.LT.AND P0, PT, R6, UR4, !P4 ;  /* 0x0000000406007c0c */ /* 0x000fe2000e701270 */
[----:B------:R-:W-:-:S12]  /*3e340*/  IMAD.WIDE R84, R125, 0x2, R244 ;  /* 0x000000027d547825 */ /* 0x000fd800078e02f4 */
[----:B------:R-:W-:Y:S01]  /*3e350*/  @P0 STG.E.U16 desc[UR6][R84.64], R0 ;  /* 0x0000000054000986 */ /* 0x000fe2000c101506 */
[----:B------:R-:W-:Y:S01]  /*3e360*/  ISETP.LT.AND P0, PT, R7, UR4, !P4 ;  /* 0x0000000407007c0c */ /* 0x000fe2000e701270 */
[----:B------:R-:W-:Y:S01]  /*3e370*/  IMAD.WIDE R92, R125, 0x2, R10 ;  /* 0x000000027d5c7825 */ /* 0x000fe200078e020a */
[----:B------:R-:W-:-:S11]  /*3e380*/  PRMT R9, R249, 0x7632, R9 ;  /* 0x00007632f9097816 */ /* 0x000fd60000000009 */
[----:B------:R0:W-:Y:S04]  /*3e390*/  @P0 STG.E.U16 desc[UR6][R92.64], R249 ;  /* 0x000000f95c000986 */ /* 0x0001e8000c101506 */
[----:B0-----:R-:W4:Y:S01]  /*3e3a0*/  LDL.LU R249, [R1+0x314] ;  /* 0x0003140001f97983 */ /* 0x001f220000300800 */
[----:B------:R-:W-:Y:S01]  /*3e3b0*/  ISETP.LT.AND P0, PT, R8, UR4, !P4 ;  /* 0x0000000408007c0c */ /* 0x000fe2000e701270 */
[----:B------:R-:W-:Y:S01]  /*3e3c0*/  IMAD.WIDE R94, R125, 0x2, R2 ;  /* 0x000000027d5e7825 */ /* 0x000fe200078e0202 */
[----:B------:R-:W-:-:S11]  /*3e3d0*/  LOP3.LUT P5, RZ, R4, 0x1000, RZ, 0xc0, !PT ;  /* 0x0000100004ff7812 */ /* 0x000fd600078ac0ff */
[----:B------:R-:W-:Y:S01]  /*3e3e0*/  @P0 STG.E.U16 desc[UR6][R94.64], R9 ;  /* 0x000000095e000986 */ /* 0x000fe2000c101506 */
[----:B------:R-:W-:Y:S01]  /*3e3f0*/  ISETP.LT.AND P0, PT, R5, UR4, !P5 ;  /* 0x0000000405007c0c */ /* 0x000fe2000ef01270 */
[----:B------:R-:W-:Y:S01]  /*3e400*/  IMAD.WIDE R96, R126, 0x2, R246 ;  /* 0x000000027e607825 */ /* 0x000fe200078e02f6 */
[----:B------:R-:W-:-:S11]  /*3e410*/  PRMT R0, R250, 0x7632, R0 ;  /* 0x00007632fa007816 */ /* 0x000fd60000000000 */
[----:B------:R0:W-:Y:S04]  /*3e420*/  @P0 STG.E.U16 desc[UR6][R96.64], R250 ;  /* 0x000000fa60000986 */ /* 0x0001e8000c101506 */
[----:B0-----:R-:W4:Y:S01]  /*3e430*/  LDL.LU R250, [R1+0x318] ;  /* 0x0003180001fa7983 */ /* 0x001f220000300800 */
[----:B------:R-:W-:Y:S01]  /*3e440*/  ISETP.LT.AND P0, PT, R6, UR4, !P5 ;  /* 0x0000000406007c0c */ /* 0x000fe2000ef01270 */
[----:B------:R-:W-:-:S12]  /*3e450*/  IMAD.WIDE R84, R126, 0x2, R244 ;  /* 0x000000027e547825 */ /* 0x000fd800078e02f4 */
[----:B------:R0:W-:Y:S01]  /*3e460*/  @P0 STG.E.U16 desc[UR6][R84.64], R0 ;  /* 0x0000000054000986 */ /* 0x0001e2000c101506 */
[----:B------:R-:W-:Y:S01]  /*3e470*/  ISETP.LT.AND P0, PT, R7, UR4, !P5 ;  /* 0x0000000407007c0c */ /* 0x000fe2000ef01270 */
[----:B------:R-:W-:Y:S01]  /*3e480*/  IMAD.WIDE R92, R126, 0x2, R10 ;  /* 0x000000027e5c7825 */ /* 0x000fe200078e020a */
[----:B---3--:R-:W-:-:S11]  /*3e490*/  PRMT R9, R171, 0x7632, R9 ;  /* 0x00007632ab097816 */ /* 0x008fd60000000009 */
[----:B------:R1:W-:Y:S01]  /*3e4a0*/  @P0 STG.E.U16 desc[UR6][R92.64], R171 ;  /* 0x000000ab5c000986 */ /* 0x0003e2000c101506 */
[----:B------:R-:W-:Y:S01]  /*3e4b0*/  ISETP.LT.AND P0, PT, R8, UR4, !P5 ;  /* 0x0000000408007c0c */ /* 0x000fe2000ef01270 */
[----:B------:R-:W-:Y:S01]  /*3e4c0*/  IMAD.WIDE R94, R126, 0x2, R2 ;  /* 0x000000027e5e7825 */ /* 0x000fe200078e0202 */
[----:B------:R-:W-:-:S03]  /*3e4d0*/  LOP3.LUT P6, RZ, R4, 0x2000, RZ, 0xc0, !PT ;  /* 0x0000200004ff7812 */ /* 0x000fc600078cc0ff */
[----:B------:R-:W-:-:S04]  /*3e4e0*/  IMAD.WIDE R96, R127, 0x2, R246 ;  /* 0x000000027f607825 */ /* 0x000fc800078e02f6 */
[----:B0-----:R-:W-:Y:S01]  /*3e4f0*/  IMAD.WIDE R84, R127, 0x2, R244 ;  /* 0x000000027f547825 */ /* 0x001fe200078e02f4 */
[----:B-1----:R-:W3:Y:S04]  /*3e500*/  LDL.LU R171, [R1+0x31c] ;  /* 0x00031c0001ab7983 */ /* 0x002ee80000300800 */
[----:B------:R0:W-:Y:S01]  /*3e510*/  @P0 STG.E.U16 desc[UR6][R94.64], R9 ;  /* 0x000000095e000986 */ /* 0x0001e2000c101506 */
[----:B------:R-:W-:Y:S01]  /*3e520*/  ISETP.LT.AND P0, PT, R5, UR4, !P6 ;  /* 0x0000000405007c0c */ /* 0x000fe2000f701270 */
[C---:B------:R-:W-:Y:S01]  /*3e530*/  IMAD.WIDE R92, R127.reuse, 0x2, R10 ;  /* 0x000000027f5c7825 */ /* 0x040fe200078e020a */
[----:B------:R-:W-:Y:S02]  /*3e540*/  LOP3.LUT P4, RZ, R4, 0x4000, RZ, 0xc0, !PT ;  /* 0x0000400004ff7812 */ /* 0x000fe4000788c0ff */
[----:B0-----:R-:W-:Y:S01]  /*3e550*/  PRMT R9, R80, 0x7632, R9 ;  /* 0x0000763250097816 */ /* 0x001fe20000000009 */
[----:B------:R-:W-:Y:S01]  /*3e560*/  IMAD.WIDE R94, R127, 0x2, R2 ;  /* 0x000000027f5e7825 */ /* 0x000fe200078e0202 */
[----:B------:R-:W-:-:S07]  /*3e570*/  LOP3.LUT P5, RZ, R4, 0x8000, RZ, 0xc0, !PT ;  /* 0x0000800004ff7812 */ /* 0x000fce00078ac0ff */
[----:B--2---:R0:W-:Y:S01]  /*3e580*/  @P0 STG.E.U16 desc[UR6][R96.64], R248 ;  /* 0x000000f860000986 */ /* 0x0041e2000c101506 */
[----:B------:R-:W-:Y:S02]  /*3e590*/  ISETP.LT.AND P0, PT, R6, UR4, !P6 ;  /* 0x0000000406007c0c */ /* 0x000fe4000f701270 */
[----:B------:R-:W-:-:S11]  /*3e5a0*/  PRMT R0, R248, 0x7632, R0 ;  /* 0x00007632f8007816 */ /* 0x000fd60000000000 */
[----:B------:R1:W-:Y:S01]  /*3e5b0*/  @P0 STG.E.U16 desc[UR6][R84.64], R0 ;  /* 0x0000000054000986 */ /* 0x0003e2000c101506 */
[----:B------:R-:W-:-:S13]  /*3e5c0*/  ISETP.LT.AND P0, PT, R7, UR4, !P6 ;  /* 0x0000000407007c0c */ /* 0x000fda000f701270 */
        /* <DEDUP_REMOVED lines=8> */
[----:B------:R-:W-:Y:S01]  /*3e650*/  ISETP.LT.AND P0, PT, R6, UR4, !P4 ;  /* 0x0000000406007c0c */ /* 0x000fe2000e701270 */
[----:B--2---:R-:W-:-:S12]  /*3e660*/  IMAD.WIDE R92, R128, 0x2, R10 ;  /* 0x00000002805c7825 */ /* 0x004fd800078e020a */
        /* <DEDUP_REMOVED lines=9> */
[----:B--2---:R-:W-:Y:S01]  /*3e700*/  IMAD.WIDE R84, R129, 0x2, R244 ;  /* 0x0000000281547825 */ /* 0x004fe200078e02f4 */
[----:B----4-:R-:W-:-:S11]  /*3e710*/  PRMT R0, R249, 0x7632, R0 ;  /* 0x00007632f9007816 */ /* 0x010fd60000000000 */
        /* <DEDUP_REMOVED lines=10> */
[----:B--2---:R-:W-:-:S10]  /*3e7c0*/  IMAD.WIDE R96, R130, 0x2, R246 ;  /* 0x0000000282607825 */ /* 0x004fd400078e02f6 */
        /* <DEDUP_REMOVED lines=10> */
[----:B--2---:R-:W-:-:S11]  /*3e870*/  PRMT R9, R73, 0x7632, R9 ;  /* 0x0000763249097816 */ /* 0x004fd60000000009 */
        /* <DEDUP_REMOVED lines=13> */
[----:B------:R-:W-:Y:S01]  /*3e950*/  IMAD.WIDE R80, R131, 0x2, R2 ;  /* 0x0000000283507825 */ /* 0x000fe200078e0202 */
[----:B0-----:R-:W-:-:S11]  /*3e960*/  PRMT R9, R82, 0x7632, R9 ;  /* 0x0000763252097816 */ /* 0x001fd60000000009 */
[----:B------:R0:W-:Y:S01]  /*3e970*/  @P0 STG.E.U16 desc[UR6][R72.64], R82 ;  /* 0x0000005248000986 */ /* 0x0001e2000c101506 */
[----:B------:R-:W-:Y:S02]  /*3e980*/  ISETP.LT.AND P0, PT, R8, UR4, !P4 ;  /* 0x0000000408007c0c */ /* 0x000fe4000e701270 */
[----:B------:R-:W-:Y:S01]  /*3e990*/  LOP3.LUT P5, RZ, R4, 0x40000, RZ, 0xc0, !PT ;  /* 0x0004000004ff7812 */ /* 0x000fe200078ac0ff */
[----:B-1----:R-:W-:-:S10]  /*3e9a0*/  IMAD.WIDE R76, R132, 0x2, R246 ;  /* 0x00000002844c7825 */ /* 0x002fd400078e02f6 */
[----:B------:R1:W-:Y:S01]  /*3e9b0*/  @P0 STG.E.U16 desc[UR6][R80.64], R9 ;  /* 0x0000000950000986 */ /* 0x0003e2000c101506 */
[----:B------:R-:W-:Y:S01]  /*3e9c0*/  ISETP.LT.AND P0, PT, R5, UR4, !P5 ;  /* 0x0000000405007c0c */ /* 0x000fe2000ef01270 */
[----:B--2---:R-:W-:Y:S01]  /*3e9d0*/  IMAD.WIDE R84, R132, 0x2, R244 ;  /* 0x0000000284547825 */ /* 0x004fe200078e02f4 */
        /* <DEDUP_REMOVED lines=15> */
[----:B---3--:R-:W-:-:S11]  /*3ead0*/  PRMT R0, R171, 0x7632, R0 ;  /* 0x00007632ab007816 */ /* 0x008fd60000000000 */
[----:B------:R0:W-:Y:S01]  /*3eae0*/  @P0 STG.E.U16 desc[UR6][R76.64], R171 ;  /* 0x000000ab4c000986 */ /* 0x0001e2000c101506 */
[----:B------:R-:W-:Y:S01]  /*3eaf0*/  ISETP.LT.AND P0, PT, R6, UR4, !P6 ;  /* 0x0000000406007c0c */ /* 0x000fe2000f701270 */
[----:B-1----:R-:W-:Y:S01]  /*3eb00*/  IMAD.WIDE R72, R133, 0x2, R10 ;  /* 0x0000000285487825 */ /* 0x002fe200078e020a */
[----:B--2---:R-:W-:-:S03]  /*3eb10*/  PRMT R9, R83, 0x7632, R9 ;  /* 0x0000763253097816 */ /* 0x004fc60000000009 */
[----:B------:R-:W-:Y:S01]  /*3eb20*/  IMAD.WIDE R80, R133, 0x2, R2 ;  /* 0x0000000285507825 */ /* 0x000fe200078e0202 */
[C---:B------:R-:W-:Y:S02]  /*3eb30*/  LOP3.LUT P4, RZ, R4.reuse, 0x100000, RZ, 0xc0, !PT ;  /* 0x0010000004ff7812 */ /* 0x040fe4000788c0ff */
[----:B------:R-:W-:Y:S01]  /*3eb40*/  LOP3.LUT P5, RZ, R4, 0x200000, RZ, 0xc0, !PT ;  /* 0x0020000004ff7812 */ /* 0x000fe200078ac0ff */
[----:B0-----:R-:W2:Y:S04]  /*3eb50*/  LDL.LU R171, [R1+0x400] ;  /* 0x0004000001ab7983 */ /* 0x001ea80000300800 */
        /* <DEDUP_REMOVED lines=14> */
[----:B---3--:R-:W-:Y:S01]  /*3ec40*/  IMAD.WIDE R80, R134, 0x2, R2 ;  /* 0x0000000286507825 */ /* 0x008fe200078e0202 */
[----:B------:R-:W-:-:S11]  /*3ec50*/  PRMT R9, R75, 0x7632, R9 ;  /* 0x000076324b097816 */ /* 0x000fd60000000009 */
[----:B------:R3:W-:Y:S01]  /*3ec60*/  @P0 STG.E.U16 desc[UR6][R72.64], R75 ;  /* 0x0000004b48000986 */ /* 0x0007e2000c101506 */
[----:B------:R-:W-:Y:S01]  /*3ec70*/  ISETP.LT.AND P0, PT, R8, UR4, !P4 ;  /* 0x0000000408007c0c */ /* 0x000fe2000e701270 */
[----:B0-----:R-:W-:-:S12]  /*3ec80*/  IMAD.WIDE R76, R135, 0x2, R246 ;  /* 0x00000002874c7825 */ /* 0x001fd800078e02f6 */
[----:B------:R0:W-:Y:S01]  /*3ec90*/  @P0 STG.E.U16 desc[UR6][R80.64], R9 ;  /* 0x0000000950000986 */ /* 0x0001e2000c101506 */
[----:B------:R-:W-:Y:S01]  /*3eca0*/  ISETP.LT.AND P0, PT, R5, UR4, !P5 ;  /* 0x0000000405007c0c */ /* 0x000fe2000ef01270 */
[----:B------:R-:W-:Y:S01]  /*3ecb0*/  IMAD.WIDE R78, R135, 0x2, R244 ;  /* 0x00000002874e7825 */ /* 0x000fe200078e02f4 */
[----:B-1----:R-:W-:-:S11]  /*3ecc0*/  PRMT R0, R68, 0x7632, R0 ;  /* 0x0000763244007816 */ /* 0x002fd60000000000 */
[----:B------:R1:W-:Y:S01]  /*3ecd0*/  @P0 STG.E.U16 desc[UR6][R76.64], R68 ;  /* 0x000000444c000986 */ /* 0x0003e2000c101506 */
[----:B------:R-:W-:Y:S01]  /*3ece0*/  ISETP.LT.AND P0, PT, R6, UR4, !P5 ;  /* 0x0000000406007c0c */ /* 0x000fe2000ef01270 */
[----:B---3--:R-:W-:-:S12]  /*3ecf0*/  IMAD.WIDE R72, R135, 0x2, R10 ;  /* 0x0000000287487825 */ /* 0x008fd800078e020a */
        /* <DEDUP_REMOVED lines=22> */
[----:B---3--:R-:W-:-:S10]  /*3ee60*/  IMAD.WIDE R76, R137, 0x2, R246 ;  /* 0x00000002894c7825 */ /* 0x008fd400078e02f6 */
        /* <DEDUP_REMOVED lines=12> */
[----:B------:R-:W-:Y:S02]  /*3ef30*/  ISETP.LT.AND P0, PT, R8, UR4, !P4 ;  /* 0x0000000408007c0c */ /* 0x000fe4000e701270 */
[----:B------:R-:W-:Y:S01]  /*3ef40*/  LOP3.LUT P5, RZ, R4, 0x1000000, RZ, 0xc0, !PT ;  /* 0x0100000004ff7812 */ /* 0x000fe200078ac0ff */
[----:B0-----:R-:W-:-:S10]  /*3ef50*/  IMAD.WIDE R68, R138, 0x2, R246 ;  /* 0x000000028a447825 */ /* 0x001fd400078e02f6 */
        /* <DEDUP_REMOVED lines=17> */
[----:B------:R-:W-:Y:S01]  /*3f070*/  IMAD.WIDE R68, R139, 0x2, R244 ;  /* 0x000000028b447825 */ /* 0x000fe200078e02f4 */
[----:B---3--:R-:W-:-:S11]  /*3f080*/  PRMT R0, R70, 0x7632, R0 ;  /* 0x0000763246007816 */ /* 0x008fd60000000000 */
        /* <DEDUP_REMOVED lines=32> */
[----:B---3--:R-:W-:-:S12]  /*3f290*/  IMAD.WIDE R56, R141, 0x2, R10 ;  /* 0x000000028d387825 */ /* 0x008fd800078e020a */
        /* <DEDUP_REMOVED lines=18> */
[C---:B------:R-:W-:Y:S02]  /*3f3c0*/  LOP3.LUT P4, RZ, R4.reuse, 0x20000000, RZ, 0xc0, !PT ;  /* 0x2000000004ff7812 */ /* 0x040fe4000788c0ff */
[----:B------:R-:W-:-:S09]  /*3f3d0*/  LOP3.LUT P5, RZ, R4, 0x40000000, RZ, 0xc0, !PT ;  /* 0x4000000004ff7812 */ /* 0x000fd200078ac0ff */
[----:B------:R1:W-:Y:S01]  /*3f3e0*/  @P0 STG.E.U16 desc[UR6][R56.64], R59 ;  /* 0x0000003b38000986 */ /* 0x0003e2000c101506 */
[----:B------:R-:W-:Y:S02]  /*3f3f0*/  ISETP.LT.AND P0, PT, R8, UR4, !P6 ;  /* 0x0000000408007c0c */ /* 0x000fe4000f701270 */
[----:B------:R-:W-:Y:S02]  /*3f400*/  LOP3.LUT P6, RZ, R4, 0x80000000, RZ, 0xc0, !PT ;  /* 0x8000000004ff7812 */ /* 0x000fe400078cc0ff */
[----:B------:R-:W-:-:S09]  /*3f410*/  PRMT R4, R59, 0x7632, R4 ;  /* 0x000076323b047816 */ /* 0x000fd20000000004 */
[----:B------:R4:W-:Y:S01]  /*3f420*/  @P0 STG.E.U16 desc[UR6][R64.64], R4 ;  /* 0x0000000440000986 */ /* 0x0009e2000c101506 */
[----:B------:R-:W-:Y:S01]  /*3f430*/  ISETP.LT.AND P0, PT, R5, UR4, !P4 ;  /* 0x0000000405007c0c */ /* 0x000fe2000e701270 */
[----:B---3--:R-:W-:Y:S01]  /*3f440*/  IMAD.WIDE R60, R143, 0x2, R246 ;  /* 0x000000028f3c7825 */ /* 0x008fe200078e02f6 */
[----:B0-----:R-:W-:-:S11]  /*3f450*/  PRMT R0, R52, 0x7632, R0 ;  /* 0x0000763234007816 */ /* 0x001fd60000000000 */
[----:B------:R0:W-:Y:S01]  /*3f460*/  @P0 STG.E.U16 desc[UR6][R60.64], R52 ;  /* 0x000000343c000986 */ /* 0x0001e2000c101506 */
[----:B------:R-:W-:Y:S01]  /*3f470*/  ISETP.LT.AND P0, PT, R6, UR4, !P4 ;  /* 0x0000000406007c0c */ /* 0x000fe2000e701270 */
[----:B------:R-:W-:-:S12]  /*3f480*/  IMAD.WIDE R62, R143, 0x2, R244 ;  /* 0x000000028f3e7825 */ /* 0x000fd800078e02f4 */
[----:B------:R3:W-:Y:S01]  /*3f490*/  @P0 STG.E.U16 desc[UR6][R62.64], R0 ;  /* 0x000000003e000986 */ /* 0x0007e2000c101506 */
[----:B------:R-:W-:Y:S01]  /*3f4a0*/  ISETP.LT.AND P0, PT, R7, UR4, !P4 ;  /* 0x0000000407007c0c */ /* 0x000fe2000e701270 */
[----:B-1----:R-:W-:Y:S01]  /*3f4b0*/  IMAD.WIDE R56, R143, 0x2, R10 ;  /* 0x000000028f387825 */ /* 0x002fe200078e020a */
[----:B----4-:R-:W-:-:S11]  /*3f4c0*/  PRMT R4, R48, 0x7632, R4 ;  /* 0x0000763230047816 */ /* 0x010fd60000000004 */
[----:B------:R1:W-:Y:S01]  /*3f4d0*/  @P0 STG.E.U16 desc[UR6][R56.64], R48 ;  /* 0x0000003038000986 */ /* 0x0003e2000c101506 */
[----:B------:R-:W-:Y:S01]  /*3f4e0*/  ISETP.LT.AND P0, PT, R8, UR4, !P4 ;  /* 0x0000000408007c0c */ /* 0x000fe2000e701270 */
[----:B------:R-:W-:-:S12]  /*3f4f0*/  IMAD.WIDE R58, R143, 0x2, R2 ;  /* 0x000000028f3a7825 */ /* 0x000fd800078e0202 */
[----:B------:R4:W-:Y:S01]  /*3f500*/  @P0 STG.E.U16 desc[UR6][R58.64], R4 ;  /* 0x000000043a000986 */ /* 0x0009e2000c101506 */
[----:B------:R-:W-:Y:S01]  /*3f510*/  ISETP.LT.AND P0, PT, R5, UR4, !P5 ;  /* 0x0000000405007c0c */ /* 0x000fe2000ef01270 */
[----:B0-----:R-:W-:Y:S01]  /*3f520*/  IMAD.WIDE R60, R144, 0x2, R246 ;  /* 0x00000002903c7825 */ /* 0x001fe200078e02f6 */
[----:B---3--:R-:W-:-:S11]  /*3f530*/  PRMT R0, R44, 0x7632, R0 ;  /* 0x000076322c007816 */ /* 0x008fd60000000000 */
        /* <DEDUP_REMOVED lines=23> */
[----:B------:R-:W-:Y:S01]  /*3f6b0*/  IMAD.WIDE R58, R145, 0x2, R2 ;  /* 0x00000002913a7825 */ /* 0x000fe200078e0202 */
[----:B------:R-:W-:-:S11]  /*3f6c0*/  LOP3.LUT P4, RZ, R252, 0x1, RZ, 0xc0, !PT ;  /* 0x00000001fcff7812 */ /* 0x000fd6000788c0ff */
        /* <DEDUP_REMOVED lines=197> */
[C---:B0-----:R-:W-:Y:S01]  /*40320*/  IMAD.WIDE R28, R159.reuse, 0x2, R246 ;  /* 0x000000029f1c7825 */ /* 0x041fe200078e02f6 */
[----:B---3--:R-:W-:Y:S01]  /*40330*/  PRMT R0, R20, 0x7632, R0 ;  /* 0x0000763214007816 */ /* 0x008fe20000000000 */
[----:B--2---:R-:W0:Y:S10]  /*40340*/  LDS.128 R32, [R171] ;  /* 0x00000000ab207984 */ /* 0x004e340000000c00 */
        /* <DEDUP_REMOVED lines=13> */
[----:B--2---:R-:W-:Y:S01]  /*40420*/  IMAD.WIDE R28, R91, 0x2, R246 ;  /* 0x000000025b1c7825 */ /* 0x004fe200078e02f6 */
[----:B---3--:R-:W-:-:S11]  /*40430*/  PRMT R0, R12, 0x7632, R0 ;  /* 0x000076320c007816 */ /* 0x008fd60000000000 */
[----:B------:R2:W-:Y:S01]  /*40440*/  @P0 STG.E.U16 desc[UR6][R28.64], R12 ;  /* 0x0000000c1c000986 */ /* 0x0005e2000c101506 */
[----:B------:R-:W-:Y:S01]  /*40450*/  ISETP.LT.AND P0, PT, R6, UR4, !P6 ;  /* 0x0000000406007c0c */ /* 0x000fe2000f701270 */
[----:B------:R-:W-:-:S12]  /*40460*/  IMAD.WIDE R30, R91, 0x2, R244 ;  /* 0x000000025b1e7825 */ /* 0x000fd800078e02f4 */
[----:B------:R3:W-:Y:S01]  /*40470*/  @P0 STG.E.U16 desc[UR6][R30.64], R0 ;  /* 0x000000001e000986 */ /* 0x0007e2000c101506 */
[----:B------:R-:W-:Y:S01]  /*40480*/  ISETP.LT.AND P0, PT, R7, UR4, !P6 ;  /* 0x0000000407007c0c */ /* 0x000fe2000f701270 */
[----:B-1----:R-:W-:Y:S01]  /*40490*/  IMAD.WIDE R24, R91, 0x2, R10 ;  /* 0x000000025b187825 */ /* 0x002fe200078e020a */
[----:B0-----:R-:W-:-:S11]  /*404a0*/  PRMT R4, R32, 0x7632, R4 ;  /* 0x0000763220047816 */ /* 0x001fd60000000004 */
[----:B------:R0:W-:Y:S01]  /*404b0*/  @P0 STG.E.U16 desc[UR6][R24.64], R32 ;  /* 0x0000002018000986 */ /* 0x0001e2000c101506 */
[----:B------:R-:W-:Y:S01]  /*404c0*/  ISETP.LT.AND P0, PT, R8, UR4, !P6 ;  /* 0x0000000408007c0c */ /* 0x000fe2000f701270 */
[----:B------:R-:W-:-:S12]  /*404d0*/  IMAD.WIDE R26, R91, 0x2, R2 ;  /* 0x000000025b1a7825 */ /* 0x000fd800078e0202 */
[----:B------:R-:W-:Y:S01]  /*404e0*/  @P0 STG.E.U16 desc[UR6][R26.64], R4 ;  /* 0x000000041a000986 */ /* 0x000fe2000c101506 */
[----:B------:R-:W-:Y:S01]  /*404f0*/  ISETP.LT.AND P0, PT, R5, UR4, !P1 ;  /* 0x0000000405007c0c */ /* 0x000fe2000cf01270 */
[----:B--2---:R-:W-:Y:S01]  /*40500*/  IMAD.WIDE R28, R90, 0x2, R246 ;  /* 0x000000025a1c7825 */ /* 0x004fe200078e02f6 */
[----:B---3--:R-:W-:-:S11]  /*40510*/  PRMT R0, R21, 0x7632, R0 ;  /* 0x0000763215007816 */ /* 0x008fd60000000000 */
[----:B------:R1:W-:Y:S01]  /*40520*/  @P0 STG.E.U16 desc[UR6][R28.64], R21 ;  /* 0x000000151c000986 */ /* 0x0003e2000c101506 */
[----:B------:R-:W-:Y:S01]  /*40530*/  ISETP.LT.AND P0, PT, R6, UR4, !P1 ;  /* 0x0000000406007c0c */ /* 0x000fe2000cf01270 */
[----:B------:R-:W-:-:S12]  /*40540*/  IMAD.WIDE R30, R90, 0x2, R244 ;  /* 0x000000025a1e7825 */ /* 0x000fd800078e02f4 */
[----:B------:R-:W-:Y:S01]  /*40550*/  @P0 STG.E.U16 desc[UR6][R30.64], R0 ;  /* 0x000000001e000986 */ /* 0x000fe2000c101506 */
[----:B------:R-:W-:Y:S01]  /*40560*/  ISETP.LT.AND P0, PT, R7, UR4, !P1 ;  /* 0x0000000407007c0c */ /* 0x000fe2000cf01270 */
[----:B0-----:R-:W-:Y:S01]  /*40570*/  IMAD.WIDE R24, R90, 0x2, R10 ;  /* 0x000000025a187825 */ /* 0x001fe200078e020a */
[----:B------:R-:W-:Y:S02]  /*40580*/  ISETP.LT.AND P1, PT, R8, UR4, !P1 ;  /* 0x0000000408007c0c */ /* 0x000fe4000cf21270 */
[----:B------:R-:W-:Y:S01]  /*40590*/  PRMT R45, R17, 0x7632, R45 ;  /* 0x00007632112d7816 */ /* 0x000fe2000000002d */
[----:B------:R-:W-:-:S08]  /*405a0*/  IMAD.WIDE R90, R90, 0x2, R2 ;  /* 0x000000025a5a7825 */ /* 0x000fd000078e0202 */
[----:B------:R0:W-:Y:S01]  /*405b0*/  @P0 STG.E.U16 desc[UR6][R24.64], R17 ;  /* 0x0000001118000986 */ /* 0x0001e2000c101506 */
[----:B------:R-:W-:Y:S01]  /*405c0*/  ISETP.LT.AND P0, PT, R5, UR4, !P2 ;  /* 0x0000000405007c0c */ /* 0x000fe2000d701270 */
[C---:B-1----:R-:W-:Y:S02]  /*405d0*/  IMAD.WIDE R20, R89.reuse, 0x2, R246 ;  /* 0x0000000259147825 */ /* 0x042fe400078e02f6 */
[----:B------:R-:W-:Y:S01]  /*405e0*/  @P1 STG.E.U16 desc[UR6][R90.64], R45 ;  /* 0x0000002d5a001986 */ /* 0x000fe2000c101506 */
[----:B------:R-:W-:Y:S01]  /*405f0*/  ISETP.LT.AND P1, PT, R6, UR4, !P2 ;  /* 0x0000000406007c0c */ /* 0x000fe2000d721270 */
[----:B------:R-:W-:-:S08]  /*40600*/  IMAD.WIDE R26, R89, 0x2, R244 ;  /* 0x00000002591a7825 */ /* 0x000fd000078e02f4 */
[----:B------:R1:W-:Y:S01]  /*40610*/  @P0 STG.E.U16 desc[UR6][R20.64], R13 ;  /* 0x0000000d14000986 */ /* 0x0003e2000c101506 */
[----:B------:R-:W-:Y:S02]  /*40620*/  ISETP.LT.AND P0, PT, R7, UR4, !P2 ;  /* 0x0000000407007c0c */ /* 0x000fe4000d701270 */
[----:B------:R-:W-:Y:S01]  /*40630*/  ISETP.LT.AND P2, PT, R8, UR4, !P2 ;  /* 0x0000000408007c0c */ /* 0x000fe2000d741270 */
[----:B0-----:R-:W-:Y:S01]  /*40640*/  IMAD.WIDE R16, R89, 0x2, R10 ;  /* 0x0000000259107825 */ /* 0x001fe200078e020a */
[----:B------:R-:W-:Y:S02]  /*40650*/  PRMT R0, R13, 0x7632, R0 ;  /* 0x000076320d007816 */ /* 0x000fe40000000000 */
[----:B------:R-:W-:Y:S01]  /*40660*/  LOP3.LUT P3, RZ, R252, 0x40000, RZ, 0xc0, !PT ;  /* 0x00040000fcff7812 */ /* 0x000fe2000786c0ff */
[----:B------:R-:W-:Y:S02]  /*40670*/  IMAD.WIDE R24, R89, 0x2, R2 ;  /* 0x0000000259187825 */ /* 0x000fe400078e0202 */
[----:B------:R-:W-:Y:S01]  /*40680*/  @P1 STG.E.U16 desc[UR6][R26.64], R0 ;  /* 0x000000001a001986 */ /* 0x000fe2000c101506 */
[----:B------:R-:W-:-:S03]  /*40690*/  PRMT R4, R33, 0x7632, R4 ;  /* 0x0000763221047816 */ /* 0x000fc60000000004 */
[----:B------:R0:W-:Y:S01]  /*406a0*/  @P0 STG.E.U16 desc[UR6][R16.64], R33 ;  /* 0x0000002110000986 */ /* 0x0001e2000c101506 */
[----:B------:R-:W-:Y:S02]  /*406b0*/  ISETP.LT.AND P0, PT, R5, UR4, !P3 ;  /* 0x0000000405007c0c */ /* 0x000fe4000df01270 */
[----:B------:R-:W-:Y:S01]  /*406c0*/  ISETP.LT.AND P1, PT, R6, UR4, !P3 ;  /* 0x0000000406007c0c */ /* 0x000fe2000df21270 */
[----:B------:R2:W-:Y:S01]  /*406d0*/  @P2 STG.E.U16 desc[UR6][R24.64], R4 ;  /* 0x0000000418002986 */ /* 0x0005e2000c101506 */
[----:B------:R-:W-:Y:S01]  /*406e0*/  ISETP.LT.AND P2, PT, R7, UR4, !P3 ;  /* 0x0000000407007c0c */ /* 0x000fe2000df41270 */
[----:B-1----:R-:W-:Y:S01]  /*406f0*/  IMAD.WIDE R12, R88, 0x2, R246 ;  /* 0x00000002580c7825 */ /* 0x002fe200078e02f6 */
[----:B------:R-:W-:Y:S02]  /*40700*/  LOP3.LUT P4, RZ, R252, 0x20000, RZ, 0xc0, !PT ;  /* 0x00020000fcff7812 */ /* 0x000fe4000788c0ff */
[----:B------:R-:W-:Y:S01]  /*40710*/  ISETP.LT.AND P3, PT, R8, UR4, !P3 ;  /* 0x0000000408007c0c */ /* 0x000fe2000df61270 */
[----:B------:R-:W-:Y:S01]  /*40720*/  IMAD.WIDE R20, R88, 0x2, R244 ;  /* 0x0000000258147825 */ /* 0x000fe200078e02f4 */
[----:B------:R-:W-:-:S03]  /*40730*/  PRMT R9, R22, 0x7632, R9 ;  /* 0x0000763216097816 */ /* 0x000fc60000000009 */
[----:B------:R1:W-:Y:S01]  /*40740*/  @P0 STG.E.U16 desc[UR6][R12.64], R22 ;  /* 0x000000160c000986 */ /* 0x0003e2000c101506 */
[C---:B0-----:R-:W-:Y:S01]  /*40750*/  IMAD.WIDE R16, R88.reuse, 0x2, R10 ;  /* 0x0000000258107825 */ /* 0x041fe200078e020a */
[----:B------:R-:W-:Y:S02]  /*40760*/  ISETP.LT.AND P0, PT, R5, UR4, !P4 ;  /* 0x0000000405007c0c */ /* 0x000fe4000e701270 */
[----:B------:R0:W-:Y:S01]  /*40770*/  @P1 STG.E.U16 desc[UR6][R20.64], R9 ;  /* 0x0000000914001986 */ /* 0x0001e2000c101506 */
[----:B------:R-:W-:Y:S01]  /*40780*/  IMAD.WIDE R88, R88, 0x2, R2 ;  /* 0x0000000258587825 */ /* 0x000fe200078e0202 */
[----:B------:R-:W-:Y:S02]  /*40790*/  PRMT R44, R18, 0x7632, R44 ;  /* 0x00007632122c7816 */ /* 0x000fe4000000002c */
[----:B------:R-:W-:Y:S01]  /*407a0*/  ISETP.LT.AND P1, PT, R6, UR4, !P4 ;  /* 0x0000000406007c0c */ /* 0x000fe2000e721270 */
[----:B------:R3:W-:Y:S01]  /*407b0*/  @P2 STG.E.U16 desc[UR6][R16.64], R18 ;  /* 0x0000001210002986 */ /* 0x0007e2000c101506 */
[----:B------:R-:W-:Y:S01]  /*407c0*/  ISETP.LT.AND P2, PT, R7, UR4, !P4 ;  /* 0x0000000407007c0c */ /* 0x000fe2000e741270 */
[----:B--2---:R-:W-:Y:S01]  /*407d0*/  IMAD.WIDE R24, R87, 0x2, R246 ;  /* 0x0000000257187825 */ /* 0x004fe200078e02f6 */
[----:B------:R-:W-:-:S02]  /*407e0*/  LOP3.LUT P5, RZ, R252, 0x10000, RZ, 0xc0, !PT ;  /* 0x00010000fcff7812 */ /* 0x000fc400078ac0ff */
[----:B------:R-:W-:Y:S01]  /*407f0*/  ISETP.LT.AND P4, PT, R8, UR4, !P4 ;  /* 0x0000000408007c0c */ /* 0x000fe2000e781270 */
[----:B------:R-:W-:Y:S01]  /*40800*/  @P3 STG.E.U16 desc[UR6][R88.64], R44 ;  /* 0x0000002c58003986 */ /* 0x000fe2000c101506 */
[----:B------:R-:W-:Y:S02]  /*40810*/  LOP3.LUT P6, RZ, R252, 0x8000, RZ, 0xc0, !PT ;  /* 0x00008000fcff7812 */ /* 0x000fe400078cc0ff */
[----:B------:R-:W-:Y:S01]  /*40820*/  ISETP.LT.AND P3, PT, R5, UR4, !P5 ;  /* 0x0000000405007c0c */ /* 0x000fe2000ef61270 */
[----:B-1----:R-:W-:Y:S01]  /*40830*/  IMAD.WIDE R12, R87, 0x2, R244 ;  /* 0x00000002570c7825 */ /* 0x002fe200078e02f4 */
[----:B------:R-:W-:Y:S01]  /*40840*/  PRMT R0, R14, 0x7632, R0 ;  /* 0x000076320e007816 */ /* 0x000fe20000000000 */
[----:B------:R-:W-:Y:S01]  /*40850*/  @P0 STG.E.U16 desc[UR6][R24.64], R14 ;  /* 0x0000000e18000986 */ /* 0x000fe2000c101506 */
[----:B------:R-:W-:Y:S01]  /*40860*/  ISETP.LT.AND P0, PT, R5, UR4, !P6 ;  /* 0x0000000405007c0c */ /* 0x000fe2000f701270 */
[----:B0-----:R-:W-:Y:S01]  /*40870*/  IMAD.WIDE R20, R87, 0x2, R10 ;  /* 0x0000000257147825 */ /* 0x001fe200078e020a */
[----:B------:R-:W-:-:S03]  /*40880*/  PRMT R9, R34, 0x7632, R9 ;  /* 0x0000763222097816 */ /* 0x000fc60000000009 */
[----:B------:R-:W-:Y:S01]  /*40890*/  IMAD.WIDE R4, R87, 0x2, R2 ;  /* 0x0000000257047825 */ /* 0x000fe200078e0202 */
[----:B------:R-:W-:Y:S01]  /*408a0*/  @P1 STG.E.U16 desc[UR6][R12.64], R0 ;  /* 0x000000000c001986 */ /* 0x000fe2000c101506 */
[----:B------:R-:W-:Y:S02]  /*408b0*/  ISETP.LT.AND P1, PT, R6, UR4, !P5 ;  /* 0x0000000406007c0c */ /* 0x000fe4000ef21270 */
[----:B---3--:R-:W-:Y:S01]  /*408c0*/  IMAD.WIDE R16, R86, 0x2, R246 ;  /* 0x0000000256107825 */ /* 0x008fe200078e02f6 */
[----:B------:R-:W-:Y:S04]  /*408d0*/  @P2 STG.E.U16 desc[UR6][R20.64], R34 ;  /* 0x0000002214002986 */ /* 0x000fe8000c101506 */
[----:B------:R0:W-:Y:S01]  /*408e0*/  @P4 STG.E.U16 desc[UR6][R4.64], R9 ;  /* 0x0000000904004986 */ /* 0x0001e2000c101506 */
[----:B------:R-:W-:-:S02]  /*408f0*/  ISETP.LT.AND P4, PT, R7, UR4, !P5 ;  /* 0x0000000407007c0c */ /* 0x000fc4000ef81270 */
[----:B------:R-:W-:Y:S01]  /*40900*/  ISETP.LT.AND P5, PT, R8, UR4, !P5 ;  /* 0x0000000408007c0c */ /* 0x000fe2000efa1270 */
[----:B------:R1:W-:Y:S01]  /*40910*/  @P3 STG.E.U16 desc[UR6][R16.64], R23 ;  /* 0x0000001710003986 */ /* 0x0003e2000c101506 */
[----:B------:R-:W-:Y:S02]  /*40920*/  ISETP.LT.AND P2, PT, R6, UR4, !P6 ;  /* 0x0000000406007c0c */ /* 0x000fe4000f741270 */
[----:B------:R-:W-:Y:S02]  /*40930*/  ISETP.LT.AND P3, PT, R7, UR4, !P6 ;  /* 0x0000000407007c0c */ /* 0x000fe4000f761270 */
[----:B------:R-:W-:Y:S01]  /*40940*/  ISETP.LT.AND P6, PT, R8, UR4, !P6 ;  /* 0x0000000408007c0c */ /* 0x000fe2000f7c1270 */
[----:B------:R-:W-:Y:S01]  /*40950*/  IMAD.WIDE R6, R86, 0x2, R244 ;  /* 0x0000000256067825 */ /* 0x000fe200078e02f4 */
[----:B0-----:R-:W-:-:S03]  /*40960*/  PRMT R5, R23, 0x7632, R5 ;  /* 0x0000763217057816 */ /* 0x001fc60000000005 */
[----:B------:R-:W-:Y:S01]  /*40970*/  IMAD.WIDE R12, R86, 0x2, R10 ;  /* 0x00000002560c7825 */ /* 0x000fe200078e020a */
[----:B------:R-:W-:-:S03]  /*40980*/  PRMT R43, R19, 0x7632, R43 ;  /* 0x00007632132b7816 */ /* 0x000fc6000000002b */
[----:B------:R-:W-:Y:S01]  /*40990*/  IMAD.WIDE R86, R86, 0x2, R2 ;  /* 0x0000000256567825 */ /* 0x000fe200078e0202 */
[----:B------:R-:W-:Y:S01]  /*409a0*/  PRMT R122, R15, 0x7632, R122 ;  /* 0x000076320f7a7816 */ /* 0x000fe2000000007a */
[----:B------:R1:W-:Y:S02]  /*409b0*/  @P1 STG.E.U16 desc[UR6][R6.64], R5 ;  /* 0x0000000506001986 */ /* 0x0003e4000c101506 */
[C---:B------:R-:W-:Y:S02]  /*409c0*/  IMAD.WIDE R246, R162.reuse, 0x2, R246 ;  /* 0x00000002a2f67825 */ /* 0x040fe400078e02f6 */
[----:B------:R1:W-:Y:S02]  /*409d0*/  @P4 STG.E.U16 desc[UR6][R12.64], R19 ;  /* 0x000000130c004986 */ /* 0x0003e4000c101506 */
[C---:B------:R-:W-:Y:S02]  /*409e0*/  IMAD.WIDE R244, R162.reuse, 0x2, R244 ;  /* 0x00000002a2f47825 */ /* 0x040fe400078e02f4 */
[----:B------:R1:W-:Y:S02]  /*409f0*/  @P5 STG.E.U16 desc[UR6][R86.64], R43 ;  /* 0x0000002b56005986 */ /* 0x0003e4000c101506 */
[----:B------:R-:W-:-:S02]  /*40a00*/  IMAD.WIDE R10, R162, 0x2, R10 ;  /* 0x00000002a20a7825 */ /* 0x000fc400078e020a */
[----:B------:R1:W-:Y:S04]  /*40a10*/  @P0 STG.E.U16 desc[UR6][R246.64], R15 ;  /* 0x0000000ff6000986 */ /* 0x0003e8000c101506 */
[----:B------:R1:W-:Y:S01]  /*40a20*/  @P2 STG.E.U16 desc[UR6][R244.64], R122 ;  /* 0x0000007af4002986 */ /* 0x0003e2000c101506 */
[----:B------:R-:W-:-:S03]  /*40a30*/  IMAD.WIDE R2, R162, 0x2, R2 ;  /* 0x00000002a2027825 */ /* 0x000fc600078e0202 */
[----:B------:R1:W-:Y:S01]  /*40a40*/  @P3 STG.E.U16 desc[UR6][R10.64], R35 ;  /* 0x000000230a003986 */ /* 0x0003e2000c101506 */
[----:B------:R-:W-:Y:S05]  /*40a50*/  @!P6 EXIT ;  /* 0x000000000000e94d */ /* 0x000fea0003800000 */
[----:B-1----:R-:W-:-:S05]  /*40a60*/  PRMT R35, R35, 0x7632, R35 ;  /* 0x0000763223237816 */ /* 0x002fca0000000023 */
[----:B------:R-:W-:Y:S01]  /*40a70*/  STG.E.U16 desc[UR6][R2.64], R35 ;  /* 0x0000002302007986 */ /* 0x000fe2000c101506 */
[----:B------:R-:W-:Y:S05]  /*40a80*/  EXIT ;  /* 0x000000000000794d */ /* 0x000fea0003800000 */
.L_x_2:
[----:B------:R-:W-:-:S00]  /*40a90*/  BRA `(.L_x_2) ;  /* 0xfffffffc00fc7947 */ /* 0x000fc0000383ffff */
[----:B------:R-:W-:-:S00]  /*40aa0*/  NOP ;  /* 0x0000000000007918 */ /* 0x000fc00000000000 */
        /* <DEDUP_REMOVED lines=13> */
.L_x_3:


//--------------------- .nv.shared.matmul_kernel  --------------------------
	.section	.nv.shared.matmul_kernel,"aw",@nobits
	.sectionflags	@""
	.align	16
	.zero		1024


//--------------------- .nv.shared.reserved.0     --------------------------
	.section	.nv.shared.reserved.0,"aw",@nobits
	.weak		__nv_reservedSMEM_offset_0_alias
	.size		__nv_reservedSMEM_offset_0_alias, 0, 0
	.other		__nv_reservedSMEM_offset_0_alias,@"STO_CUDA_RESERVED_SHARED STV_DEFAULT"
__nv_reservedSMEM_offset_0_alias:
	.zero		0


//--------------------- .nv.constant0.matmul_kernel --------------------------
	.section	.nv.constant0.matmul_kernel,"a",@progbits
	.sectionflags	@""
	.align	4
.nv.constant0.matmul_kernel:
	.zero		608


//--------------------- SYMBOLS --------------------------

	.type		.nv.reservedSmem.offset0,@object
	.size		.nv.reservedSmem.offset0,0x4
